	.target	sm_90a

	.elftype	@"ET_EXEC"


//--------------------- .note.nv.tkinfo           --------------------------
	.section	.note.nv.tkinfo,"",@"SHT_NOTE"
	.sectionflags	@"SHF_NOTE_NV_TKINFO"
	.tkinfo
        /*0018*/ 	.word	0x00000002
        /*0030*/ 	.string	""
        /*0030*/ 	.string	"ptxas"
        /*0030*/ 	.string	"Cuda compilation tools, release 13.0, V13.0.88"
        /*0030*/ 	.string	"Build cuda_13.0.r13.0/compiler.36424714_0"
        /*0030*/ 	.string	"-v  -suppress-debug-info  -lineinfo  -arch sm_90a "



//--------------------- .note.nv.cuinfo           --------------------------
	.section	.note.nv.cuinfo,"",@"SHT_NOTE"
	.sectionflags	@"SHF_NOTE_NV_CUINFO"
        /*0018*/ 	.short	0x0002
        /*001a*/ 	.short	0x005a
        /*001c*/ 	.short	0x0082
	.zero		2


//--------------------- .nv.info                  --------------------------
	.section	.nv.info,"",@"SHT_CUDA_INFO"
	.align	4


	//----- nvinfo : EIATTR_REGCOUNT
	.align		4
        /*0000*/ 	.byte	0x04, 0x2f
        /*0002*/ 	.short	(.L_1 - .L_0)
	.align		4
.L_0:
        /*0004*/ 	.word	index@(matmul_kernel)
        /*0008*/ 	.word	0x000000ff


	//----- nvinfo : EIATTR_FRAME_SIZE
	.align		4
.L_1:
        /*000c*/ 	.byte	0x04, 0x11
        /*000e*/ 	.short	(.L_3 - .L_2)
	.align		4
.L_2:
        /*0010*/ 	.word	index@(matmul_kernel)
        /*0014*/ 	.word	0x00001220


	//----- nvinfo : EIATTR_MIN_STACK_SIZE
	.align		4
.L_3:
        /*0018*/ 	.byte	0x04, 0x12
        /*001a*/ 	.short	(.L_5 - .L_4)
	.align		4
.L_4:
        /*001c*/ 	.word	index@(matmul_kernel)
        /*0020*/ 	.word	0x00001220
.L_5:


//--------------------- .nv.compat                --------------------------
	.section	.nv.compat,"",@"SHT_CUDA_COMPAT_INFO"
	.align	4
        /*0000*/ 	.byte	0x02, 0x09, 0x01, 0x00, 0x02, 0x02, 0x04, 0x00, 0x02, 0x05, 0x05, 0x00, 0x03, 0x07, 0x01, 0x01
        /*0010*/ 	.byte	0x02, 0x03, 0x00, 0x00, 0x02, 0x06, 0x01, 0x00, 0x04, 0x0b, 0x08, 0x00, 0x00, 0x00, 0x00, 0x00
        /*0020*/ 	.byte	0x00, 0x00, 0x00, 0x00


//--------------------- .nv.info.matmul_kernel    --------------------------
	.section	.nv.info.matmul_kernel,"",@"SHT_CUDA_INFO"
	.sectionflags	@""
	.align	4


	//----- nvinfo : EIATTR_CUDA_API_VERSION
	.align		4
        /*0000*/ 	.byte	0x04, 0x37
        /*0002*/ 	.short	(.L_7 - .L_6)
.L_6:
        /*0004*/ 	.word	0x00000082


	//----- nvinfo : EIATTR_KPARAM_INFO
	.align		4
.L_7:
        /*0008*/ 	.byte	0x04, 0x17
        /*000a*/ 	.short	(.L_9 - .L_8)
.L_8:
        /*000c*/ 	.word	0x00000000
        /*0010*/ 	.short	0x000d
        /*0012*/ 	.short	0x0048
        /*0014*/ 	.byte	0x00, 0xf4, 0x21, 0x00


	//----- nvinfo : EIATTR_KPARAM_INFO
	.align		4
.L_9:
        /*0018*/ 	.byte	0x04, 0x17
        /*001a*/ 	.short	(.L_11 - .L_10)
.L_10:
        /*001c*/ 	.word	0x00000000
        /*0020*/ 	.short	0x000c
        /*0022*/ 	.short	0x0040
        /*0024*/ 	.byte	0x00, 0xf4, 0x21, 0x00


	//----- nvinfo : EIATTR_KPARAM_INFO
	.align		4
.L_11:
        /*0028*/ 	.byte	0x04, 0x17
        /*002a*/ 	.short	(.L_13 - .L_12)
.L_12:
        /*002c*/ 	.word	0x00000000
        /*0030*/ 	.short	0x000b
        /*0032*/ 	.short	0x0038
        /*0034*/ 	.byte	0x00, 0xf0, 0x11, 0x00


	//----- nvinfo : EIATTR_KPARAM_INFO
	.align		4
.L_13:
        /*0038*/ 	.byte	0x04, 0x17
        /*003a*/ 	.short	(.L_15 - .L_14)
.L_14:
        /*003c*/ 	.word	0x00000000
        /*0040*/ 	.short	0x000a
        /*0042*/ 	.short	0x0034
        /*0044*/ 	.byte	0x00, 0xf0, 0x11, 0x00


	//----- nvinfo : EIATTR_KPARAM_INFO
	.align		4
.L_15:
        /*0048*/ 	.byte	0x04, 0x17
        /*004a*/ 	.short	(.L_17 - .L_16)
.L_16:
        /*004c*/ 	.word	0x00000000
        /*0050*/ 	.short	0x0009
        /*0052*/ 	.short	0x0030
        /*0054*/ 	.byte	0x00, 0xf0, 0x11, 0x00


	//----- nvinfo : EIATTR_KPARAM_INFO
	.align		4
.L_17:
        /*0058*/ 	.byte	0x04, 0x17
        /*005a*/ 	.short	(.L_19 - .L_18)
.L_18:
        /*005c*/ 	.word	0x00000000
        /*0060*/ 	.short	0x0008
        /*0062*/ 	.short	0x002c
        /*0064*/ 	.byte	0x00, 0xf0, 0x11, 0x00


	//----- nvinfo : EIATTR_KPARAM_INFO
	.align		4
.L_19:
        /*0068*/ 	.byte	0x04, 0x17
        /*006a*/ 	.short	(.L_21 - .L_20)
.L_20:
        /*006c*/ 	.word	0x00000000
        /*0070*/ 	.short	0x0007
        /*0072*/ 	.short	0x0028
        /*0074*/ 	.byte	0x00, 0xf0, 0x11, 0x00


	//----- nvinfo : EIATTR_KPARAM_INFO
	.align		4
.L_21:
        /*0078*/ 	.byte	0x04, 0x17
        /*007a*/ 	.short	(.L_23 - .L_22)
.L_22:
        /*007c*/ 	.word	0x00000000
        /*0080*/ 	.short	0x0006
        /*0082*/ 	.short	0x0024
        /*0084*/ 	.byte	0x00, 0xf0, 0x11, 0x00


	//----- nvinfo : EIATTR_KPARAM_INFO
	.align		4
.L_23:
        /*0088*/ 	.byte	0x04, 0x17
        /*008a*/ 	.short	(.L_25 - .L_24)
.L_24:
        /*008c*/ 	.word	0x00000000
        /*0090*/ 	.short	0x0005
        /*0092*/ 	.short	0x0020
        /*0094*/ 	.byte	0x00, 0xf0, 0x11, 0x00


	//----- nvinfo : EIATTR_KPARAM_INFO
	.align		4
.L_25:
        /*0098*/ 	.byte	0x04, 0x17
        /*009a*/ 	.short	(.L_27 - .L_26)
.L_26:
        /*009c*/ 	.word	0x00000000
        /*00a0*/ 	.short	0x0004
        /*00a2*/ 	.short	0x001c
        /*00a4*/ 	.byte	0x00, 0xf0, 0x11, 0x00


	//----- nvinfo : EIATTR_KPARAM_INFO
	.align		4
.L_27:
        /*00a8*/ 	.byte	0x04, 0x17
        /*00aa*/ 	.short	(.L_29 - .L_28)
.L_28:
        /*00ac*/ 	.word	0x00000000
        /*00b0*/ 	.short	0x0003
        /*00b2*/ 	.short	0x0018
        /*00b4*/ 	.byte	0x00, 0xf0, 0x11, 0x00


	//----- nvinfo : EIATTR_KPARAM_INFO
	.align		4
.L_29:
        /*00b8*/ 	.byte	0x04, 0x17
        /*00ba*/ 	.short	(.L_31 - .L_30)
.L_30:
        /*00bc*/ 	.word	0x00000000
        /*00c0*/ 	.short	0x0002
        /*00c2*/ 	.short	0x0010
        /*00c4*/ 	.byte	0x00, 0xf4, 0x21, 0x00


	//----- nvinfo : EIATTR_KPARAM_INFO
	.align		4
.L_31:
        /*00c8*/ 	.byte	0x04, 0x17
        /*00ca*/ 	.short	(.L_33 - .L_32)
.L_32:
        /*00cc*/ 	.word	0x00000000
        /*00d0*/ 	.short	0x0001
        /*00d2*/ 	.short	0x0008
        /*00d4*/ 	.byte	0x00, 0xf4, 0x21, 0x00


	//----- nvinfo : EIATTR_KPARAM_INFO
	.align		4
.L_33:
        /*00d8*/ 	.byte	0x04, 0x17
        /*00da*/ 	.short	(.L_35 - .L_34)
.L_34:
        /*00dc*/ 	.word	0x00000000
        /*00e0*/ 	.short	0x0000
        /*00e2*/ 	.short	0x0000
        /*00e4*/ 	.byte	0x00, 0xf4, 0x21, 0x00


	//----- nvinfo : EIATTR_SPARSE_MMA_MASK
	.align		4
.L_35:
        /*00e8*/ 	.byte	0x03, 0x50
        /*00ea*/ 	.short	0x0000


	//----- nvinfo : EIATTR_MAXREG_COUNT
	.align		4
        /*00ec*/ 	.byte	0x03, 0x1b
        /*00ee*/ 	.short	0x00ff


	//----- nvinfo : EIATTR_NUM_BARRIERS
	.align		4
        /*00f0*/ 	.byte	0x02, 0x4c
        /*00f2*/ 	.byte	0x01
	.zero		1


	//----- nvinfo : EIATTR_ANNOTATIONS
	.align		4
        /*00f4*/ 	.byte	0x04, 0x55
        /*00f6*/ 	.short	(.L_37 - .L_36)


	//   ....[0]....
.L_36:
        /*00f8*/ 	.word	0x00000001
        /*00fc*/ 	.byte	0x80, 0x00, 0x00, 0x00, 0x01, 0x00, 0x00, 0x00, 0xc0, 0x00, 0x00, 0x00, 0x01, 0x00, 0x00, 0x00
        /* <DEDUP_REMOVED lines=1796> */
        /*714c*/ 	.byte	0xa0, 0x31, 0x02, 0x00


	//----- nvinfo : EIATTR_MERCURY_ISA_VERSION
	.align		4
.L_37:
        /*7150*/ 	.byte	0x03, 0x5f
        /*7152*/ 	.short	0x0101


	//----- nvinfo : EIATTR_EXIT_INSTR_OFFSETS
	.align		4
        /*7154*/ 	.byte	0x04, 0x1c
        /*7156*/ 	.short	(.L_39 - .L_38)


	//   ....[0]....
.L_38:
        /*7158*/ 	.word	0x000304f0


	//   ....[1]....
        /*715c*/ 	.word	0x00030520


	//----- nvinfo : EIATTR_REQNTID
	.align		4
.L_39:
        /*7160*/ 	.byte	0x04, 0x10
        /*7162*/ 	.short	(.L_41 - .L_40)
.L_40:
        /*7164*/ 	.word	0x00000080
        /*7168*/ 	.word	0x00000001
        /*716c*/ 	.word	0x00000001


	//----- nvinfo : EIATTR_CBANK_PARAM_SIZE
	.align		4
.L_41:
        /*7170*/ 	.byte	0x03, 0x19
        /*7172*/ 	.short	0x0050


	//----- nvinfo : EIATTR_PARAM_CBANK
	.align		4
        /*7174*/ 	.byte	0x04, 0x0a
        /*7176*/ 	.short	(.L_43 - .L_42)
	.align		4
.L_42:
        /*7178*/ 	.word	index@(.nv.constant0.matmul_kernel)
        /*717c*/ 	.short	0x0210
        /*717e*/ 	.short	0x0050


	//----- nvinfo : EIATTR_SW_WAR
	.align		4
.L_43:
        /*7180*/ 	.byte	0x04, 0x36
        /*7182*/ 	.short	(.L_45 - .L_44)
.L_44:
        /*7184*/ 	.word	0x00000008
.L_45:


//--------------------- .nv.callgraph             --------------------------
	.section	.nv.callgraph,"",@"SHT_CUDA_CALLGRAPH"
	.align	4
	.sectionentsize	8
	.align		4
        /*0000*/ 	.word	0x00000000
	.align		4
        /*0004*/ 	.word	0xffffffff
	.align		4
        /*0008*/ 	.word	0x00000000
	.align		4
        /*000c*/ 	.word	0xfffffffe
	.align		4
        /*0010*/ 	.word	0x00000000
	.align		4
        /*0014*/ 	.word	0xfffffffd
	.align		4
        /*0018*/ 	.word	0x00000000
	.align		4
        /*001c*/ 	.word	0xfffffffc


//--------------------- .text.matmul_kernel       --------------------------
	.section	.text.matmul_kernel,"ax",@progbits
	.align	128
        .global         matmul_kernel
        .type           matmul_kernel,@function
        .size           matmul_kernel,(.L_x_3 - matmul_kernel)
        .other          matmul_kernel,@"STO_CUDA_ENTRY STV_DEFAULT"
matmul_kernel:
.text.matmul_kernel:
[----:B------:R-:W0:Y:S08]  /*0000*/  LDC R1, c[0x0][0x28] ;  /* 0x00000a00ff017b82 */ /* 0x000e300000000800 */
[----:B------:R-:W1:Y:S01]  /*0010*/  LDC.64 R6, c[0x0][0x228] ;  /* 0x00008a00ff067b82 */ /* 0x000e620000000a00 */
[----:B------:R-:W2:Y:S01]  /*0020*/  S2R R5, SR_CTAID.X ;  /* 0x0000000000057919 */ /* 0x000ea20000002500 */
[----:B0-----:R-:W-:Y:S01]  /*0030*/  VIADD R1, R1, 0xffffede0 ;  /* 0xffffede001017836 */ /* 0x001fe20000000000 */
[----:B------:R-:W-:Y:S01]  /*0040*/  UMOV UR4, 0x400 ;  /* 0x0000040000047882 */ /* 0x000fe20000000000 */
[----:B------:R-:W-:Y:S01]  /*0050*/  ULDC.64 UR6, c[0x0][0x208] ;  /* 0x0000820000067ab9 */ /* 0x000fe20000000a00 */
[----:B------:R-:W-:-:S02]  /*0060*/  CS2R R24, SRZ ;  /* 0x0000000000187805 */ /* 0x000fc4000001ff00 */
[----:B------:R-:W-:Y:S01]  /*0070*/  CS2R R26, SRZ ;  /* 0x00000000001a7805 */ /* 0x000fe2000001ff00 */
[----:B------:R0:W-:Y:S01]  /*0080*/  STL [R1+0x1e0], RZ ;  /* 0x0001e0ff01007387 */ /* 0x0001e20000100800 */
[----:B------:R-:W3:Y:S01]  /*0090*/  S2UR UR5, SR_CgaCtaId ;  /* 0x00000000000579c3 */ /* 0x000ee20000008800 */
[----:B------:R-:W-:Y:S02]  /*00a0*/  CS2R R104, SRZ ;  /* 0x0000000000687805 */ /* 0x000fe4000001ff00 */
[----:B------:R-:W-:Y:S01]  /*00b0*/  CS2R R106, SRZ ;  /* 0x00000000006a7805 */ /* 0x000fe2000001ff00 */
[----:B------:R0:W-:Y:S01]  /*00c0*/  STL [R1+0x1e4], RZ ;  /* 0x0001e4ff01007387 */ /* 0x0001e20000100800 */
[----:B------:R-:W-:Y:S02]  /*00d0*/  CS2R R28, SRZ ;  /* 0x00000000001c7805 */ /* 0x000fe4000001ff00 */
[----:B------:R-:W-:Y:S02]  /*00e0*/  CS2R R30, SRZ ;  /* 0x00000000001e7805 */ /* 0x000fe4000001ff00 */
[----:B------:R-:W-:Y:S01]  /*00f0*/  CS2R R100, SRZ ;  /* 0x0000000000647805 */ /* 0x000fe2000001ff00 */
[----:B------:R0:W-:Y:S01]  /*0100*/  STL [R1+0x1e8], RZ ;  /* 0x0001e8ff01007387 */ /* 0x0001e20000100800 */
[----:B------:R-:W-:-:S02]  /*0110*/  CS2R R102, SRZ ;  /* 0x0000000000667805 */ /* 0x000fc4000001ff00 */
[----:B------:R-:W-:Y:S02]  /*0120*/  CS2R R32, SRZ ;  /* 0x0000000000207805 */ /* 0x000fe4000001ff00 */
[----:B------:R-:W-:Y:S01]  /*0130*/  CS2R R34, SRZ ;  /* 0x0000000000227805 */ /* 0x000fe2000001ff00 */
[----:B------:R0:W-:Y:S01]  /*0140*/  STL [R1+0x1ec], RZ ;  /* 0x0001ecff01007387 */ /* 0x0001e20000100800 */
[----:B------:R-:W-:Y:S02]  /*0150*/  CS2R R96, SRZ ;  /* 0x0000000000607805 */ /* 0x000fe4000001ff00 */
[----:B------:R-:W-:Y:S02]  /*0160*/  CS2R R98, SRZ ;  /* 0x0000000000627805 */ /* 0x000fe4000001ff00 */
[----:B------:R-:W-:Y:S01]  /*0170*/  CS2R R36, SRZ ;  /* 0x0000000000247805 */ /* 0x000fe2000001ff00 */
[----:B------:R0:W-:Y:S01]  /*0180*/  STL [R1+0x1f0], RZ ;  /* 0x0001f0ff01007387 */ /* 0x0001e20000100800 */
[----:B-1----:R-:W-:Y:S01]  /*0190*/  VIADD R0, R7, 0xff ;  /* 0x000000ff07007836 */ /* 0x002fe20000000000 */
[----:B------:R-:W-:-:S02]  /*01a0*/  CS2R R38, SRZ ;  /* 0x0000000000267805 */ /* 0x000fc4000001ff00 */
[----:B------:R-:W-:Y:S01]  /*01b0*/  CS2R R48, SRZ ;  /* 0x0000000000307805 */ /* 0x000fe2000001ff00 */
[----:B------:R0:W-:Y:S01]  /*01c0*/  STL [R1+0x1f4], RZ ;  /* 0x0001f4ff01007387 */ /* 0x0001e20000100800 */
[----:B------:R-:W-:Y:S02]  /*01d0*/  CS2R R50, SRZ ;  /* 0x0000000000327805 */ /* 0x000fe4000001ff00 */
[----:B------:R-:W-:Y:S02]  /*01e0*/  SHF.R.S32.HI R3, RZ, 0x1f, R0 ;  /* 0x0000001fff037819 */ /* 0x000fe40000011400 */
[----:B------:R-:W-:Y:S01]  /*01f0*/  CS2R R40, SRZ ;  /* 0x0000000000287805 */ /* 0x000fe2000001ff00 */
[----:B------:R0:W-:Y:S01]  /*0200*/  STL [R1+0x1f8], RZ ;  /* 0x0001f8ff01007387 */ /* 0x0001e20000100800 */
[----:B---3--:R-:W-:Y:S01]  /*0210*/  ULEA UR4, UR5, UR4, 0x18 ;  /* 0x0000000405047291 */ /* 0x008fe2000f8ec03f */
[----:B------:R-:W-:Y:S02]  /*0220*/  LEA.HI R3, R3, R0, RZ, 0x8 ;  /* 0x0000000003037211 */ /* 0x000fe400078f40ff */
[----:B------:R-:W-:-:S02]  /*0230*/  CS2R R42, SRZ ;  /* 0x00000000002a7805 */ /* 0x000fc4000001ff00 */
[----:B--2---:R-:W-:Y:S01]  /*0240*/  IABS R10, R5 ;  /* 0x00000005000a7213 */ /* 0x004fe20000000000 */
[----:B------:R0:W-:Y:S01]  /*0250*/  STL [R1+0x1fc], RZ ;  /* 0x0001fcff01007387 */ /* 0x0001e20000100800 */
[----:B------:R-:W-:Y:S02]  /*0260*/  SHF.R.S32.HI R4, RZ, 0x8, R3 ;  /* 0x00000008ff047819 */ /* 0x000fe40000011403 */
[----:B------:R-:W-:Y:S02]  /*0270*/  CS2R R52, SRZ ;  /* 0x0000000000347805 */ /* 0x000fe4000001ff00 */
[----:B------:R-:W-:Y:S01]  /*0280*/  CS2R R54, SRZ ;  /* 0x0000000000367805 */ /* 0x000fe2000001ff00 */
[----:B------:R0:W-:Y:S01]  /*0290*/  STL [R1+0x3e0], RZ ;  /* 0x0003e0ff01007387 */ /* 0x0001e20000100800 */
[----:B------:R-:W-:Y:S02]  /*02a0*/  IABS R9, R4 ;  /* 0x0000000400097213 */ /* 0x000fe40000000000 */
[----:B------:R-:W-:-:S02]  /*02b0*/  CS2R R44, SRZ ;  /* 0x00000000002c7805 */ /* 0x000fc4000001ff00 */
[----:B------:R-:W-:Y:S01]  /*02c0*/  IABS R12, R4 ;  /* 0x00000004000c7213 */ /* 0x000fe20000000000 */
[----:B------:R0:W-:Y:S01]  /*02d0*/  STL [R1+0x3e4], RZ ;  /* 0x0003e4ff01007387 */ /* 0x0001e20000100800 */
[----:B------:R-:W1:Y:S01]  /*02e0*/  I2F.RP R0, R9 ;  /* 0x0000000900007306 */ /* 0x000e620000209400 */
        /* <DEDUP_REMOVED lines=14> */
[----:B-1----:R-:W1:Y:S01]  /*03d0*/  MUFU.RCP R0, R0 ;  /* 0x0000000000007308 */ /* 0x002e620000001000 */
        /* <DEDUP_REMOVED lines=16> */
[----:B-1----:R-:W-:Y:S01]  /*04e0*/  VIADD R2, R0, 0xffffffe ;  /* 0x0ffffffe00027836 */ /* 0x002fe20000000000 */
[----:B------:R0:W-:Y:S01]  /*04f0*/  STL [R1+0x604], RZ ;  /* 0x000604ff01007387 */ /* 0x0001e20000100800 */
[----:B------:R-:W-:Y:S01]  /*0500*/  IMAD.MOV R0, RZ, RZ, -R12 ;  /* 0x000000ffff007224 */ /* 0x000fe200078e0a0c */
[----:B------:R-:W-:Y:S01]  /*0510*/  CS2R R68, SRZ ;  /* 0x0000000000447805 */ /* 0x000fe2000001ff00 */
[----:B------:R1:W2:Y:S01]  /*0520*/  F2I.FTZ.U32.TRUNC.NTZ R3, R2 ;  /* 0x0000000200037305 */ /* 0x0002a2000021f000 */
        /* <DEDUP_REMOVED lines=8> */
[----:B-1----:R-:W-:Y:S01]  /*05b0*/  IMAD.MOV.U32 R2, RZ, RZ, RZ ;  /* 0x000000ffff027224 */ /* 0x002fe200078e00ff */
[----:B------:R0:W-:Y:S01]  /*05c0*/  STL [R1+0x610], RZ ;  /* 0x000610ff01007387 */ /* 0x0001e20000100800 */
[----:B------:R-:W-:-:S02]  /*05d0*/  CS2R R78, SRZ ;  /* 0x00000000004e7805 */ /* 0x000fc4000001ff00 */
[----:B------:R-:W-:Y:S02]  /*05e0*/  CS2R R20, SRZ ;  /* 0x0000000000147805 */ /* 0x000fe4000001ff00 */
[----:B------:R-:W-:Y:S01]  /*05f0*/  CS2R R22, SRZ ;  /* 0x0000000000167805 */ /* 0x000fe2000001ff00 */
[----:B------:R0:W-:Y:S01]  /*0600*/  STL [R1+0x614], RZ ;  /* 0x000614ff01007387 */ /* 0x0001e20000100800 */
[--C-:B--2---:R-:W-:Y:S01]  /*0610*/  IMAD.MOV R8, RZ, RZ, -R3.reuse ;  /* 0x000000ffff087224 */ /* 0x104fe200078e0a03 */
[----:B------:R-:W-:Y:S02]  /*0620*/  CS2R R16, SRZ ;  /* 0x0000000000107805 */ /* 0x000fe4000001ff00 */
[----:B------:R-:W-:Y:S01]  /*0630*/  CS2R R18, SRZ ;  /* 0x0000000000127805 */ /* 0x000fe2000001ff00 */
[----:B------:R0:W-:Y:S01]  /*0640*/  STL [R1+0x618], RZ ;  /* 0x000618ff01007387 */ /* 0x0001e20000100800 */
[----:B------:R-:W-:Y:S01]  /*0650*/  IMAD R11, R8, R9, RZ ;  /* 0x00000009080b7224 */ /* 0x000fe200078e02ff */
[----:B------:R-:W-:Y:S01]  /*0660*/  CS2R R14, SRZ ;  /* 0x00000000000e7805 */ /* 0x000fe2000001ff00 */
[----:B------:R-:W-:Y:S01]  /*0670*/  IMAD.MOV.U32 R8, RZ, RZ, R10 ;  /* 0x000000ffff087224 */ /* 0x000fe200078e000a */
[----:B------:R0:W-:Y:S01]  /*0680*/  STL [R1+0x61c], RZ ;  /* 0x00061cff01007387 */ /* 0x0001e20000100800 */
[----:B------:R-:W-:Y:S01]  /*0690*/  IMAD.HI.U32 R3, R3, R11, R2 ;  /* 0x0000000b03037227 */ /* 0x000fe200078e0002 */
[----:B------:R-:W-:-:S02]  /*06a0*/  CS2R R108, SRZ ;  /* 0x00000000006c7805 */ /* 0x000fc4000001ff00 */
[----:B------:R-:W-:Y:S02]  /*06b0*/  CS2R R110, SRZ ;  /* 0x00000000006e7805 */ /* 0x000fe4000001ff00 */
[----:B------:R-:W-:Y:S02]  /*06c0*/  CS2R R116, SRZ ;  /* 0x0000000000747805 */ /* 0x000fe4000001ff00 */
[----:B------:R-:W-:Y:S02]  /*06d0*/  CS2R R118, SRZ ;  /* 0x0000000000767805 */ /* 0x000fe4000001ff00 */
[----:B------:R-:W-:Y:S01]  /*06e0*/  CS2R R128, SRZ ;  /* 0x0000000000807805 */ /* 0x000fe2000001ff00 */
[----:B------:R-:W-:Y:S01]  /*06f0*/  IMAD.HI.U32 R3, R3, R8, RZ ;  /* 0x0000000803037227 */ /* 0x000fe200078e00ff */
[----:B------:R-:W-:Y:S02]  /*0700*/  CS2R R130, SRZ ;  /* 0x0000000000827805 */ /* 0x000fe4000001ff00 */
[----:B------:R-:W-:-:S02]  /*0710*/  CS2R R136, SRZ ;  /* 0x0000000000887805 */ /* 0x000fc4000001ff00 */
[----:B------:R-:W-:Y:S01]  /*0720*/  CS2R R138, SRZ ;  /* 0x00000000008a7805 */ /* 0x000fe2000001ff00 */
[----:B------:R-:W-:Y:S01]  /*0730*/  IMAD R0, R3, R0, R8 ;  /* 0x0000000003007224 */ /* 0x000fe200078e0208 */
[----:B------:R-:W-:Y:S02]  /*0740*/  CS2R R140, SRZ ;  /* 0x00000000008c7805 */ /* 0x000fe4000001ff00 */
[----:B------:R-:W-:Y:S02]  /*0750*/  CS2R R142, SRZ ;  /* 0x00000000008e7805 */ /* 0x000fe4000001ff00 */
[----:B------:R-:W-:Y:S02]  /*0760*/  CS2R R148, SRZ ;  /* 0x0000000000947805 */ /* 0x000fe4000001ff00 */
[----:B------:R-:W-:Y:S02]  /*0770*/  CS2R R150, SRZ ;  /* 0x0000000000967805 */ /* 0x000fe4000001ff00 */
[----:B------:R-:W-:-:S02]  /*0780*/  ISETP.GT.U32.AND P1, PT, R9, R0, PT ;  /* 0x000000000900720c */ /* 0x000fc40003f24070 */
[----:B------:R-:W-:Y:S02]  /*0790*/  CS2R R152, SRZ ;  /* 0x0000000000987805 */ /* 0x000fe4000001ff00 */
[----:B------:R-:W-:Y:S02]  /*07a0*/  CS2R R154, SRZ ;  /* 0x00000000009a7805 */ /* 0x000fe4000001ff00 */
[----:B------:R-:W-:Y:S02]  /*07b0*/  CS2R R156, SRZ ;  /* 0x00000000009c7805 */ /* 0x000fe4000001ff00 */
[----:B------:R-:W-:Y:S02]  /*07c0*/  CS2R R158, SRZ ;  /* 0x00000000009e7805 */ /* 0x000fe4000001ff00 */
[----:B------:R-:W-:Y:S02]  /*07d0*/  CS2R R160, SRZ ;  /* 0x0000000000a07805 */ /* 0x000fe4000001ff00 */
[----:B------:R-:W-:-:S02]  /*07e0*/  CS2R R162, SRZ ;  /* 0x0000000000a27805 */ /* 0x000fc4000001ff00 */
[----:B------:R-:W-:Y:S02]  /*07f0*/  CS2R R164, SRZ ;  /* 0x0000000000a47805 */ /* 0x000fe4000001ff00 */
[----:B------:R-:W-:Y:S02]  /*0800*/  CS2R R166, SRZ ;  /* 0x0000000000a67805 */ /* 0x000fe4000001ff00 */
[----:B------:R-:W-:Y:S02]  /*0810*/  CS2R R168, SRZ ;  /* 0x0000000000a87805 */ /* 0x000fe4000001ff00 */
[----:B------:R-:W-:Y:S02]  /*0820*/  CS2R R170, SRZ ;  /* 0x0000000000aa7805 */ /* 0x000fe4000001ff00 */
[----:B------:R-:W-:Y:S02]  /*0830*/  CS2R R172, SRZ ;  /* 0x0000000000ac7805 */ /* 0x000fe4000001ff00 */
[----:B------:R-:W-:Y:S01]  /*0840*/  CS2R R174, SRZ ;  /* 0x0000000000ae7805 */ /* 0x000fe2000001ff00 */
[----:B------:R-:W-:Y:S01]  /*0850*/  @!P1 IMAD.IADD R0, R0, 0x1, -R9 ;  /* 0x0000000100009824 */ /* 0x000fe200078e0a09 */
[----:B------:R-:W-:Y:S01]  /*0860*/  CS2R R176, SRZ ;  /* 0x0000000000b07805 */ /* 0x000fe2000001ff00 */
[----:B------:R-:W-:Y:S01]  /*0870*/  @!P1 VIADD R3, R3, 0x1 ;  /* 0x0000000103039836 */ /* 0x000fe20000000000 */
[----:B------:R-:W-:-:S02]  /*0880*/  ISETP.NE.AND P1, PT, R4, RZ, PT ;  /* 0x000000ff0400720c */ /* 0x000fc40003f25270 */
[----:B------:R-:W-:Y:S02]  /*0890*/  CS2R R178, SRZ ;  /* 0x0000000000b27805 */ /* 0x000fe4000001ff00 */
[----:B------:R-:W-:Y:S02]  /*08a0*/  ISETP.GE.U32.AND P0, PT, R0, R9, PT ;  /* 0x000000090000720c */ /* 0x000fe40003f06070 */
[----:B------:R-:W-:Y:S02]  /*08b0*/  CS2R R180, SRZ ;  /* 0x0000000000b47805 */ /* 0x000fe4000001ff00 */
[----:B------:R-:W-:Y:S02]  /*08c0*/  LOP3.LUT R0, R5, R4, RZ, 0x3c, !PT ;  /* 0x0000000405007212 */ /* 0x000fe400078e3cff */
[----:B------:R-:W-:Y:S02]  /*08d0*/  CS2R R182, SRZ ;  /* 0x0000000000b67805 */ /* 0x000fe4000001ff00 */
[----:B------:R-:W-:-:S02]  /*08e0*/  CS2R R184, SRZ ;  /* 0x0000000000b87805 */ /* 0x000fc4000001ff00 */
[----:B------:R-:W-:Y:S02]  /*08f0*/  CS2R R186, SRZ ;  /* 0x0000000000ba7805 */ /* 0x000fe4000001ff00 */
[----:B------:R-:W-:Y:S01]  /*0900*/  ISETP.GE.AND P2, PT, R0, RZ, PT ;  /* 0x000000ff0000720c */ /* 0x000fe20003f46270 */
[----:B------:R-:W-:Y:S01]  /*0910*/  VIADD R0, R6, 0xff ;  /* 0x000000ff06007836 */ /* 0x000fe20000000000 */
[----:B------:R-:W-:Y:S02]  /*0920*/  CS2R R188, SRZ ;  /* 0x0000000000bc7805 */ /* 0x000fe4000001ff00 */
[----:B------:R-:W-:Y:S02]  /*0930*/  CS2R R190, SRZ ;  /* 0x0000000000be7805 */ /* 0x000fe4000001ff00 */
[----:B------:R-:W-:Y:S02]  /*0940*/  CS2R R192, SRZ ;  /* 0x0000000000c07805 */ /* 0x000fe4000001ff00 */
[----:B------:R-:W-:-:S02]  /*0950*/  CS2R R194, SRZ ;  /* 0x0000000000c27805 */ /* 0x000fc4000001ff00 */
[----:B------:R-:W-:Y:S01]  /*0960*/  CS2R R196, SRZ ;  /* 0x0000000000c47805 */ /* 0x000fe2000001ff00 */
[----:B------:R-:W-:Y:S01]  /*0970*/  @P0 VIADD R3, R3, 0x1 ;  /* 0x0000000103030836 */ /* 0x000fe20000000000 */
[----:B------:R-:W-:Y:S02]  /*0980*/  CS2R R198, SRZ ;  /* 0x0000000000c67805 */ /* 0x000fe4000001ff00 */
[----:B------:R-:W-:Y:S02]  /*0990*/  CS2R R200, SRZ ;  /* 0x0000000000c87805 */ /* 0x000fe4000001ff00 */
[----:B------:R-:W-:Y:S01]  /*09a0*/  CS2R R202, SRZ ;  /* 0x0000000000ca7805 */ /* 0x000fe2000001ff00 */
[----:B------:R-:W-:Y:S01]  /*09b0*/  IMAD.MOV.U32 R10, RZ, RZ, R3 ;  /* 0x000000ffff0a7224 */ /* 0x000fe200078e0003 */
[----:B------:R-:W-:Y:S02]  /*09c0*/  SHF.R.S32.HI R3, RZ, 0x1f, R0 ;  /* 0x0000001fff037819 */ /* 0x000fe40000011400 */
[----:B------:R-:W-:-:S02]  /*09d0*/  CS2R R204, SRZ ;  /* 0x0000000000cc7805 */ /* 0x000fc4000001ff00 */
[----:B------:R-:W-:Y:S01]  /*09e0*/  CS2R R206, SRZ ;  /* 0x0000000000ce7805 */ /* 0x000fe2000001ff00 */
[----:B------:R-:W-:Y:S01]  /*09f0*/  @!P2 IMAD.MOV R10, RZ, RZ, -R10 ;  /* 0x000000ffff0aa224 */ /* 0x000fe200078e0a0a */
[----:B------:R-:W-:Y:S02]  /*0a00*/  LEA.HI R3, R3, R0, RZ, 0x8 ;  /* 0x0000000003037211 */ /* 0x000fe400078f40ff */
[----:B------:R-:W-:Y:S02]  /*0a10*/  CS2R R208, SRZ ;  /* 0x0000000000d07805 */ /* 0x000fe4000001ff00 */
[----:B------:R-:W-:Y:S02]  /*0a20*/  @!P1 LOP3.LUT R10, RZ, R4, RZ, 0x33, !PT ;  /* 0x00000004ff0a9212 */ /* 0x000fe400078e33ff */
[----:B------:R-:W-:Y:S02]  /*0a30*/  CS2R R210, SRZ ;  /* 0x0000000000d27805 */ /* 0x000fe4000001ff00 */
[----:B------:R-:W-:-:S02]  /*0a40*/  CS2R R212, SRZ ;  /* 0x0000000000d47805 */ /* 0x000fc4000001ff00 */
[----:B------:R-:W-:Y:S02]  /*0a50*/  CS2R R214, SRZ ;  /* 0x0000000000d67805 */ /* 0x000fe4000001ff00 */
[----:B------:R-:W-:Y:S01]  /*0a60*/  LEA.HI.SX32 R3, R3, -R10, 0x18 ;  /* 0x8000000a03037211 */ /* 0x000fe200078fc2ff */
[----:B------:R-:W-:Y:S01]  /*0a70*/  IMAD.MOV R8, RZ, RZ, -R10 ;  /* 0x000000ffff087224 */ /* 0x000fe200078e0a0a */
[----:B------:R-:W-:Y:S02]  /*0a80*/  CS2R R216, SRZ ;  /* 0x0000000000d87805 */ /* 0x000fe4000001ff00 */
[----:B------:R-:W-:Y:S02]  /*0a90*/  CS2R R218, SRZ ;  /* 0x0000000000da7805 */ /* 0x000fe4000001ff00 */
[----:B------:R-:W-:Y:S01]  /*0aa0*/  VIMNMX R11, R3, 0x1, PT ;  /* 0x00000001030b7848 */ /* 0x000fe20003fe0100 */
[----:B------:R-:W-:Y:S01]  /*0ab0*/  IMAD R8, R4, R8, R5 ;  /* 0x0000000804087224 */ /* 0x000fe200078e0205 */
[----:B------:R-:W-:-:S02]  /*0ac0*/  CS2R R220, SRZ ;  /* 0x0000000000dc7805 */ /* 0x000fc4000001ff00 */
[----:B------:R-:W-:Y:S02]  /*0ad0*/  CS2R R222, SRZ ;  /* 0x0000000000de7805 */ /* 0x000fe4000001ff00 */
[-C--:B------:R-:W-:Y:S02]  /*0ae0*/  IABS R9, R11.reuse ;  /* 0x0000000b00097213 */ /* 0x080fe40000000000 */
[----:B------:R-:W-:Y:S02]  /*0af0*/  CS2R R224, SRZ ;  /* 0x0000000000e07805 */ /* 0x000fe4000001ff00 */
[----:B------:R-:W-:Y:S02]  /*0b00*/  IABS R13, R11 ;  /* 0x0000000b000d7213 */ /* 0x000fe40000000000 */
[----:B------:R-:W-:Y:S01]  /*0b10*/  CS2R R226, SRZ ;  /* 0x0000000000e27805 */ /* 0x000fe2000001ff00 */
[----:B------:R-:W1:Y:S01]  /*0b20*/  I2F.RP R0, R9 ;  /* 0x0000000900007306 */ /* 0x000e620000209400 */
[----:B------:R-:W-:-:S02]  /*0b30*/  CS2R R228, SRZ ;  /* 0x0000000000e47805 */ /* 0x000fc4000001ff00 */
[----:B------:R-:W-:Y:S02]  /*0b40*/  CS2R R230, SRZ ;  /* 0x0000000000e67805 */ /* 0x000fe4000001ff00 */
[----:B------:R-:W-:Y:S02]  /*0b50*/  CS2R R232, SRZ ;  /* 0x0000000000e87805 */ /* 0x000fe4000001ff00 */
[----:B------:R-:W-:Y:S02]  /*0b60*/  CS2R R234, SRZ ;  /* 0x0000000000ea7805 */ /* 0x000fe4000001ff00 */
[----:B------:R-:W-:Y:S02]  /*0b70*/  CS2R R236, SRZ ;  /* 0x0000000000ec7805 */ /* 0x000fe4000001ff00 */
[----:B------:R-:W-:Y:S02]  /*0b80*/  CS2R R238, SRZ ;  /* 0x0000000000ee7805 */ /* 0x000fe4000001ff00 */
[----:B------:R-:W-:-:S02]  /*0b90*/  CS2R R240, SRZ ;  /* 0x0000000000f07805 */ /* 0x000fc4000001ff00 */
[----:B------:R-:W-:Y:S01]  /*0ba0*/  CS2R R242, SRZ ;  /* 0x0000000000f27805 */ /* 0x000fe2000001ff00 */
[----:B-1----:R-:W1:Y:S02]  /*0bb0*/  MUFU.RCP R0, R0 ;  /* 0x0000000000007308 */ /* 0x002e640000001000 */
[----:B-1----:R-:W-:Y:S02]  /*0bc0*/  VIADD R2, R0, 0xffffffe ;  /* 0x0ffffffe00027836 */ /* 0x002fe40000000000 */
[----:B------:R-:W-:-:S04]  /*0bd0*/  IMAD.MOV R0, RZ, RZ, -R13 ;  /* 0x000000ffff007224 */ /* 0x000fc800078e0a0d */
[----:B------:R1:W2:Y:S02]  /*0be0*/  F2I.FTZ.U32.TRUNC.NTZ R3, R2 ;  /* 0x0000000200037305 */ /* 0x0002a4000021f000 */
[----:B-1----:R-:W-:Y:S02]  /*0bf0*/  IMAD.MOV.U32 R2, RZ, RZ, RZ ;  /* 0x000000ffff027224 */ /* 0x002fe400078e00ff */
[----:B--2---:R-:W-:-:S04]  /*0c00*/  IMAD.MOV R12, RZ, RZ, -R3 ;  /* 0x000000ffff0c7224 */ /* 0x004fc800078e0a03 */
[----:B------:R-:W-:Y:S01]  /*0c10*/  IMAD.MOV.U32 R4, RZ, RZ, R12 ;  /* 0x000000ffff047224 */ /* 0x000fe200078e000c */
[----:B------:R-:W-:-:S03]  /*0c20*/  IABS R12, R8 ;  /* 0x00000008000c7213 */ /* 0x000fc60000000000 */
[----:B------:R-:W-:Y:S02]  /*0c30*/  IMAD R5, R4, R9, RZ ;  /* 0x0000000904057224 */ /* 0x000fe400078e02ff */
[----:B------:R-:W-:Y:S01]  /*0c40*/  IMAD.MOV.U32 R4, RZ, RZ, R12 ;  /* 0x000000ffff047224 */ /* 0x000fe200078e000c */
[----:B------:R-:W-:Y:S01]  /*0c50*/  CS2R R12, SRZ ;  /* 0x00000000000c7805 */ /* 0x000fe2000001ff00 */
[----:B------:R-:W-:Y:S02]  /*0c60*/  IMAD.HI.U32 R3, R3, R5, R2 ;  /* 0x0000000503037227 */ /* 0x000fe400078e0002 */
[----:B------:R-:W1:Y:S04]  /*0c70*/  S2R R2, SR_TID.X ;  /* 0x0000000000027919 */ /* 0x000e680000002100 */
[----:B------:R-:W-:-:S04]  /*0c80*/  IMAD.HI.U32 R3, R3, R4, RZ ;  /* 0x0000000403037227 */ /* 0x000fc800078e00ff */
[----:B------:R-:W-:-:S05]  /*0c90*/  IMAD R0, R3, R0, R4 ;  /* 0x0000000003007224 */ /* 0x000fca00078e0204 */
[----:B------:R-:W-:-:S13]  /*0ca0*/  ISETP.GT.U32.AND P1, PT, R9, R0, PT ;  /* 0x000000000900720c */ /* 0x000fda0003f24070 */
[----:B------:R-:W-:Y:S02]  /*0cb0*/  @!P1 IMAD.IADD R0, R0, 0x1, -R9 ;  /* 0x0000000100009824 */ /* 0x000fe400078e0a09 */
[----:B------:R-:W-:Y:S01]  /*0cc0*/  @!P1 VIADD R3, R3, 0x1 ;  /* 0x0000000103039836 */ /* 0x000fe20000000000 */
[----:B------:R-:W-:Y:S02]  /*0cd0*/  ISETP.NE.AND P1, PT, R11, RZ, PT ;  /* 0x000000ff0b00720c */ /* 0x000fe40003f25270 */
[----:B------:R-:W-:Y:S02]  /*0ce0*/  ISETP.GE.U32.AND P0, PT, R0, R9, PT ;  /* 0x000000090000720c */ /* 0x000fe40003f06070 */
[----:B------:R-:W-:Y:S02]  /*0cf0*/  LOP3.LUT R0, R8, R11, RZ, 0x3c, !PT ;  /* 0x0000000b08007212 */ /* 0x000fe400078e3cff */
[----:B-1----:R-:W-:Y:S02]  /*0d00*/  LOP3.LUT R5, R2, 0x7f, RZ, 0xc0, !PT ;  /* 0x0000007f02057812 */ /* 0x002fe400078ec0ff */
[----:B------:R-:W-:-:S07]  /*0d10*/  ISETP.GE.AND P2, PT, R0, RZ, PT ;  /* 0x000000ff0000720c */ /* 0x000fce0003f46270 */
[----:B------:R-:W-:-:S06]  /*0d20*/  @P0 VIADD R3, R3, 0x1 ;  /* 0x0000000103030836 */ /* 0x000fcc0000000000 */
[----:B------:R-:W-:Y:S01]  /*0d30*/  @!P2 IMAD.MOV R3, RZ, RZ, -R3 ;  /* 0x000000ffff03a224 */ /* 0x000fe200078e0a03 */
[----:B------:R-:W-:-:S05]  /*0d40*/  @!P1 LOP3.LUT R3, RZ, R11, RZ, 0x33, !PT ;  /* 0x0000000bff039212 */ /* 0x000fca00078e33ff */
[----:B------:R-:W-:Y:S02]  /*0d50*/  IMAD.MOV R0, RZ, RZ, -R3 ;  /* 0x000000ffff007224 */ /* 0x000fe400078e0a03 */
[----:B------:R-:W-:Y:S02]  /*0d60*/  IMAD.SHL.U32 R4, R3, 0x100, RZ ;  /* 0x0000010003047824 */ /* 0x000fe400078e00ff */
[----:B------:R-:W-:-:S04]  /*0d70*/  IMAD R0, R11, R0, R8 ;  /* 0x000000000b007224 */ /* 0x000fc800078e0208 */
[----:B------:R-:W-:-:S04]  /*0d80*/  IMAD.IADD R0, R10, 0x1, R0 ;  /* 0x000000010a007824 */ /* 0x000fc800078e0200 */
[----:B------:R-:W-:Y:S02]  /*0d90*/  IMAD R5, R0, 0x100, R5 ;  /* 0x0000010000057824 */ /* 0x000fe400078e0205 */
[----:B------:R-:W1:Y:S02]  /*0da0*/  LDC R0, c[0x0][0x230] ;  /* 0x00008c00ff007b82 */ /* 0x000e640000000800 */
[----:B------:R-:W-:Y:S02]  /*0db0*/  VIADD R10, R5, 0x80 ;  /* 0x00000080050a7836 */ /* 0x000fe40000000000 */
[----:B-1----:R-:W-:-:S05]  /*0dc0*/  VIADD R0, R0, 0x3f ;  /* 0x0000003f00007836 */ /* 0x002fca0000000000 */
[----:B------:R-:W-:-:S13]  /*0dd0*/  ISETP.GE.AND P0, PT, R0, 0x40, PT ;  /* 0x000000400000780c */ /* 0x000fda0003f06270 */
[----:B0-----:R-:W-:Y:S05]  /*0de0*/  @!P0 BRA `(.L_x_0) ;  /* 0x0000020000b48947 */ /* 0x001fea0003800000 */
[----:B------:R-:W-:Y:S01]  /*0df0*/  IABS R17, R6 ;  /* 0x0000000600117213 */ /* 0x000fe20000000000 */
[----:B------:R-:W-:Y:S01]  /*0e00*/  ULDC UR5, c[0x0][0x234] ;  /* 0x00008d0000057ab9 */ /* 0x000fe20000000800 */
[----:B------:R-:W-:Y:S01]  /*0e10*/  IABS R9, R7 ;  /* 0x0000000700097213 */ /* 0x000fe20000000000 */
[----:B------:R-:W-:Y:S01]  /*0e20*/  ULDC UR60, c[0x0][0x23c] ;  /* 0x00008f00003c7ab9 */ /* 0x000fe20000000800 */
[----:B------:R-:W0:Y:S01]  /*0e30*/  I2F.RP R3, R17 ;  /* 0x0000001100037306 */ /* 0x000e220000209400 */
[----:B------:R-:W-:Y:S01]  /*0e40*/  SHF.R.S32.HI R103, RZ, 0x1f, R0 ;  /* 0x0000001fff677819 */ /* 0x000fe20000011400 */
[----:B------:R-:W-:Y:S01]  /*0e50*/  ULDC.64 UR8, c[0x0][0x210] ;  /* 0x0000840000087ab9 */ /* 0x000fe20000000a00 */
[----:B------:R-:W-:Y:S01]  /*0e60*/  LOP3.LUT R53, R2, 0x3f, RZ, 0xc0, !PT ;  /* 0x0000003f02357812 */ /* 0x000fe200078ec0ff */
[----:B------:R-:W-:Y:S01]  /*0e70*/  ULDC.64 UR10, c[0x0][0x218] ;  /* 0x00008600000a7ab9 */ /* 0x000fe20000000a00 */
[----:B------:R-:W-:Y:S01]  /*0e80*/  LEA.HI R103, R103, R0, RZ, 0x6 ;  /* 0x0000000067677211 */ /* 0x000fe200078f30ff */
[----:B------:R-:W1:Y:S01]  /*0e90*/  LDC R102, c[0x0][0x238] ;  /* 0x00008e00ff667b82 */ /* 0x000e620000000800 */
[----:B------:R-:W-:Y:S01]  /*0ea0*/  USHF.R.U32.HI UR20, URZ, 0x4, UR4 ;  /* 0x000000043f147899 */ /* 0x000fe20008011604 */
[----:B------:R-:W2:Y:S01]  /*0eb0*/  I2F.RP R8, R9 ;  /* 0x0000000900087306 */ /* 0x000ea20000209400 */
[----:B------:R-:W-:Y:S01]  /*0ec0*/  IMAD.MOV.U32 R251, RZ, RZ, RZ ;  /* 0x000000fffffb7224 */ /* 0x000fe200078e00ff */
[----:B------:R-:W-:Y:S01]  /*0ed0*/  UMOV UR23, 0x40000040 ;  /* 0x4000004000177882 */ /* 0x000fe20000000000 */
[----:B------:R-:W-:-:S05]  /*0ee0*/  USGXT.U32 UR20, UR20, 0xe ;  /* 0x0000000e1414789a */ /* 0x000fca0008000000 */
[----:B0-----:R-:W0:Y:S08]  /*0ef0*/  MUFU.RCP R3, R3 ;  /* 0x0000000300037308 */ /* 0x001e300000001000 */
[----:B--2---:R-:W2:Y:S01]  /*0f00*/  MUFU.RCP R8, R8 ;  /* 0x0000000800087308 */ /* 0x004ea20000001000 */
[----:B0-----:R-:W-:-:S07]  /*0f10*/  VIADD R12, R3, 0xffffffe ;  /* 0x0ffffffe030c7836 */ /* 0x001fce0000000000 */
[----:B------:R0:W3:Y:S01]  /*0f20*/  F2I.FTZ.U32.TRUNC.NTZ R13, R12 ;  /* 0x0000000c000d7305 */ /* 0x0000e2000021f000 */
[----:B--2---:R-:W-:-:S07]  /*0f30*/  VIADD R14, R8, 0xffffffe ;  /* 0x0ffffffe080e7836 */ /* 0x004fce0000000000 */
[----:B------:R2:W4:Y:S01]  /*0f40*/  F2I.FTZ.U32.TRUNC.NTZ R15, R14 ;  /* 0x0000000e000f7305 */ /* 0x000522000021f000 */
[----:B0-----:R-:W-:Y:S02]  /*0f50*/  IMAD.MOV.U32 R12, RZ, RZ, RZ ;  /* 0x000000ffff0c7224 */ /* 0x001fe400078e00ff */
[----:B---3--:R-:W-:Y:S02]  /*0f60*/  IMAD.MOV R16, RZ, RZ, -R13 ;  /* 0x000000ffff107224 */ /* 0x008fe400078e0a0d */
[----:B--2---:R-:W-:Y:S02]  /*0f70*/  IMAD.MOV.U32 R14, RZ, RZ, RZ ;  /* 0x000000ffff0e7224 */ /* 0x004fe400078e00ff */
[----:B------:R-:W-:Y:S01]  /*0f80*/  IMAD R11, R16, R17, RZ ;  /* 0x00000011100b7224 */ /* 0x000fe200078e02ff */
[----:B------:R-:W-:-:S03]  /*0f90*/  SHF.R.U32.HI R16, RZ, 0x6, R2 ;  /* 0x00000006ff107819 */ /* 0x000fc60000011602 */
[----:B------:R-:W-:Y:S01]  /*0fa0*/  IMAD.HI.U32 R13, R13, R11, R12 ;  /* 0x0000000b0d0d7227 */ /* 0x000fe200078e000c */
[----:B------:R-:W-:Y:S02]  /*0fb0*/  IABS R12, R5 ;  /* 0x00000005000c7213 */ /* 0x000fe40000000000 */
[----:B------:R-:W-:Y:S01]  /*0fc0*/  SGXT.U32 R3, R16, 0x1 ;  /* 0x000000011003781a */ /* 0x000fe20000000000 */
[----:B----4-:R-:W-:Y:S01]  /*0fd0*/  IMAD.MOV R0, RZ, RZ, -R15 ;  /* 0x000000ffff007224 */ /* 0x010fe200078e0a0f */
[----:B------:R-:W-:Y:S01]  /*0fe0*/  IABS R16, R10 ;  /* 0x0000000a00107213 */ /* 0x000fe20000000000 */
[----:B------:R-:W-:Y:S01]  /*0ff0*/  IMAD.HI.U32 R8, R13, R12, RZ ;  /* 0x0000000c0d087227 */ /* 0x000fe200078e00ff */
[----:B------:R-:W-:-:S03]  /*1000*/  LOP3.LUT R3, R4, R3, RZ, 0xfc, !PT ;  /* 0x0000000304037212 */ /* 0x000fc600078efcff */
[----:B------:R-:W-:Y:S01]  /*1010*/  IMAD.MOV R8, RZ, RZ, -R8 ;  /* 0x000000ffff087224 */ /* 0x000fe200078e0a08 */
[----:B------:R-:W-:Y:S01]  /*1020*/  LOP3.LUT R18, R3, 0xfe, RZ, 0xfc, !PT ;  /* 0x000000fe03127812 */ /* 0x000fe200078efcff */
[----:B------:R-:W-:Y:S01]  /*1030*/  IMAD R11, R0, R9, RZ ;  /* 0x00000009000b7224 */ /* 0x000fe200078e02ff */
[----:B------:R-:W-:Y:S01]  /*1040*/  IABS R36, R3 ;  /* 0x0000000300247213 */ /* 0x000fe20000000000 */
[----:B------:R-:W-:Y:S01]  /*1050*/  IMAD R8, R17, R8, R12 ;  /* 0x0000000811087224 */ /* 0x000fe200078e020c */
[----:B------:R-:W-:Y:S01]  /*1060*/  IABS R142, R18 ;  /* 0x00000012008e7213 */ /* 0x000fe20000000000 */
[----:B------:R-:W-:Y:S01]  /*1070*/  IMAD.HI.U32 R13, R13, R16, RZ ;  /* 0x000000100d0d7227 */ /* 0x000fe200078e00ff */
[----:B------:R-:W-:Y:S02]  /*1080*/  ISETP.GE.AND P6, PT, R18, RZ, PT ;  /* 0x000000ff1200720c */ /* 0x000fe40003fc6270 */
[----:B------:R-:W-:Y:S01]  /*1090*/  ISETP.GT.U32.AND P0, PT, R17, R8, PT ;  /* 0x000000081100720c */ /* 0x000fe20003f04070 */
[----:B------:R-:W-:Y:S01]  /*10a0*/  IMAD.HI.U32 R0, R15, R11, R14 ;  /* 0x0000000b0f007227 */ /* 0x000fe200078e000e */
[----:B------:R-:W-:-:S02]  /*10b0*/  LOP3.LUT R15, R3, 0xfc, RZ, 0xfc, !PT ;  /* 0x000000fc030f7812 */ /* 0x000fc400078efcff */
[C---:B------:R-:W-:Y:S01]  /*10c0*/  LOP3.LUT R18, R3.reuse, 0xf8, RZ, 0xfc, !PT ;  /* 0x000000f803127812 */ /* 0x040fe200078efcff */
[----:B------:R-:W-:Y:S01]  /*10d0*/  IMAD.MOV R11, RZ, RZ, -R13 ;  /* 0x000000ffff0b7224 */ /* 0x000fe200078e0a0d */
[----:B------:R-:W-:Y:S01]  /*10e0*/  IABS R38, R15 ;  /* 0x0000000f00267213 */ /* 0x000fe20000000000 */
[----:B------:R-:W-:Y:S01]  /*10f0*/  IMAD.HI.U32 R13, R0, R36, RZ ;  /* 0x00000024000d7227 */ /* 0x000fe200078e00ff */
[----:B------:R-:W-:Y:S02]  /*1100*/  IABS R40, R18 ;  /* 0x0000001200287213 */ /* 0x000fe40000000000 */
[----:B------:R-:W-:Y:S01]  /*1110*/  LOP3.LUT R19, R3, 0xc8, RZ, 0xfc, !PT ;  /* 0x000000c803137812 */ /* 0x000fe200078efcff */
[----:B------:R-:W-:Y:S01]  /*1120*/  IMAD R12, R17, R11, R16 ;  /* 0x0000000b110c7224 */ /* 0x000fe200078e0210 */
[----:B------:R-:W-:Y:S01]  /*1130*/  LOP3.LUT R16, R3, 0xfa, RZ, 0xfc, !PT ;  /* 0x000000fa03107812 */ /* 0x000fe200078efcff */
[----:B------:R-:W-:Y:S01]  /*1140*/  @!P0 IMAD.IADD R8, R8, 0x1, -R17 ;  /* 0x0000000108088824 */ /* 0x000fe200078e0a11 */
[----:B------:R-:W-:Y:S01]  /*1150*/  ISETP.GE.AND P0, PT, R15, RZ, PT ;  /* 0x000000ff0f00720c */ /* 0x000fe20003f06270 */
[----:B------:R-:W-:Y:S01]  /*1160*/  IMAD.HI.U32 R11, R0, R142, RZ ;  /* 0x0000008e000b7227 */ /* 0x000fe200078e00ff */
[----:B------:R-:W-:-:S02]  /*1170*/  ISETP.GT.U32.AND P1, PT, R17, R12, PT ;  /* 0x0000000c1100720c */ /* 0x000fc40003f24070 */
[----:B------:R-:W-:Y:S01]  /*1180*/  ISETP.GT.U32.AND P3, PT, R17, R8, PT ;  /* 0x000000081100720c */ /* 0x000fe20003f64070 */
[----:B------:R-:W-:Y:S01]  /*1190*/  IMAD.MOV R11, RZ, RZ, -R11 ;  /* 0x000000ffff0b7224 */ /* 0x000fe200078e0a0b */
[----:B------:R-:W-:Y:S01]  /*11a0*/  IABS R140, R16 ;  /* 0x00000010008c7213 */ /* 0x000fe20000000000 */
[----:B------:R-:W-:Y:S01]  /*11b0*/  IMAD.MOV R13, RZ, RZ, -R13 ;  /* 0x000000ffff0d7224 */ /* 0x000fe200078e0a0d */
[----:B------:R-:W-:Y:S01]  /*11c0*/  LOP3.LUT R15, R3, 0xee, RZ, 0xfc, !PT ;  /* 0x000000ee030f7812 */ /* 0x000fe200078efcff */
[C---:B------:R-:W-:Y:S01]  /*11d0*/  IMAD R142, R9.reuse, R11, R142 ;  /* 0x0000000b098e7224 */ /* 0x040fe200078e028e */
[----:B------:R-:W-:Y:S01]  /*11e0*/  IABS R64, R19 ;  /* 0x0000001300407213 */ /* 0x000fe20000000000 */
[C---:B------:R-:W-:Y:S01]  /*11f0*/  IMAD R36, R9.reuse, R13, R36 ;  /* 0x0000000d09247224 */ /* 0x040fe200078e0224 */
[----:B------:R-:W-:Y:S01]  /*1200*/  IABS R134, R15 ;  /* 0x0000000f00867213 */ /* 0x000fe20000000000 */
[----:B------:R-:W-:Y:S01]  /*1210*/  IMAD.HI.U32 R11, R0, R38, RZ ;  /* 0x00000026000b7227 */ /* 0x000fe200078e00ff */
[----:B------:R-:W-:-:S02]  /*1220*/  ISETP.GT.U32.AND P4, PT, R9, R142, PT ;  /* 0x0000008e0900720c */ /* 0x000fc40003f84070 */
[----:B------:R-:W-:Y:S01]  /*1230*/  ISETP.GT.U32.AND P5, PT, R9, R36, PT ;  /* 0x000000240900720c */ /* 0x000fe20003fa4070 */
[--C-:B------:R-:W-:Y:S01]  /*1240*/  @!P1 IMAD.IADD R12, R12, 0x1, -R17.reuse ;  /* 0x000000010c0c9824 */ /* 0x100fe200078e0a11 */
[----:B------:R-:W-:Y:S01]  /*1250*/  ISETP.GE.AND P1, PT, R5, RZ, PT ;  /* 0x000000ff0500720c */ /* 0x000fe20003f26270 */
[----:B------:R-:W-:Y:S01]  /*1260*/  @!P3 IMAD.IADD R8, R8, 0x1, -R17 ;  /* 0x000000010808b824 */ /* 0x000fe200078e0a11 */
[----:B------:R-:W-:Y:S01]  /*1270*/  ISETP.GE.AND P3, PT, R10, RZ, PT ;  /* 0x000000ff0a00720c */ /* 0x000fe20003f66270 */
[----:B------:R-:W-:Y:S01]  /*1280*/  IMAD.MOV R14, RZ, RZ, -R11 ;  /* 0x000000ffff0e7224 */ /* 0x000fe200078e0a0b */
[----:B------:R-:W-:Y:S01]  /*1290*/  ISETP.GT.U32.AND P2, PT, R17, R12, PT ;  /* 0x0000000c1100720c */ /* 0x000fe20003f44070 */
[----:B------:R-:W-:Y:S01]  /*12a0*/  IMAD.HI.U32 R11, R0, R40, RZ ;  /* 0x00000028000b7227 */ /* 0x000fe200078e00ff */
[C---:B------:R-:W-:Y:S02]  /*12b0*/  LOP3.LUT R20, R3.reuse, 0x2a, RZ, 0xfc, !PT ;  /* 0x0000002a03147812 */ /* 0x040fe400078efcff */
[----:B------:R-:W-:Y:S01]  /*12c0*/  LOP3.LUT R22, R3, 0x26, RZ, 0xfc, !PT ;  /* 0x0000002603167812 */ /* 0x000fe200078efcff */
[----:B------:R-:W-:Y:S01]  /*12d0*/  @!P4 IMAD.IADD R142, R142, 0x1, -R9 ;  /* 0x000000018e8ec824 */ /* 0x000fe200078e0a09 */
[----:B------:R-:W-:Y:S01]  /*12e0*/  IABS R162, R20 ;  /* 0x0000001400a27213 */ /* 0x000fe20000000000 */
[----:B------:R-:W-:Y:S01]  /*12f0*/  IMAD.MOV R11, RZ, RZ, -R11 ;  /* 0x000000ffff0b7224 */ /* 0x000fe200078e0a0b */
[----:B------:R-:W-:Y:S01]  /*1300*/  IABS R158, R22 ;  /* 0x00000016009e7213 */ /* 0x000fe20000000000 */
[C---:B------:R-:W-:Y:S01]  /*1310*/  IMAD R38, R9.reuse, R14, R38 ;  /* 0x0000000e09267224 */ /* 0x040fe200078e0226 */
[----:B------:R-:W-:Y:S01]  /*1320*/  ISETP.GT.U32.AND P4, PT, R9, R142, PT ;  /* 0x0000008e0900720c */ /* 0x000fe20003f84070 */
[----:B------:R-:W-:Y:S01]  /*1330*/  @!P5 IMAD.IADD R36, R36, 0x1, -R9 ;  /* 0x000000012424d824 */ /* 0x000fe200078e0a09 */
[----:B------:R-:W-:Y:S01]  /*1340*/  LOP3.LUT R14, R3, 0xf2, RZ, 0xfc, !PT ;  /* 0x000000f2030e7812 */ /* 0x000fe200078efcff */
[----:B------:R-:W-:Y:S01]  /*1350*/  @!P2 IMAD.IADD R12, R12, 0x1, -R17 ;  /* 0x000000010c0ca824 */ /* 0x000fe200078e0a11 */
[----:B------:R-:W-:Y:S01]  /*1360*/  ISETP.NE.AND P2, PT, R6, RZ, PT ;  /* 0x000000ff0600720c */ /* 0x000fe20003f45270 */
[C---:B------:R-:W-:Y:S01]  /*1370*/  IMAD R40, R9.reuse, R11, R40 ;  /* 0x0000000b09287224 */ /* 0x040fe200078e0228 */
[----:B------:R-:W-:Y:S01]  /*1380*/  LOP3.LUT R11, RZ, R6, RZ, 0x33, !PT ;  /* 0x00000006ff0b7212 */ /* 0x000fe200078e33ff */
[----:B------:R-:W-:Y:S01]  /*1390*/  @!P1 IMAD.MOV R8, RZ, RZ, -R8 ;  /* 0x000000ffff089224 */ /* 0x000fe200078e0a08 */
[C---:B------:R-:W-:Y:S01]  /*13a0*/  ISETP.GT.U32.AND P5, PT, R9.reuse, R36, PT ;  /* 0x000000240900720c */ /* 0x040fe20003fa4070 */
[----:B------:R-:W-:Y:S01]  /*13b0*/  @!P3 IMAD.MOV R12, RZ, RZ, -R12 ;  /* 0x000000ffff0cb224 */ /* 0x000fe200078e0a0c */
[----:B------:R-:W-:Y:S01]  /*13c0*/  ISETP.GT.U32.AND P1, PT, R9, R38, PT ;  /* 0x000000260900720c */ /* 0x000fe20003f24070 */
[----:B------:R-:W-:Y:S01]  /*13d0*/  IMAD.HI.U32 R13, R0, R140, RZ ;  /* 0x0000008c000d7227 */ /* 0x000fe200078e00ff */
[----:B------:R-:W-:-:S02]  /*13e0*/  SEL R8, R11, R8, !P2 ;  /* 0x000000080b087207 */ /* 0x000fc40005000000 */
[----:B------:R-:W-:Y:S01]  /*13f0*/  SEL R6, R11, R12, !P2 ;  /* 0x0000000c0b067207 */ /* 0x000fe20005000000 */
[----:B------:R-:W-:Y:S01]  /*1400*/  IMAD.MOV R13, RZ, RZ, -R13 ;  /* 0x000000ffff0d7224 */ /* 0x000fe200078e0a0d */
[----:B------:R-:W-:Y:S01]  /*1410*/  ISETP.GE.AND P2, PT, R3, RZ, PT ;  /* 0x000000ff0300720c */ /* 0x000fe20003f46270 */
[--C-:B------:R-:W-:Y:S01]  /*1420*/  @!P4 IMAD.IADD R142, R142, 0x1, -R9.reuse ;  /* 0x000000018e8ec824 */ /* 0x100fe200078e0a09 */
[C---:B------:R-:W-:Y:S01]  /*1430*/  ISETP.GT.U32.AND P4, PT, R9.reuse, R40, PT ;  /* 0x000000280900720c */ /* 0x040fe20003f84070 */
[----:B------:R-:W-:Y:S01]  /*1440*/  IMAD R140, R9, R13, R140 ;  /* 0x0000000d098c7224 */ /* 0x000fe200078e028c */
[C---:B------:R-:W-:Y:S01]  /*1450*/  LOP3.LUT R13, R3.reuse, 0xf6, RZ, 0xfc, !PT ;  /* 0x000000f6030d7812 */ /* 0x040fe200078efcff */
[--C-:B------:R-:W-:Y:S01]  /*1460*/  @!P5 IMAD.IADD R36, R36, 0x1, -R9.reuse ;  /* 0x000000012424d824 */ /* 0x100fe200078e0a09 */
[----:B------:R-:W-:Y:S01]  /*1470*/  LOP3.LUT R12, R3, 0xf4, RZ, 0xfc, !PT ;  /* 0x000000f4030c7812 */ /* 0x000fe200078efcff */
[----:B------:R-:W-:Y:S01]  /*1480*/  @!P1 IMAD.IADD R38, R38, 0x1, -R9 ;  /* 0x0000000126269824 */ /* 0x000fe200078e0a09 */
[----:B------:R-:W-:Y:S01]  /*1490*/  IABS R138, R13 ;  /* 0x0000000d008a7213 */ /* 0x000fe20000000000 */
[----:B------:R-:W-:Y:S01]  /*14a0*/  @!P6 IMAD.MOV R142, RZ, RZ, -R142 ;  /* 0x000000ffff8ee224 */ /* 0x000fe200078e0a8e */
[----:B------:R-:W-:-:S02]  /*14b0*/  ISETP.GT.U32.AND P3, PT, R9, R140, PT ;  /* 0x0000008c0900720c */ /* 0x000fc40003f64070 */
[----:B------:R-:W-:Y:S01]  /*14c0*/  IABS R42, R12 ;  /* 0x0000000c002a7213 */ /* 0x000fe20000000000 */
[----:B------:R-:W-:Y:S01]  /*14d0*/  @!P2 IMAD.MOV R36, RZ, RZ, -R36 ;  /* 0x000000ffff24a224 */ /* 0x000fe200078e0a24 */
[----:B------:R-:W-:Y:S01]  /*14e0*/  ISETP.GT.U32.AND P2, PT, R9, R38, PT ;  /* 0x000000260900720c */ /* 0x000fe20003f44070 */
[----:B------:R-:W-:Y:S01]  /*14f0*/  IMAD.HI.U32 R11, R0, R138, RZ ;  /* 0x0000008a000b7227 */ /* 0x000fe200078e00ff */
[----:B------:R-:W-:Y:S02]  /*1500*/  IABS R136, R14 ;  /* 0x0000000e00887213 */ /* 0x000fe40000000000 */
[----:B------:R-:W-:Y:S01]  /*1510*/  ISETP.GE.AND P5, PT, R16, RZ, PT ;  /* 0x000000ff1000720c */ /* 0x000fe20003fa6270 */
[----:B------:R-:W-:Y:S01]  /*1520*/  IMAD.MOV R11, RZ, RZ, -R11 ;  /* 0x000000ffff0b7224 */ /* 0x000fe200078e0a0b */
[----:B------:R-:W-:Y:S01]  /*1530*/  ISETP.GE.AND P6, PT, R13, RZ, PT ;  /* 0x000000ff0d00720c */ /* 0x000fe20003fc6270 */
[----:B------:R-:W-:Y:S01]  /*1540*/  @!P4 IMAD.IADD R40, R40, 0x1, -R9 ;  /* 0x000000012828c824 */ /* 0x000fe200078e0a09 */
[----:B------:R-:W-:Y:S01]  /*1550*/  LOP3.LUT R13, R3, 0xf0, RZ, 0xfc, !PT ;  /* 0x000000f0030d7812 */ /* 0x000fe200078efcff */
[C---:B------:R-:W-:Y:S01]  /*1560*/  IMAD R138, R9.reuse, R11, R138 ;  /* 0x0000000b098a7224 */ /* 0x040fe200078e028a */
[----:B------:R-:W-:Y:S01]  /*1570*/  ISETP.GE.AND P1, PT, R18, RZ, PT ;  /* 0x000000ff1200720c */ /* 0x000fe20003f26270 */
[----:B------:R-:W-:Y:S01]  /*1580*/  IMAD.HI.U32 R11, R0, R42, RZ ;  /* 0x0000002a000b7227 */ /* 0x000fe200078e00ff */
[----:B------:R-:W-:-:S02]  /*1590*/  ISETP.GT.U32.AND P4, PT, R9, R40, PT ;  /* 0x000000280900720c */ /* 0x000fc40003f84070 */
[----:B------:R-:W-:Y:S01]  /*15a0*/  IABS R44, R13 ;  /* 0x0000000d002c7213 */ /* 0x000fe20000000000 */
[--C-:B------:R-:W-:Y:S01]  /*15b0*/  @!P2 IMAD.IADD R38, R38, 0x1, -R9.reuse ;  /* 0x000000012626a824 */ /* 0x100fe200078e0a09 */
[----:B------:R-:W-:Y:S01]  /*15c0*/  ISETP.GT.U32.AND P2, PT, R9, R138, PT ;  /* 0x0000008a0900720c */ /* 0x000fe20003f44070 */
[----:B------:R-:W-:Y:S01]  /*15d0*/  @!P3 IMAD.IADD R140, R140, 0x1, -R9 ;  /* 0x000000018c8cb824 */ /* 0x000fe200078e0a09 */
[C---:B------:R-:W-:Y:S01]  /*15e0*/  LOP3.LUT R16, R3.reuse, 0xe0, RZ, 0xfc, !PT ;  /* 0x000000e003107812 */ /* 0x040fe200078efcff */
[----:B------:R-:W-:Y:S01]  /*15f0*/  IMAD.MOV R11, RZ, RZ, -R11 ;  /* 0x000000ffff0b7224 */ /* 0x000fe200078e0a0b */
[----:B------:R-:W-:Y:S01]  /*1600*/  LOP3.LUT R17, R3, 0xcc, RZ, 0xfc, !PT ;  /* 0x000000cc03117812 */ /* 0x000fe200078efcff */
[----:B------:R-:W-:Y:S01]  /*1610*/  @!P0 IMAD.MOV R38, RZ, RZ, -R38 ;  /* 0x000000ffff268224 */ /* 0x000fe200078e0a26 */
[C---:B------:R-:W-:Y:S01]  /*1620*/  ISETP.GT.U32.AND P3, PT, R9.reuse, R140, PT ;  /* 0x0000008c0900720c */ /* 0x040fe20003f64070 */
[C---:B------:R-:W-:Y:S01]  /*1630*/  IMAD R42, R9.reuse, R11, R42 ;  /* 0x0000000b092a7224 */ /* 0x040fe200078e022a */
[----:B------:R-:W-:Y:S01]  /*1640*/  IABS R52, R16 ;  /* 0x0000001000347213 */ /* 0x000fe20000000000 */
[----:B------:R-:W-:Y:S01]  /*1650*/  @!P4 IMAD.IADD R40, R40, 0x1, -R9 ;  /* 0x000000012828c824 */ /* 0x000fe200078e0a09 */
[----:B------:R-:W-:Y:S01]  /*1660*/  IABS R62, R17 ;  /* 0x00000011003e7213 */ /* 0x000fe20000000000 */
[----:B------:R-:W-:Y:S01]  /*1670*/  IMAD.HI.U32 R11, R0, R136, RZ ;  /* 0x00000088000b7227 */ /* 0x000fe200078e00ff */
[----:B------:R-:W-:-:S02]  /*1680*/  ISETP.GT.U32.AND P4, PT, R9, R42, PT ;  /* 0x0000002a0900720c */ /* 0x000fc40003f84070 */
[C---:B------:R-:W-:Y:S01]  /*1690*/  LOP3.LUT R18, R3.reuse, 0xca, RZ, 0xfc, !PT ;  /* 0x000000ca03127812 */ /* 0x040fe200078efcff */
[----:B------:R-:W-:Y:S01]  /*16a0*/  @!P2 IMAD.IADD R138, R138, 0x1, -R9 ;  /* 0x000000018a8aa824 */ /* 0x000fe200078e0a09 */
[----:B------:R-:W-:Y:S01]  /*16b0*/  ISETP.GE.AND P2, PT, R14, RZ, PT ;  /* 0x000000ff0e00720c */ /* 0x000fe20003f46270 */
[----:B------:R-:W-:Y:S01]  /*16c0*/  IMAD.MOV R11, RZ, RZ, -R11 ;  /* 0x000000ffff0b7224 */ /* 0x000fe200078e0a0b */
[----:B------:R-:W-:Y:S01]  /*16d0*/  LOP3.LUT R14, R3, 0xe8, RZ, 0xfc, !PT ;  /* 0x000000e8030e7812 */ /* 0x000fe200078efcff */
[----:B------:R-:W-:Y:S01]  /*16e0*/  @!P3 IMAD.IADD R140, R140, 0x1, -R9 ;  /* 0x000000018c8cb824 */ /* 0x000fe200078e0a09 */
[C---:B------:R-:W-:Y:S01]  /*16f0*/  ISETP.GT.U32.AND P0, PT, R9.reuse, R138, PT ;  /* 0x0000008a0900720c */ /* 0x040fe20003f04070 */
[----:B------:R-:W-:Y:S01]  /*1700*/  IMAD R136, R9, R11, R136 ;  /* 0x0000000b09887224 */ /* 0x000fe200078e0288 */
[----:B------:R-:W-:Y:S01]  /*1710*/  ISETP.GE.AND P3, PT, R12, RZ, PT ;  /* 0x000000ff0c00720c */ /* 0x000fe20003f66270 */
[----:B------:R-:W-:Y:S01]  /*1720*/  IMAD.HI.U32 R12, R0, R134, RZ ;  /* 0x00000086000c7227 */ /* 0x000fe200078e00ff */
[----:B------:R-:W-:-:S02]  /*1730*/  IABS R48, R14 ;  /* 0x0000000e00307213 */ /* 0x000fc40000000000 */
[----:B------:R-:W-:Y:S01]  /*1740*/  IABS R116, R18 ;  /* 0x0000001200747213 */ /* 0x000fe20000000000 */
[--C-:B------:R-:W-:Y:S01]  /*1750*/  @!P4 IMAD.IADD R42, R42, 0x1, -R9.reuse ;  /* 0x000000012a2ac824 */ /* 0x100fe200078e0a09 */
[----:B------:R-:W-:Y:S01]  /*1760*/  LOP3.LUT R27, R3, 0x16, RZ, 0xfc, !PT ;  /* 0x00000016031b7812 */ /* 0x000fe200078efcff */
[----:B------:R-:W-:Y:S01]  /*1770*/  @!P5 IMAD.MOV R140, RZ, RZ, -R140 ;  /* 0x000000ffff8cd224 */ /* 0x000fe200078e0a8c */
[C---:B------:R-:W-:Y:S01]  /*1780*/  ISETP.GT.U32.AND P5, PT, R9.reuse, R136, PT ;  /* 0x000000880900720c */ /* 0x040fe20003fa4070 */
[----:B------:R-:W-:Y:S01]  /*1790*/  IMAD.MOV R12, RZ, RZ, -R12 ;  /* 0x000000ffff0c7224 */ /* 0x000fe200078e0a0c */
[----:B------:R-:W-:Y:S01]  /*17a0*/  ISETP.GT.U32.AND P4, PT, R9, R42, PT ;  /* 0x0000002a0900720c */ /* 0x000fe20003f84070 */
[----:B------:R-:W-:Y:S01]  /*17b0*/  IMAD.HI.U32 R11, R0, R44, RZ ;  /* 0x0000002c000b7227 */ /* 0x000fe200078e00ff */
[----:B------:R-:W-:Y:S02]  /*17c0*/  LOP3.LUT R29, R3, 0x14, RZ, 0xfc, !PT ;  /* 0x00000014031d7812 */ /* 0x000fe400078efcff */
[----:B------:R-:W-:Y:S01]  /*17d0*/  IABS R144, R27 ;  /* 0x0000001b00907213 */ /* 0x000fe20000000000 */
[----:B------:R-:W-:Y:S01]  /*17e0*/  @!P0 IMAD.IADD R138, R138, 0x1, -R9 ;  /* 0x000000018a8a8824 */ /* 0x000fe200078e0a09 */
[----:B------:R-:W-:Y:S01]  /*17f0*/  ISETP.GE.AND P0, PT, R15, RZ, PT ;  /* 0x000000ff0f00720c */ /* 0x000fe20003f06270 */
[----:B------:R-:W-:Y:S01]  /*1800*/  IMAD R134, R9, R12, R134 ;  /* 0x0000000c09867224 */ /* 0x000fe200078e0286 */
[C---:B------:R-:W-:Y:S01]  /*1810*/  LOP3.LUT R12, R3.reuse, 0xea, RZ, 0xfc, !PT ;  /* 0x000000ea030c7812 */ /* 0x040fe200078efcff */
[----:B------:R-:W-:Y:S01]  /*1820*/  IMAD.MOV R11, RZ, RZ, -R11 ;  /* 0x000000ffff0b7224 */ /* 0x000fe200078e0a0b */
[----:B------:R-:W-:Y:S01]  /*1830*/  LOP3.LUT R15, R3, 0xe2, RZ, 0xfc, !PT ;  /* 0x000000e2030f7812 */ /* 0x000fe200078efcff */
[----:B------:R-:W-:Y:S01]  /*1840*/  @!P6 IMAD.MOV R138, RZ, RZ, -R138 ;  /* 0x000000ffff8ae224 */ /* 0x000fe200078e0a8a */
[C---:B------:R-:W-:Y:S01]  /*1850*/  ISETP.GT.U32.AND P6, PT, R9.reuse, R134, PT ;  /* 0x000000860900720c */ /* 0x040fe20003fc4070 */
[C---:B------:R-:W-:Y:S01]  /*1860*/  IMAD R44, R9.reuse, R11, R44 ;  /* 0x0000000b092c7224 */ /* 0x040fe200078e022c */
[----:B------:R-:W-:Y:S01]  /*1870*/  IABS R132, R12 ;  /* 0x0000000c00847213 */ /* 0x000fe20000000000 */
[--C-:B------:R-:W-:Y:S01]  /*1880*/  @!P5 IMAD.IADD R136, R136, 0x1, -R9.reuse ;  /* 0x000000018888d824 */ /* 0x100fe200078e0a09 */
[----:B------:R-:W-:Y:S01]  /*1890*/  IABS R128, R15 ;  /* 0x0000000f00807213 */ /* 0x000fe20000000000 */
[----:B------:R-:W-:Y:S01]  /*18a0*/  @!P4 IMAD.IADD R42, R42, 0x1, -R9 ;  /* 0x000000012a2ac824 */ /* 0x000fe200078e0a09 */
[C---:B------:R-:W-:Y:S01]  /*18b0*/  ISETP.GT.U32.AND P4, PT, R9.reuse, R44, PT ;  /* 0x0000002c0900720c */ /* 0x040fe20003f84070 */
[----:B------:R-:W-:Y:S01]  /*18c0*/  @!P1 IMAD.MOV R40, RZ, RZ, -R40 ;  /* 0x000000ffff289224 */ /* 0x000fe200078e0a28 */
[----:B------:R-:W-:Y:S01]  /*18d0*/  ISETP.GT.U32.AND P5, PT, R9, R136, PT ;  /* 0x000000880900720c */ /* 0x000fe20003fa4070 */
[----:B------:R-:W-:Y:S01]  /*18e0*/  @!P3 IMAD.MOV R42, RZ, RZ, -R42 ;  /* 0x000000ffff2ab224 */ /* 0x000fe200078e0a2a */
[----:B------:R-:W-:-:S02]  /*18f0*/  ISETP.GE.AND P1, PT, R13, RZ, PT ;  /* 0x000000ff0d00720c */ /* 0x000fc40003f26270 */
[C---:B------:R-:W-:Y:S01]  /*1900*/  LOP3.LUT R13, R3.reuse, 0xec, RZ, 0xfc, !PT ;  /* 0x000000ec030d7812 */ /* 0x040fe200078efcff */
[--C-:B------:R-:W-:Y:S01]  /*1910*/  @!P6 IMAD.IADD R134, R134, 0x1, -R9.reuse ;  /* 0x000000018686e824 */ /* 0x100fe200078e0a09 */
[----:B------:R-:W-:Y:S02]  /*1920*/  LOP3.LUT R31, R3, 0x12, RZ, 0xfc, !PT ;  /* 0x00000012031f7812 */ /* 0x000fe400078efcff */
[----:B------:R-:W-:Y:S02]  /*1930*/  IABS R46, R13 ;  /* 0x0000000d002e7213 */ /* 0x000fe40000000000 */
[----:B------:R-:W-:Y:S01]  /*1940*/  ISETP.GT.U32.AND P6, PT, R9, R134, PT ;  /* 0x000000860900720c */ /* 0x000fe20003fc4070 */
[--C-:B------:R-:W-:Y:S01]  /*1950*/  @!P4 IMAD.IADD R44, R44, 0x1, -R9.reuse ;  /* 0x000000012c2cc824 */ /* 0x100fe200078e0a09 */
[----:B------:R-:W-:Y:S01]  /*1960*/  ISETP.GE.AND P3, PT, R13, RZ, PT ;  /* 0x000000ff0d00720c */ /* 0x000fe20003f66270 */
[----:B------:R-:W-:Y:S01]  /*1970*/  @!P5 IMAD.IADD R136, R136, 0x1, -R9 ;  /* 0x000000018888d824 */ /* 0x000fe200078e0a09 */
[----:B------:R-:W-:Y:S01]  /*1980*/  ISETP.GE.AND P5, PT, R12, RZ, PT ;  /* 0x000000ff0c00720c */ /* 0x000fe20003fa6270 */
[----:B------:R-:W-:Y:S01]  /*1990*/  IMAD.HI.U32 R12, R0, R48, RZ ;  /* 0x00000030000c7227 */ /* 0x000fe200078e00ff */
[----:B------:R-:W-:-:S02]  /*19a0*/  ISETP.GT.U32.AND P4, PT, R9, R44, PT ;  /* 0x0000002c0900720c */ /* 0x000fc40003f84070 */
[C---:B------:R-:W-:Y:S01]  /*19b0*/  LOP3.LUT R33, R3.reuse, 0x10, RZ, 0xfc, !PT ;  /* 0x0000001003217812 */ /* 0x040fe200078efcff */
[----:B------:R-:W-:Y:S01]  /*19c0*/  IMAD.HI.U32 R11, R0, R46, RZ ;  /* 0x0000002e000b7227 */ /* 0x000fe200078e00ff */
[C---:B------:R-:W-:Y:S02]  /*19d0*/  LOP3.LUT R37, R3.reuse, 0xe, RZ, 0xfc, !PT ;  /* 0x0000000e03257812 */ /* 0x040fe400078efcff */
[----:B------:R-:W-:Y:S01]  /*19e0*/  LOP3.LUT R39, R3, 0xc, RZ, 0xfc, !PT ;  /* 0x0000000c03277812 */ /* 0x000fe200078efcff */
[----:B------:R-:W-:Y:S01]  /*19f0*/  IMAD.MOV R12, RZ, RZ, -R12 ;  /* 0x000000ffff0c7224 */ /* 0x000fe200078e0a0c */
[----:B------:R-:W-:Y:S01]  /*1a00*/  IABS R24, R37 ;  /* 0x0000002500187213 */ /* 0x000fe20000000000 */
[----:B------:R-:W-:Y:S01]  /*1a10*/  IMAD.MOV R13, RZ, RZ, -R11 ;  /* 0x000000ffff0d7224 */ /* 0x000fe200078e0a0b */
[----:B------:R-:W-:Y:S01]  /*1a20*/  IABS R26, R39 ;  /* 0x00000027001a7213 */ /* 0x000fe20000000000 */
[----:B------:R-:W-:Y:S01]  /*1a30*/  IMAD R48, R9, R12, R48 ;  /* 0x0000000c09307224 */ /* 0x000fe200078e0230 */
[C---:B------:R-:W-:Y:S01]  /*1a40*/  LOP3.LUT R45, R3.reuse, 0xa, RZ, 0xfc, !PT ;  /* 0x0000000a032d7812 */ /* 0x040fe200078efcff */
[----:B------:R-:W-:Y:S01]  /*1a50*/  @!P6 IMAD.IADD R134, R134, 0x1, -R9 ;  /* 0x000000018686e824 */ /* 0x000fe200078e0a09 */
[----:B------:R-:W-:Y:S01]  /*1a60*/  LOP3.LUT R47, R3, 0x8, RZ, 0xfc, !PT ;  /* 0x00000008032f7812 */ /* 0x000fe200078efcff */
[----:B------:R-:W-:Y:S01]  /*1a70*/  IMAD R46, R9, R13, R46 ;  /* 0x0000000d092e7224 */ /* 0x000fe200078e022e */
[----:B------:R-:W-:Y:S01]  /*1a80*/  LOP3.LUT R49, R3, 0x6, RZ, 0xfc, !PT ;  /* 0x0000000603317812 */ /* 0x000fe200078efcff */
[----:B------:R-:W-:Y:S01]  /*1a90*/  @!P0 IMAD.MOV R134, RZ, RZ, -R134 ;  /* 0x000000ffff868224 */ /* 0x000fe200078e0a86 */
[----:B------:R-:W-:Y:S01]  /*1aa0*/  ISETP.GT.U32.AND P0, PT, R9, R48, PT ;  /* 0x000000300900720c */ /* 0x000fe20003f04070 */
[----:B------:R-:W-:Y:S01]  /*1ab0*/  IMAD.HI.U32 R11, R0, R132, RZ ;  /* 0x00000084000b7227 */ /* 0x000fe200078e00ff */
[----:B------:R-:W-:-:S02]  /*1ac0*/  IABS R28, R49 ;  /* 0x00000031001c7213 */ /* 0x000fc40000000000 */
[----:B------:R-:W-:Y:S01]  /*1ad0*/  LOP3.LUT R51, R3, 0x4, RZ, 0xfc, !PT ;  /* 0x0000000403337812 */ /* 0x000fe200078efcff */
[----:B------:R-:W-:Y:S01]  /*1ae0*/  @!P2 IMAD.MOV R136, RZ, RZ, -R136 ;  /* 0x000000ffff88a224 */ /* 0x000fe200078e0a88 */
[----:B------:R-:W-:Y:S01]  /*1af0*/  ISETP.GE.AND P2, PT, R14, RZ, PT ;  /* 0x000000ff0e00720c */ /* 0x000fe20003f46270 */
[----:B------:R-:W-:Y:S01]  /*1b00*/  @!P4 IMAD.IADD R44, R44, 0x1, -R9 ;  /* 0x000000012c2cc824 */ /* 0x000fe200078e0a09 */
[----:B------:R-:W-:Y:S01]  /*1b10*/  ISETP.GT.U32.AND P4, PT, R9, R46, PT ;  /* 0x0000002e0900720c */ /* 0x000fe20003f84070 */
[----:B------:R-:W-:Y:S01]  /*1b20*/  IMAD.MOV R11, RZ, RZ, -R11 ;  /* 0x000000ffff0b7224 */ /* 0x000fe200078e0a0b */
[----:B------:R-:W-:Y:S01]  /*1b30*/  LOP3.LUT R14, R3, 0xe4, RZ, 0xfc, !PT ;  /* 0x000000e4030e7812 */ /* 0x000fe200078efcff */
[----:B------:R-:W-:Y:S01]  /*1b40*/  @!P1 IMAD.MOV R44, RZ, RZ, -R44 ;  /* 0x000000ffff2c9224 */ /* 0x000fe200078e0a2c */
[----:B------:R-:W-:Y:S01]  /*1b50*/  IABS R30, R51 ;  /* 0x00000033001e7213 */ /* 0x000fe20000000000 */
[----:B------:R-:W-:Y:S01]  /*1b60*/  IMAD R132, R9, R11, R132 ;  /* 0x0000000b09847224 */ /* 0x000fe200078e0284 */
[----:B------:R-:W-:Y:S01]  /*1b70*/  IABS R50, R14 ;  /* 0x0000000e00327213 */ /* 0x000fe20000000000 */
[----:B------:R-:W-:Y:S01]  /*1b80*/  @!P0 IMAD.IADD R48, R48, 0x1, -R9 ;  /* 0x0000000130308824 */ /* 0x000fe200078e0a09 */
[----:B------:R-:W-:-:S02]  /*1b90*/  LOP3.LUT R11, R3, 0xe6, RZ, 0xfc, !PT ;  /* 0x000000e6030b7812 */ /* 0x000fc400078efcff */
[C---:B------:R-:W-:Y:S01]  /*1ba0*/  ISETP.GT.U32.AND P1, PT, R9.reuse, R132, PT ;  /* 0x000000840900720c */ /* 0x040fe20003f24070 */
[----:B------:R-:W-:Y:S01]  /*1bb0*/  IMAD.HI.U32 R12, R0, R50, RZ ;  /* 0x00000032000c7227 */ /* 0x000fe200078e00ff */
[----:B------:R-:W-:Y:S02]  /*1bc0*/  ISETP.GT.U32.AND P0, PT, R9, R48, PT ;  /* 0x000000300900720c */ /* 0x000fe40003f04070 */
[----:B------:R-:W-:Y:S01]  /*1bd0*/  IABS R130, R11 ;  /* 0x0000000b00827213 */ /* 0x000fe20000000000 */
[----:B------:R-:W-:Y:S01]  /*1be0*/  @!P4 IMAD.IADD R46, R46, 0x1, -R9 ;  /* 0x000000012e2ec824 */ /* 0x000fe200078e0a09 */
[----:B------:R-:W-:Y:S01]  /*1bf0*/  ISETP.GE.AND P6, PT, R11, RZ, PT ;  /* 0x000000ff0b00720c */ /* 0x000fe20003fc6270 */
[----:B------:R-:W-:Y:S02]  /*1c00*/  IMAD.MOV R12, RZ, RZ, -R12 ;  /* 0x000000ffff0c7224 */ /* 0x000fe400078e0a0c */
[----:B------:R-:W-:Y:S01]  /*1c10*/  IMAD.HI.U32 R11, R0, R130, RZ ;  /* 0x00000082000b7227 */ /* 0x000fe200078e00ff */
[----:B------:R-:W-:-:S03]  /*1c20*/  ISETP.GT.U32.AND P4, PT, R9, R46, PT ;  /* 0x0000002e0900720c */ /* 0x000fc60003f84070 */
[----:B------:R-:W-:Y:S02]  /*1c30*/  IMAD R50, R9, R12, R50 ;  /* 0x0000000c09327224 */ /* 0x000fe400078e0232 */
[----:B------:R-:W-:-:S04]  /*1c40*/  IMAD.HI.U32 R12, R0, R52, RZ ;  /* 0x00000034000c7227 */ /* 0x000fc800078e00ff */
[----:B------:R-:W-:Y:S02]  /*1c50*/  IMAD.MOV R12, RZ, RZ, -R12 ;  /* 0x000000ffff0c7224 */ /* 0x000fe400078e0a0c */
[--C-:B------:R-:W-:Y:S02]  /*1c60*/  @!P1 IMAD.IADD R132, R132, 0x1, -R9.reuse ;  /* 0x0000000184849824 */ /* 0x100fe400078e0a09 */
[C---:B------:R-:W-:Y:S02]  /*1c70*/  IMAD R52, R9.reuse, R12, R52 ;  /* 0x0000000c09347224 */ /* 0x040fe400078e0234 */
[----:B------:R-:W-:Y:S01]  /*1c80*/  @!P0 IMAD.IADD R48, R48, 0x1, -R9 ;  /* 0x0000000130308824 */ /* 0x000fe200078e0a09 */
[C---:B------:R-:W-:Y:S01]  /*1c90*/  ISETP.GT.U32.AND P1, PT, R9.reuse, R132, PT ;  /* 0x000000840900720c */ /* 0x040fe20003f24070 */
[----:B------:R-:W-:Y:S02]  /*1ca0*/  IMAD.MOV R13, RZ, RZ, -R11 ;  /* 0x000000ffff0d7224 */ /* 0x000fe400078e0a0b */
[----:B------:R-:W-:Y:S01]  /*1cb0*/  @!P4 IMAD.IADD R46, R46, 0x1, -R9 ;  /* 0x000000012e2ec824 */ /* 0x000fe200078e0a09 */
[----:B------:R-:W-:Y:S01]  /*1cc0*/  ISETP.GE.AND P4, PT, R14, RZ, PT ;  /* 0x000000ff0e00720c */ /* 0x000fe20003f86270 */
[----:B------:R-:W-:Y:S01]  /*1cd0*/  @!P2 IMAD.MOV R48, RZ, RZ, -R48 ;  /* 0x000000ffff30a224 */ /* 0x000fe200078e0a30 */
[C---:B------:R-:W-:Y:S01]  /*1ce0*/  ISETP.GT.U32.AND P2, PT, R9.reuse, R52, PT ;  /* 0x000000340900720c */ /* 0x040fe20003f44070 */
[----:B------:R-:W-:Y:S01]  /*1cf0*/  IMAD R130, R9, R13, R130 ;  /* 0x0000000d09827224 */ /* 0x000fe200078e0282 */
[C---:B------:R-:W-:Y:S01]  /*1d00*/  LOP3.LUT R13, R3.reuse, 0xde, RZ, 0xfc, !PT ;  /* 0x000000de030d7812 */ /* 0x040fe200078efcff */
[----:B------:R-:W-:Y:S01]  /*1d10*/  IMAD.HI.U32 R11, R0, R128, RZ ;  /* 0x00000080000b7227 */ /* 0x000fe200078e00ff */
[----:B------:R-:W-:-:S02]  /*1d20*/  LOP3.LUT R14, R3, 0xdc, RZ, 0xfc, !PT ;  /* 0x000000dc030e7812 */ /* 0x000fc400078efcff */
[----:B------:R-:W-:Y:S01]  /*1d30*/  IABS R126, R13 ;  /* 0x0000000d007e7213 */ /* 0x000fe20000000000 */
[----:B------:R-:W-:Y:S01]  /*1d40*/  @!P3 IMAD.MOV R46, RZ, RZ, -R46 ;  /* 0x000000ffff2eb224 */ /* 0x000fe200078e0a2e */
[C---:B------:R-:W-:Y:S01]  /*1d50*/  ISETP.GT.U32.AND P3, PT, R9.reuse, R50, PT ;  /* 0x000000320900720c */ /* 0x040fe20003f64070 */
[----:B------:R-:W-:Y:S01]  /*1d60*/  IMAD.MOV R11, RZ, RZ, -R11 ;  /* 0x000000ffff0b7224 */ /* 0x000fe200078e0a0b */
[----:B------:R-:W-:Y:S01]  /*1d70*/  IABS R54, R14 ;  /* 0x0000000e00367213 */ /* 0x000fe20000000000 */
[----:B------:R-:W-:Y:S01]  /*1d80*/  @!P1 IMAD.IADD R132, R132, 0x1, -R9 ;  /* 0x0000000184849824 */ /* 0x000fe200078e0a09 */
[C---:B------:R-:W-:Y:S01]  /*1d90*/  ISETP.GT.U32.AND P1, PT, R9.reuse, R130, PT ;  /* 0x000000820900720c */ /* 0x040fe20003f24070 */
[----:B------:R-:W-:Y:S02]  /*1da0*/  IMAD R128, R9, R11, R128 ;  /* 0x0000000b09807224 */ /* 0x000fe400078e0280 */
[----:B------:R-:W-:-:S03]  /*1db0*/  IMAD.HI.U32 R11, R0, R126, RZ ;  /* 0x0000007e000b7227 */ /* 0x000fc600078e00ff */
[C---:B------:R-:W-:Y:S01]  /*1dc0*/  ISETP.GT.U32.AND P0, PT, R9.reuse, R128, PT ;  /* 0x000000800900720c */ /* 0x040fe20003f04070 */
[----:B------:R-:W-:Y:S02]  /*1dd0*/  @!P2 IMAD.IADD R52, R52, 0x1, -R9 ;  /* 0x000000013434a824 */ /* 0x000fe400078e0a09 */
[----:B------:R-:W-:Y:S02]  /*1de0*/  IMAD.MOV R11, RZ, RZ, -R11 ;  /* 0x000000ffff0b7224 */ /* 0x000fe400078e0a0b */
[----:B------:R-:W-:Y:S01]  /*1df0*/  @!P3 IMAD.IADD R50, R50, 0x1, -R9 ;  /* 0x000000013232b824 */ /* 0x000fe200078e0a09 */
[C---:B------:R-:W-:Y:S01]  /*1e00*/  ISETP.GT.U32.AND P2, PT, R9.reuse, R52, PT ;  /* 0x000000340900720c */ /* 0x040fe20003f44070 */
[C---:B------:R-:W-:Y:S02]  /*1e10*/  IMAD R126, R9.reuse, R11, R126 ;  /* 0x0000000b097e7224 */ /* 0x040fe400078e027e */
[----:B------:R-:W-:Y:S01]  /*1e20*/  IMAD.HI.U32 R11, R0, R54, RZ ;  /* 0x00000036000b7227 */ /* 0x000fe200078e00ff */
[----:B------:R-:W-:-:S03]  /*1e30*/  ISETP.GT.U32.AND P3, PT, R9, R50, PT ;  /* 0x000000320900720c */ /* 0x000fc60003f64070 */
[----:B------:R-:W-:Y:S02]  /*1e40*/  IMAD.MOV R11, RZ, RZ, -R11 ;  /* 0x000000ffff0b7224 */ /* 0x000fe400078e0a0b */
[--C-:B------:R-:W-:Y:S02]  /*1e50*/  @!P1 IMAD.IADD R130, R130, 0x1, -R9.reuse ;  /* 0x0000000182829824 */ /* 0x100fe400078e0a09 */
[--C-:B------:R-:W-:Y:S02]  /*1e60*/  @!P0 IMAD.IADD R128, R128, 0x1, -R9.reuse ;  /* 0x0000000180808824 */ /* 0x100fe400078e0a09 */
[C---:B------:R-:W-:Y:S01]  /*1e70*/  IMAD R54, R9.reuse, R11, R54 ;  /* 0x0000000b09367224 */ /* 0x040fe200078e0236 */
[----:B------:R-:W-:Y:S01]  /*1e80*/  ISETP.GT.U32.AND P1, PT, R9, R130, PT ;  /* 0x000000820900720c */ /* 0x000fe20003f24070 */
[----:B------:R-:W-:Y:S01]  /*1e90*/  @!P5 IMAD.MOV R132, RZ, RZ, -R132 ;  /* 0x000000ffff84d224 */ /* 0x000fe200078e0a84 */
[----:B------:R-:W-:Y:S01]  /*1ea0*/  ISETP.GE.AND P5, PT, R15, RZ, PT ;  /* 0x000000ff0f00720c */ /* 0x000fe20003fa6270 */
[--C-:B------:R-:W-:Y:S01]  /*1eb0*/  @!P2 IMAD.IADD R52, R52, 0x1, -R9.reuse ;  /* 0x000000013434a824 */ /* 0x100fe200078e0a09 */
[----:B------:R-:W-:Y:S01]  /*1ec0*/  LOP3.LUT R15, R3, 0xda, RZ, 0xfc, !PT ;  /* 0x000000da030f7812 */ /* 0x000fe200078efcff */
[----:B------:R-:W-:Y:S01]  /*1ed0*/  @!P3 IMAD.IADD R50, R50, 0x1, -R9 ;  /* 0x000000013232b824 */ /* 0x000fe200078e0a09 */
[----:B------:R-:W-:-:S02]  /*1ee0*/  ISETP.GT.U32.AND P0, PT, R9, R128, PT ;  /* 0x000000800900720c */ /* 0x000fc40003f04070 */
[C---:B------:R-:W-:Y:S01]  /*1ef0*/  ISETP.GT.U32.AND P2, PT, R9.reuse, R54, PT ;  /* 0x000000360900720c */ /* 0x040fe20003f44070 */
[----:B------:R-:W-:Y:S01]  /*1f00*/  @!P4 IMAD.MOV R50, RZ, RZ, -R50 ;  /* 0x000000ffff32c224 */ /* 0x000fe200078e0a32 */
[----:B------:R-:W-:Y:S02]  /*1f10*/  IABS R124, R15 ;  /* 0x0000000f007c7213 */ /* 0x000fe40000000000 */
[----:B------:R-:W-:Y:S01]  /*1f20*/  ISETP.GT.U32.AND P3, PT, R9, R126, PT ;  /* 0x0000007e0900720c */ /* 0x000fe20003f64070 */
[--C-:B------:R-:W-:Y:S01]  /*1f30*/  @!P1 IMAD.IADD R130, R130, 0x1, -R9.reuse ;  /* 0x0000000182829824 */ /* 0x100fe200078e0a09 */
[C---:B------:R-:W-:Y:S01]  /*1f40*/  LOP3.LUT R11, R3.reuse, 0xd8, RZ, 0xfc, !PT ;  /* 0x000000d8030b7812 */ /* 0x040fe200078efcff */
[----:B------:R-:W-:Y:S01]  /*1f50*/  IMAD.HI.U32 R12, R0, R124, RZ ;  /* 0x0000007c000c7227 */ /* 0x000fe200078e00ff */
[----:B------:R-:W-:Y:S02]  /*1f60*/  ISETP.GE.AND P1, PT, R16, RZ, PT ;  /* 0x000000ff1000720c */ /* 0x000fe40003f26270 */
[----:B------:R-:W-:Y:S01]  /*1f70*/  IABS R56, R11 ;  /* 0x0000000b00387213 */ /* 0x000fe20000000000 */
[----:B------:R-:W-:Y:S01]  /*1f80*/  IMAD.MOV R12, RZ, RZ, -R12 ;  /* 0x000000ffff0c7224 */ /* 0x000fe200078e0a0c */
[----:B------:R-:W-:Y:S01]  /*1f90*/  ISETP.GE.AND P4, PT, R14, RZ, PT ;  /* 0x000000ff0e00720c */ /* 0x000fe20003f86270 */
[--C-:B------:R-:W-:Y:S01]  /*1fa0*/  @!P0 IMAD.IADD R128, R128, 0x1, -R9.reuse ;  /* 0x0000000180808824 */ /* 0x100fe200078e0a09 */
[----:B------:R-:W-:Y:S01]  /*1fb0*/  LOP3.LUT R14, R3, 0xd2, RZ, 0xfc, !PT ;  /* 0x000000d2030e7812 */ /* 0x000fe200078efcff */
[--C-:B------:R-:W-:Y:S01]  /*1fc0*/  @!P2 IMAD.IADD R54, R54, 0x1, -R9.reuse ;  /* 0x000000013636a824 */ /* 0x100fe200078e0a09 */
[----:B------:R-:W-:Y:S01]  /*1fd0*/  ISETP.GE.AND P0, PT, R15, RZ, PT ;  /* 0x000000ff0f00720c */ /* 0x000fe20003f06270 */
[----:B------:R-:W-:Y:S01]  /*1fe0*/  @!P3 IMAD.IADD R126, R126, 0x1, -R9 ;  /* 0x000000017e7eb824 */ /* 0x000fe200078e0a09 */
[----:B------:R-:W-:Y:S01]  /*1ff0*/  IABS R120, R14 ;  /* 0x0000000e00787213 */ /* 0x000fe20000000000 */
[----:B------:R-:W-:Y:S01]  /*2000*/  IMAD R124, R9, R12, R124 ;  /* 0x0000000c097c7224 */ /* 0x000fe200078e027c */
[----:B------:R-:W-:Y:S01]  /*2010*/  LOP3.LUT R12, R3, 0xd6, RZ, 0xfc, !PT ;  /* 0x000000d6030c7812 */ /* 0x000fe200078efcff */
[----:B------:R-:W-:Y:S01]  /*2020*/  @!P5 IMAD.MOV R128, RZ, RZ, -R128 ;  /* 0x000000ffff80d224 */ /* 0x000fe200078e0a80 */
[----:B------:R-:W-:Y:S01]  /*2030*/  ISETP.GE.AND P5, PT, R11, RZ, PT ;  /* 0x000000ff0b00720c */ /* 0x000fe20003fa6270 */
[----:B------:R-:W-:Y:S01]  /*2040*/  IMAD.HI.U32 R11, R0, R56, RZ ;  /* 0x00000038000b7227 */ /* 0x000fe200078e00ff */
[----:B------:R-:W-:-:S02]  /*2050*/  ISETP.GT.U32.AND P2, PT, R9, R54, PT ;  /* 0x000000360900720c */ /* 0x000fc40003f44070 */
[----:B------:R-:W-:Y:S01]  /*2060*/  ISETP.GT.U32.AND P3, PT, R9, R126, PT ;  /* 0x0000007e0900720c */ /* 0x000fe20003f64070 */
[----:B------:R-:W-:Y:S01]  /*2070*/  IMAD.MOV R11, RZ, RZ, -R11 ;  /* 0x000000ffff0b7224 */ /* 0x000fe200078e0a0b */
[----:B------:R-:W-:Y:S01]  /*2080*/  IABS R122, R12 ;  /* 0x0000000c007a7213 */ /* 0x000fe20000000000 */
[----:B------:R-:W-:Y:S01]  /*2090*/  @!P6 IMAD.MOV R130, RZ, RZ, -R130 ;  /* 0x000000ffff82e224 */ /* 0x000fe200078e0a82 */
[----:B------:R-:W-:Y:S01]  /*20a0*/  ISETP.GE.AND P6, PT, R13, RZ, PT ;  /* 0x000000ff0d00720c */ /* 0x000fe20003fc6270 */
[----:B------:R-:W-:Y:S01]  /*20b0*/  @!P1 IMAD.MOV R52, RZ, RZ, -R52 ;  /* 0x000000ffff349224 */ /* 0x000fe200078e0a34 */
[----:B------:R-:W-:Y:S01]  /*20c0*/  ISETP.GE.AND P1, PT, R12, RZ, PT ;  /* 0x000000ff0c00720c */ /* 0x000fe20003f26270 */
[----:B------:R-:W-:Y:S01]  /*20d0*/  IMAD.HI.U32 R12, R0, R122, RZ ;  /* 0x0000007a000c7227 */ /* 0x000fe200078e00ff */
[C---:B------:R-:W-:Y:S02]  /*20e0*/  LOP3.LUT R13, R3.reuse, 0xd4, RZ, 0xfc, !PT ;  /* 0x000000d4030d7812 */ /* 0x040fe400078efcff */
[----:B------:R-:W-:Y:S01]  /*20f0*/  LOP3.LUT R15, R3, 0xd0, RZ, 0xfc, !PT ;  /* 0x000000d0030f7812 */ /* 0x000fe200078efcff */
[C---:B------:R-:W-:Y:S01]  /*2100*/  IMAD R56, R9.reuse, R11, R56 ;  /* 0x0000000b09387224 */ /* 0x040fe200078e0238 */
[----:B------:R-:W-:Y:S01]  /*2110*/  IABS R58, R13 ;  /* 0x0000000d003a7213 */ /* 0x000fe20000000000 */
[----:B------:R-:W-:Y:S01]  /*2120*/  IMAD.MOV R12, RZ, RZ, -R12 ;  /* 0x000000ffff0c7224 */ /* 0x000fe200078e0a0c */
[----:B------:R-:W-:Y:S01]  /*2130*/  IABS R60, R15 ;  /* 0x0000000f003c7213 */ /* 0x000fe20000000000 */
[--C-:B------:R-:W-:Y:S01]  /*2140*/  @!P2 IMAD.IADD R54, R54, 0x1, -R9.reuse ;  /* 0x000000013636a824 */ /* 0x100fe200078e0a09 */
[C---:B------:R-:W-:Y:S01]  /*2150*/  ISETP.GT.U32.AND P2, PT, R9.reuse, R56, PT ;  /* 0x000000380900720c */ /* 0x040fe20003f44070 */
[----:B------:R-:W-:Y:S01]  /*2160*/  @!P3 IMAD.IADD R126, R126, 0x1, -R9 ;  /* 0x000000017e7eb824 */ /* 0x000fe200078e0a09 */
[C---:B------:R-:W-:Y:S01]  /*2170*/  ISETP.GT.U32.AND P3, PT, R9.reuse, R124, PT ;  /* 0x0000007c0900720c */ /* 0x040fe20003f64070 */
[----:B------:R-:W-:Y:S01]  /*2180*/  IMAD R122, R9, R12, R122 ;  /* 0x0000000c097a7224 */ /* 0x000fe200078e027a */
[----:B------:R-:W-:Y:S01]  /*2190*/  LOP3.LUT R16, R3, 0xce, RZ, 0xfc, !PT ;  /* 0x000000ce03107812 */ /* 0x000fe200078efcff */
[----:B------:R-:W-:-:S02]  /*21a0*/  @!P6 IMAD.MOV R126, RZ, RZ, -R126 ;  /* 0x000000ffff7ee224 */ /* 0x000fc400078e0a7e */
[----:B------:R-:W-:Y:S01]  /*21b0*/  IMAD.HI.U32 R11, R0, R58, RZ ;  /* 0x0000003a000b7227 */ /* 0x000fe200078e00ff */
[C---:B------:R-:W-:Y:S02]  /*21c0*/  ISETP.GT.U32.AND P6, PT, R9.reuse, R122, PT ;  /* 0x0000007a0900720c */ /* 0x040fe40003fc4070 */
[----:B------:R-:W-:Y:S01]  /*21d0*/  IABS R118, R16 ;  /* 0x0000001000767213 */ /* 0x000fe20000000000 */
[----:B------:R-:W-:Y:S02]  /*21e0*/  IMAD.MOV R11, RZ, RZ, -R11 ;  /* 0x000000ffff0b7224 */ /* 0x000fe400078e0a0b */
[--C-:B------:R-:W-:Y:S02]  /*21f0*/  @!P2 IMAD.IADD R56, R56, 0x1, -R9.reuse ;  /* 0x000000013838a824 */ /* 0x100fe400078e0a09 */
[----:B------:R-:W-:Y:S02]  /*2200*/  @!P3 IMAD.IADD R124, R124, 0x1, -R9 ;  /* 0x000000017c7cb824 */ /* 0x000fe400078e0a09 */
[----:B------:R-:W-:Y:S01]  /*2210*/  IMAD.HI.U32 R12, R0, R120, RZ ;  /* 0x00000078000c7227 */ /* 0x000fe200078e00ff */
[----:B------:R-:W-:-:S02]  /*2220*/  ISETP.GT.U32.AND P2, PT, R9, R56, PT ;  /* 0x000000380900720c */ /* 0x000fc40003f44070 */
[C---:B------:R-:W-:Y:S01]  /*2230*/  ISETP.GT.U32.AND P3, PT, R9.reuse, R124, PT ;  /* 0x0000007c0900720c */ /* 0x040fe20003f64070 */
[----:B------:R-:W-:Y:S02]  /*2240*/  @!P6 IMAD.IADD R122, R122, 0x1, -R9 ;  /* 0x000000017a7ae824 */ /* 0x000fe400078e0a09 */
[C---:B------:R-:W-:Y:S02]  /*2250*/  IMAD R58, R9.reuse, R11, R58 ;  /* 0x0000000b093a7224 */ /* 0x040fe400078e023a */
[----:B------:R-:W-:Y:S01]  /*2260*/  IMAD.MOV R12, RZ, RZ, -R12 ;  /* 0x000000ffff0c7224 */ /* 0x000fe200078e0a0c */
[----:B------:R-:W-:Y:S01]  /*2270*/  ISETP.GT.U32.AND P6, PT, R9, R122, PT ;  /* 0x0000007a0900720c */ /* 0x000fe20003fc4070 */
[----:B------:R-:W-:-:S04]  /*2280*/  IMAD.HI.U32 R11, R0, R60, RZ ;  /* 0x0000003c000b7227 */ /* 0x000fc800078e00ff */
[----:B------:R-:W-:Y:S01]  /*2290*/  @!P2 IMAD.IADD R56, R56, 0x1, -R9 ;  /* 0x000000013838a824 */ /* 0x000fe200078e0a09 */
[----:B------:R-:W-:Y:S01]  /*22a0*/  ISETP.GT.U32.AND P2, PT, R9, R58, PT ;  /* 0x0000003a0900720c */ /* 0x000fe20003f44070 */
[----:B------:R-:W-:Y:S01]  /*22b0*/  @!P4 IMAD.MOV R54, RZ, RZ, -R54 ;  /* 0x000000ffff36c224 */ /* 0x000fe200078e0a36 */
[----:B------:R-:W-:Y:S01]  /*22c0*/  ISETP.GE.AND P4, PT, R13, RZ, PT ;  /* 0x000000ff0d00720c */ /* 0x000fe20003f86270 */
[C---:B------:R-:W-:Y:S02]  /*22d0*/  IMAD R120, R9.reuse, R12, R120 ;  /* 0x0000000c09787224 */ /* 0x040fe400078e0278 */
[----:B------:R-:W-:Y:S02]  /*22e0*/  IMAD.MOV R13, RZ, RZ, -R11 ;  /* 0x000000ffff0d7224 */ /* 0x000fe400078e0a0b */
[----:B------:R-:W-:Y:S01]  /*22f0*/  @!P6 IMAD.IADD R122, R122, 0x1, -R9 ;  /* 0x000000017a7ae824 */ /* 0x000fe200078e0a09 */
[----:B------:R-:W-:Y:S01]  /*2300*/  ISETP.GT.U32.AND P6, PT, R9, R120, PT ;  /* 0x000000780900720c */ /* 0x000fe20003fc4070 */
[----:B------:R-:W-:-:S04]  /*2310*/  IMAD.HI.U32 R11, R0, R118, RZ ;  /* 0x00000076000b7227 */ /* 0x000fc800078e00ff */
[C---:B------:R-:W-:Y:S02]  /*2320*/  IMAD R60, R9.reuse, R13, R60 ;  /* 0x0000000d093c7224 */ /* 0x040fe400078e023c */
[----:B------:R-:W-:Y:S01]  /*2330*/  @!P3 IMAD.IADD R124, R124, 0x1, -R9 ;  /* 0x000000017c7cb824 */ /* 0x000fe200078e0a09 */
[----:B------:R-:W-:Y:S01]  /*2340*/  ISETP.GE.AND P3, PT, R14, RZ, PT ;  /* 0x000000ff0e00720c */ /* 0x000fe20003f66270 */
[----:B------:R-:W-:Y:S02]  /*2350*/  IMAD.MOV R14, RZ, RZ, -R11 ;  /* 0x000000ffff0e7224 */ /* 0x000fe400078e0a0b */
[--C-:B------:R-:W-:Y:S01]  /*2360*/  @!P2 IMAD.IADD R58, R58, 0x1, -R9.reuse ;  /* 0x000000013a3aa824 */ /* 0x100fe200078e0a09 */
[C---:B------:R-:W-:Y:S01]  /*2370*/  ISETP.GT.U32.AND P2, PT, R9.reuse, R60, PT ;  /* 0x0000003c0900720c */ /* 0x040fe20003f44070 */
[----:B------:R-:W-:Y:S01]  /*2380*/  IMAD R118, R9, R14, R118 ;  /* 0x0000000e09767224 */ /* 0x000fe200078e0276 */
[----:B------:R-:W-:Y:S01]  /*2390*/  LOP3.LUT R14, R3, 0xc4, RZ, 0xfc, !PT ;  /* 0x000000c4030e7812 */ /* 0x000fe200078efcff */
[----:B------:R-:W-:-:S02]  /*23a0*/  @!P6 IMAD.IADD R120, R120, 0x1, -R9 ;  /* 0x000000017878e824 */ /* 0x000fc400078e0a09 */
[----:B------:R-:W-:Y:S01]  /*23b0*/  IMAD.HI.U32 R12, R0, R62, RZ ;  /* 0x0000003e000c7227 */ /* 0x000fe200078e00ff */
[C---:B------:R-:W-:Y:S02]  /*23c0*/  ISETP.GT.U32.AND P6, PT, R9.reuse, R118, PT ;  /* 0x000000760900720c */ /* 0x040fe40003fc4070 */
[----:B------:R-:W-:Y:S01]  /*23d0*/  IABS R66, R14 ;  /* 0x0000000e00427213 */ /* 0x000fe20000000000 */
[----:B------:R-:W-:Y:S02]  /*23e0*/  IMAD.MOV R12, RZ, RZ, -R12 ;  /* 0x000000ffff0c7224 */ /* 0x000fe400078e0a0c */
[----:B------:R-:W-:Y:S02]  /*23f0*/  @!P5 IMAD.MOV R56, RZ, RZ, -R56 ;  /* 0x000000ffff38d224 */ /* 0x000fe400078e0a38 */
[----:B------:R-:W-:Y:S01]  /*2400*/  @!P2 IMAD.IADD R60, R60, 0x1, -R9 ;  /* 0x000000013c3ca824 */ /* 0x000fe200078e0a09 */
[C---:B------:R-:W-:Y:S01]  /*2410*/  ISETP.GT.U32.AND P2, PT, R9.reuse, R58, PT ;  /* 0x0000003a0900720c */ /* 0x040fe20003f44070 */
[----:B------:R-:W-:-:S02]  /*2420*/  IMAD R62, R9, R12, R62 ;  /* 0x0000000c093e7224 */ /* 0x000fc400078e023e */
[----:B------:R-:W-:Y:S01]  /*2430*/  IMAD.HI.U32 R11, R0, R64, RZ ;  /* 0x00000040000b7227 */ /* 0x000fe200078e00ff */
[----:B------:R-:W-:-:S03]  /*2440*/  ISETP.GT.U32.AND P5, PT, R9, R60, PT ;  /* 0x0000003c0900720c */ /* 0x000fc60003fa4070 */
[----:B------:R-:W-:Y:S02]  /*2450*/  @!P6 IMAD.IADD R118, R118, 0x1, -R9 ;  /* 0x000000017676e824 */ /* 0x000fe400078e0a09 */
[----:B------:R-:W-:Y:S01]  /*2460*/  @!P1 IMAD.MOV R122, RZ, RZ, -R122 ;  /* 0x000000ffff7a9224 */ /* 0x000fe200078e0a7a */
[C---:B------:R-:W-:Y:S01]  /*2470*/  ISETP.GT.U32.AND P1, PT, R9.reuse, R62, PT ;  /* 0x0000003e0900720c */ /* 0x040fe20003f24070 */
[----:B------:R-:W-:Y:S01]  /*2480*/  IMAD.MOV R11, RZ, RZ, -R11 ;  /* 0x000000ffff0b7224 */ /* 0x000fe200078e0a0b */
[----:B------:R-:W-:Y:S01]  /*2490*/  ISETP.GT.U32.AND P6, PT, R9, R118, PT ;  /* 0x000000760900720c */ /* 0x000fe20003fc4070 */
[----:B------:R-:W-:-:S04]  /*24a0*/  IMAD.HI.U32 R13, R0, R116, RZ ;  /* 0x00000074000d7227 */ /* 0x000fc800078e00ff */
[C---:B------:R-:W-:Y:S02]  /*24b0*/  IMAD R64, R9.reuse, R11, R64 ;  /* 0x0000000b09407224 */ /* 0x040fe400078e0240 */
[----:B------:R-:W-:Y:S01]  /*24c0*/  @!P0 IMAD.MOV R124, RZ, RZ, -R124 ;  /* 0x000000ffff7c8224 */ /* 0x000fe200078e0a7c */
[C---:B------:R-:W-:Y:S01]  /*24d0*/  ISETP.GT.U32.AND P0, PT, R9.reuse, R120, PT ;  /* 0x000000780900720c */ /* 0x040fe20003f04070 */
[----:B------:R-:W-:Y:S02]  /*24e0*/  IMAD.MOV R13, RZ, RZ, -R13 ;  /* 0x000000ffff0d7224 */ /* 0x000fe400078e0a0d */
[--C-:B------:R-:W-:Y:S01]  /*24f0*/  @!P5 IMAD.IADD R60, R60, 0x1, -R9.reuse ;  /* 0x000000013c3cd824 */ /* 0x100fe200078e0a09 */
[C---:B------:R-:W-:Y:S01]  /*2500*/  ISETP.GT.U32.AND P5, PT, R9.reuse, R64, PT ;  /* 0x000000400900720c */ /* 0x040fe20003fa4070 */
[----:B------:R-:W-:Y:S01]  /*2510*/  IMAD R116, R9, R13, R116 ;  /* 0x0000000d09747224 */ /* 0x000fe200078e0274 */
[----:B------:R-:W-:Y:S01]  /*2520*/  LOP3.LUT R13, R3, 0xc6, RZ, 0xfc, !PT ;  /* 0x000000c6030d7812 */ /* 0x000fe200078efcff */
[----:B------:R-:W-:-:S02]  /*2530*/  @!P2 IMAD.IADD R58, R58, 0x1, -R9 ;  /* 0x000000013a3aa824 */ /* 0x000fc400078e0a09 */
[--C-:B------:R-:W-:Y:S01]  /*2540*/  @!P1 IMAD.IADD R62, R62, 0x1, -R9.reuse ;  /* 0x000000013e3e9824 */ /* 0x100fe200078e0a09 */
[----:B------:R-:W-:Y:S01]  /*2550*/  IABS R114, R13 ;  /* 0x0000000d00727213 */ /* 0x000fe20000000000 */
[----:B------:R-:W-:Y:S01]  /*2560*/  IMAD.HI.U32 R12, R0, R66, RZ ;  /* 0x00000042000c7227 */ /* 0x000fe200078e00ff */
[----:B------:R-:W-:Y:S02]  /*2570*/  ISETP.GT.U32.AND P2, PT, R9, R116, PT ;  /* 0x000000740900720c */ /* 0x000fe40003f44070 */
[----:B------:R-:W-:Y:S01]  /*2580*/  ISETP.GE.AND P1, PT, R17, RZ, PT ;  /* 0x000000ff1100720c */ /* 0x000fe20003f26270 */
[--C-:B------:R-:W-:Y:S01]  /*2590*/  @!P6 IMAD.IADD R118, R118, 0x1, -R9.reuse ;  /* 0x000000017676e824 */ /* 0x100fe200078e0a09 */
[----:B------:R-:W-:Y:S01]  /*25a0*/  ISETP.GE.AND P6, PT, R16, RZ, PT ;  /* 0x000000ff1000720c */ /* 0x000fe20003fc6270 */
[----:B------:R-:W-:Y:S01]  /*25b0*/  @!P4 IMAD.MOV R58, RZ, RZ, -R58 ;  /* 0x000000ffff3ac224 */ /* 0x000fe200078e0a3a */
[----:B------:R-:W-:Y:S01]  /*25c0*/  ISETP.GT.U32.AND P4, PT, R9, R62, PT ;  /* 0x0000003e0900720c */ /* 0x000fe20003f84070 */
[----:B------:R-:W-:Y:S01]  /*25d0*/  IMAD.MOV R12, RZ, RZ, -R12 ;  /* 0x000000ffff0c7224 */ /* 0x000fe200078e0a0c */
[----:B------:R-:W-:Y:S01]  /*25e0*/  LOP3.LUT R16, R3, 0xb2, RZ, 0xfc, !PT ;  /* 0x000000b203107812 */ /* 0x000fe200078efcff */
[----:B------:R-:W-:Y:S01]  /*25f0*/  @!P0 IMAD.IADD R120, R120, 0x1, -R9 ;  /* 0x0000000178788824 */ /* 0x000fe200078e0a09 */
[----:B------:R-:W-:Y:S01]  /*2600*/  ISETP.GE.AND P0, PT, R15, RZ, PT ;  /* 0x000000ff0f00720c */ /* 0x000fe20003f06270 */
[----:B------:R-:W-:Y:S01]  /*2610*/  IMAD.HI.U32 R11, R0, R114, RZ ;  /* 0x00000072000b7227 */ /* 0x000fe200078e00ff */
[----:B------:R-:W-:-:S02]  /*2620*/  LOP3.LUT R15, R3, 0xc0, RZ, 0xfc, !PT ;  /* 0x000000c0030f7812 */ /* 0x000fc400078efcff */
[----:B------:R-:W-:Y:S01]  /*2630*/  IABS R104, R16 ;  /* 0x0000001000687213 */ /* 0x000fe20000000000 */
[----:B------:R-:W-:Y:S01]  /*2640*/  IMAD R66, R9, R12, R66 ;  /* 0x0000000c09427224 */ /* 0x000fe200078e0242 */
[----:B------:R-:W-:Y:S01]  /*2650*/  LOP3.LUT R12, R3, 0xc2, RZ, 0xfc, !PT ;  /* 0x000000c2030c7812 */ /* 0x000fe200078efcff */
[----:B------:R-:W-:Y:S01]  /*2660*/  @!P5 IMAD.IADD R64, R64, 0x1, -R9 ;  /* 0x000000014040d824 */ /* 0x000fe200078e0a09 */
[----:B------:R-:W-:Y:S01]  /*2670*/  IABS R68, R15 ;  /* 0x0000000f00447213 */ /* 0x000fe20000000000 */
[----:B------:R-:W-:Y:S01]  /*2680*/  IMAD.MOV R11, RZ, RZ, -R11 ;  /* 0x000000ffff0b7224 */ /* 0x000fe200078e0a0b */
[----:B------:R-:W-:Y:S01]  /*2690*/  IABS R112, R12 ;  /* 0x0000000c00707213 */ /* 0x000fe20000000000 */
[----:B------:R-:W-:Y:S01]  /*26a0*/  @!P6 IMAD.MOV R118, RZ, RZ, -R118 ;  /* 0x000000ffff76e224 */ /* 0x000fe200078e0a76 */
[C---:B------:R-:W-:Y:S01]  /*26b0*/  ISETP.GT.U32.AND P5, PT, R9.reuse, R64, PT ;  /* 0x000000400900720c */ /* 0x040fe20003fa4070 */
[----:B------:R-:W-:Y:S01]  /*26c0*/  IMAD R114, R9, R11, R114 ;  /* 0x0000000b09727224 */ /* 0x000fe200078e0272 */
[----:B------:R-:W-:Y:S01]  /*26d0*/  ISETP.GE.AND P6, PT, R19, RZ, PT ;  /* 0x000000ff1300720c */ /* 0x000fe20003fc6270 */
[----:B------:R-:W-:Y:S01]  /*26e0*/  @!P4 IMAD.IADD R62, R62, 0x1, -R9 ;  /* 0x000000013e3ec824 */ /* 0x000fe200078e0a09 */
[----:B------:R-:W-:Y:S01]  /*26f0*/  ISETP.GT.U32.AND P4, PT, R9, R66, PT ;  /* 0x000000420900720c */ /* 0x000fe20003f84070 */
[----:B------:R-:W-:Y:S01]  /*2700*/  IMAD.HI.U32 R11, R0, R112, RZ ;  /* 0x00000070000b7227 */ /* 0x000fe200078e00ff */
[----:B------:R-:W-:-:S03]  /*2710*/  LOP3.LUT R17, R3, 0x9e, RZ, 0xfc, !PT ;  /* 0x0000009e03117812 */ /* 0x000fc600078efcff */
[----:B------:R-:W-:Y:S01]  /*2720*/  @!P0 IMAD.MOV R60, RZ, RZ, -R60 ;  /* 0x000000ffff3c8224 */ /* 0x000fe200078e0a3c */
[C---:B------:R-:W-:Y:S01]  /*2730*/  ISETP.GT.U32.AND P0, PT, R9.reuse, R114, PT ;  /* 0x000000720900720c */ /* 0x040fe20003f04070 */
[----:B------:R-:W-:Y:S01]  /*2740*/  IMAD.MOV R11, RZ, RZ, -R11 ;  /* 0x000000ffff0b7224 */ /* 0x000fe200078e0a0b */
[----:B------:R-:W-:Y:S01]  /*2750*/  IABS R92, R17 ;  /* 0x00000011005c7213 */ /* 0x000fe20000000000 */
[--C-:B------:R-:W-:Y:S01]  /*2760*/  @!P5 IMAD.IADD R64, R64, 0x1, -R9.reuse ;  /* 0x000000014040d824 */ /* 0x100fe200078e0a09 */
[----:B------:R-:W-:Y:S01]  /*2770*/  ISETP.GE.AND P5, PT, R14, RZ, PT ;  /* 0x000000ff0e00720c */ /* 0x000fe20003fa6270 */
[----:B------:R-:W-:Y:S01]  /*2780*/  IMAD R112, R9, R11, R112 ;  /* 0x0000000b09707224 */ /* 0x000fe200078e0270 */
[C---:B------:R-:W-:Y:S01]  /*2790*/  LOP3.LUT R11, R3.reuse, 0xbe, RZ, 0xfc, !PT ;  /* 0x000000be030b7812 */ /* 0x040fe200078efcff */
[--C-:B------:R-:W-:Y:S01]  /*27a0*/  @!P4 IMAD.IADD R66, R66, 0x1, -R9.reuse ;  /* 0x000000014242c824 */ /* 0x100fe200078e0a09 */
[----:B------:R-:W-:Y:S01]  /*27b0*/  LOP3.LUT R14, R3, 0xba, RZ, 0xfc, !PT ;  /* 0x000000ba030e7812 */ /* 0x000fe200078efcff */
[----:B------:R-:W-:Y:S01]  /*27c0*/  @!P6 IMAD.MOV R64, RZ, RZ, -R64 ;  /* 0x000000ffff40e224 */ /* 0x000fe200078e0a40 */
[C---:B------:R-:W-:Y:S01]  /*27d0*/  ISETP.GT.U32.AND P6, PT, R9.reuse, R112, PT ;  /* 0x000000700900720c */ /* 0x040fe20003fc4070 */
[--C-:B------:R-:W-:Y:S01]  /*27e0*/  @!P2 IMAD.IADD R116, R116, 0x1, -R9.reuse ;  /* 0x000000017474a824 */ /* 0x100fe200078e0a09 */
[----:B------:R-:W-:Y:S01]  /*27f0*/  ISETP.GT.U32.AND P4, PT, R9, R66, PT ;  /* 0x000000420900720c */ /* 0x000fe20003f84070 */
[----:B------:R-:W-:Y:S01]  /*2800*/  @!P0 IMAD.IADD R114, R114, 0x1, -R9 ;  /* 0x0000000172728824 */ /* 0x000fe200078e0a09 */
[----:B------:R-:W-:Y:S01]  /*2810*/  ISETP.GE.AND P0, PT, R12, RZ, PT ;  /* 0x000000ff0c00720c */ /* 0x000fe20003f06270 */
[----:B------:R-:W-:Y:S01]  /*2820*/  IMAD.HI.U32 R12, R0, R68, RZ ;  /* 0x00000044000c7227 */ /* 0x000fe200078e00ff */
[----:B------:R-:W-:-:S02]  /*2830*/  IABS R110, R11 ;  /* 0x0000000b006e7213 */ /* 0x000fc40000000000 */
[----:B------:R-:W-:Y:S01]  /*2840*/  IABS R108, R14 ;  /* 0x0000000e006c7213 */ /* 0x000fe20000000000 */
[----:B------:R-:W-:Y:S01]  /*2850*/  @!P3 IMAD.MOV R120, RZ, RZ, -R120 ;  /* 0x000000ffff78b224 */ /* 0x000fe200078e0a78 */
[C---:B------:R-:W-:Y:S01]  /*2860*/  ISETP.GT.U32.AND P3, PT, R9.reuse, R116, PT ;  /* 0x000000740900720c */ /* 0x040fe20003f64070 */
[----:B------:R-:W-:Y:S01]  /*2870*/  @!P1 IMAD.MOV R62, RZ, RZ, -R62 ;  /* 0x000000ffff3e9224 */ /* 0x000fe200078e0a3e */
[----:B------:R-:W-:Y:S01]  /*2880*/  ISETP.GT.U32.AND P1, PT, R9, R114, PT ;  /* 0x000000720900720c */ /* 0x000fe20003f24070 */
[----:B------:R-:W-:Y:S01]  /*2890*/  IMAD.MOV R12, RZ, RZ, -R12 ;  /* 0x000000ffff0c7224 */ /* 0x000fe200078e0a0c */
[----:B------:R-:W-:Y:S01]  /*28a0*/  ISETP.GE.AND P2, PT, R18, RZ, PT ;  /* 0x000000ff1200720c */ /* 0x000fe20003f46270 */
[--C-:B------:R-:W-:Y:S01]  /*28b0*/  @!P6 IMAD.IADD R112, R112, 0x1, -R9.reuse ;  /* 0x000000017070e824 */ /* 0x100fe200078e0a09 */
[----:B------:R-:W-:Y:S01]  /*28c0*/  LOP3.LUT R18, R3, 0x3a, RZ, 0xfc, !PT ;  /* 0x0000003a03127812 */ /* 0x000fe200078efcff */
[----:B------:R-:W-:Y:S01]  /*28d0*/  IMAD R68, R9, R12, R68 ;  /* 0x0000000c09447224 */ /* 0x000fe200078e0244 */
[----:B------:R-:W-:Y:S01]  /*28e0*/  LOP3.LUT R12, R3, 0xbc, RZ, 0xfc, !PT ;  /* 0x000000bc030c7812 */ /* 0x000fe200078efcff */
[----:B------:R-:W-:Y:S01]  /*28f0*/  @!P4 IMAD.IADD R66, R66, 0x1, -R9 ;  /* 0x000000014242c824 */ /* 0x000fe200078e0a09 */
[----:B------:R-:W-:-:S02]  /*2900*/  ISETP.GT.U32.AND P6, PT, R9, R112, PT ;  /* 0x000000700900720c */ /* 0x000fc40003fc4070 */
[----:B------:R-:W-:Y:S01]  /*2910*/  ISETP.GT.U32.AND P4, PT, R9, R68, PT ;  /* 0x000000440900720c */ /* 0x000fe20003f84070 */
[--C-:B------:R-:W-:Y:S01]  /*2920*/  @!P3 IMAD.IADD R116, R116, 0x1, -R9.reuse ;  /* 0x000000017474b824 */ /* 0x100fe200078e0a09 */
[----:B------:R-:W-:Y:S01]  /*2930*/  ISETP.GE.AND P3, PT, R13, RZ, PT ;  /* 0x000000ff0d00720c */ /* 0x000fe20003f66270 */
[----:B------:R-:W-:Y:S01]  /*2940*/  @!P1 IMAD.IADD R114, R114, 0x1, -R9 ;  /* 0x0000000172729824 */ /* 0x000fe200078e0a09 */
[----:B------:R-:W-:Y:S01]  /*2950*/  ISETP.GE.AND P1, PT, R11, RZ, PT ;  /* 0x000000ff0b00720c */ /* 0x000fe20003f26270 */
[----:B------:R-:W-:Y:S01]  /*2960*/  IMAD.HI.U32 R11, R0, R110, RZ ;  /* 0x0000006e000b7227 */ /* 0x000fe200078e00ff */
[----:B------:R-:W-:-:S03]  /*2970*/  IABS R70, R12 ;  /* 0x0000000c00467213 */ /* 0x000fc60000000000 */
[----:B------:R-:W-:-:S04]  /*2980*/  IMAD.HI.U32 R13, R0, R108, RZ ;  /* 0x0000006c000d7227 */ /* 0x000fc800078e00ff */
[----:B------:R-:W-:Y:S02]  /*2990*/  IMAD.MOV R11, RZ, RZ, -R11 ;  /* 0x000000ffff0b7224 */ /* 0x000fe400078e0a0b */
[----:B------:R-:W-:Y:S02]  /*29a0*/  IMAD.MOV R13, RZ, RZ, -R13 ;  /* 0x000000ffff0d7224 */ /* 0x000fe400078e0a0d */
[--C-:B------:R-:W-:Y:S02]  /*29b0*/  @!P4 IMAD.IADD R68, R68, 0x1, -R9.reuse ;  /* 0x000000014444c824 */ /* 0x100fe400078e0a09 */
[C---:B------:R-:W-:Y:S02]  /*29c0*/  IMAD R110, R9.reuse, R11, R110 ;  /* 0x0000000b096e7224 */ /* 0x040fe400078e026e */
[----:B------:R-:W-:Y:S01]  /*29d0*/  @!P6 IMAD.IADD R112, R112, 0x1, -R9 ;  /* 0x000000017070e824 */ /* 0x000fe200078e0a09 */
[C---:B------:R-:W-:Y:S01]  /*29e0*/  ISETP.GT.U32.AND P4, PT, R9.reuse, R68, PT ;  /* 0x000000440900720c */ /* 0x040fe20003f84070 */
[C---:B------:R-:W-:Y:S01]  /*29f0*/  IMAD R108, R9.reuse, R13, R108 ;  /* 0x0000000d096c7224 */ /* 0x040fe200078e026c */
[C---:B------:R-:W-:Y:S01]  /*2a00*/  ISETP.GT.U32.AND P6, PT, R9.reuse, R110, PT ;  /* 0x0000006e0900720c */ /* 0x040fe20003fc4070 */
[----:B------:R-:W-:Y:S01]  /*2a10*/  @!P3 IMAD.MOV R114, RZ, RZ, -R114 ;  /* 0x000000ffff72b224 */ /* 0x000fe200078e0a72 */
[----:B------:R-:W-:Y:S01]  /*2a20*/  ISETP.GE.AND P3, PT, R12, RZ, PT ;  /* 0x000000ff0c00720c */ /* 0x000fe20003f66270 */
[----:B------:R-:W-:Y:S01]  /*2a30*/  @!P0 IMAD.MOV R112, RZ, RZ, -R112 ;  /* 0x000000ffff708224 */ /* 0x000fe200078e0a70 */
[----:B------:R-:W-:Y:S01]  /*2a40*/  ISETP.GT.U32.AND P0, PT, R9, R108, PT ;  /* 0x0000006c0900720c */ /* 0x000fe20003f04070 */
[----:B------:R-:W-:-:S04]  /*2a50*/  IMAD.HI.U32 R12, R0, R70, RZ ;  /* 0x00000046000c7227 */ /* 0x000fc800078e00ff */
[----:B------:R-:W-:Y:S01]  /*2a60*/  @!P2 IMAD.MOV R116, RZ, RZ, -R116 ;  /* 0x000000ffff74a224 */ /* 0x000fe200078e0a74 */
[----:B------:R-:W-:Y:S01]  /*2a70*/  ISETP.GE.AND P2, PT, R15, RZ, PT ;  /* 0x000000ff0f00720c */ /* 0x000fe20003f46270 */
[----:B------:R-:W-:Y:S01]  /*2a80*/  IMAD.MOV R12, RZ, RZ, -R12 ;  /* 0x000000ffff0c7224 */ /* 0x000fe200078e0a0c */
[----:B------:R-:W-:Y:S01]  /*2a90*/  LOP3.LUT R15, R3, 0xb4, RZ, 0xfc, !PT ;  /* 0x000000b4030f7812 */ /* 0x000fe200078efcff */
[--C-:B------:R-:W-:Y:S02]  /*2aa0*/  @!P4 IMAD.IADD R68, R68, 0x1, -R9.reuse ;  /* 0x000000014444c824 */ /* 0x100fe400078e0a09 */
[----:B------:R-:W-:Y:S01]  /*2ab0*/  IMAD R70, R9, R12, R70 ;  /* 0x0000000c09467224 */ /* 0x000fe200078e0246 */
[----:B------:R-:W-:Y:S01]  /*2ac0*/  LOP3.LUT R12, R3, 0xb8, RZ, 0xfc, !PT ;  /* 0x000000b8030c7812 */ /* 0x000fe200078efcff */
[--C-:B------:R-:W-:Y:S01]  /*2ad0*/  @!P6 IMAD.IADD R110, R110, 0x1, -R9.reuse ;  /* 0x000000016e6ee824 */ /* 0x100fe200078e0a09 */
[----:B------:R-:W-:Y:S01]  /*2ae0*/  IABS R74, R15 ;  /* 0x0000000f004a7213 */ /* 0x000fe20000000000 */
[----:B------:R-:W-:Y:S01]  /*2af0*/  @!P0 IMAD.IADD R108, R108, 0x1, -R9 ;  /* 0x000000016c6c8824 */ /* 0x000fe200078e0a09 */
[----:B------:R-:W-:Y:S01]  /*2b00*/  IABS R72, R12 ;  /* 0x0000000c00487213 */ /* 0x000fe20000000000 */
[----:B------:R-:W-:Y:S01]  /*2b10*/  @!P5 IMAD.MOV R66, RZ, RZ, -R66 ;  /* 0x000000ffff42d224 */ /* 0x000fe200078e0a42 */
[C---:B------:R-:W-:Y:S01]  /*2b20*/  ISETP.GT.U32.AND P6, PT, R9.reuse, R110, PT ;  /* 0x0000006e0900720c */ /* 0x040fe20003fc4070 */
[----:B------:R-:W-:Y:S01]  /*2b30*/  @!P2 IMAD.MOV R68, RZ, RZ, -R68 ;  /* 0x000000ffff44a224 */ /* 0x000fe200078e0a44 */
[----:B------:R-:W-:Y:S01]  /*2b40*/  ISETP.GE.AND P2, PT, R12, RZ, PT ;  /* 0x000000ff0c00720c */ /* 0x000fe20003f46270 */
[----:B------:R-:W-:Y:S01]  /*2b50*/  IMAD.HI.U32 R11, R0, R72, RZ ;  /* 0x00000048000b7227 */ /* 0x000fe200078e00ff */
[----:B------:R-:W-:-:S02]  /*2b60*/  ISETP.GT.U32.AND P0, PT, R9, R108, PT ;  /* 0x0000006c0900720c */ /* 0x000fc40003f04070 */
[----:B------:R-:W-:Y:S01]  /*2b70*/  ISETP.GE.AND P5, PT, R14, RZ, PT ;  /* 0x000000ff0e00720c */ /* 0x000fe20003fa6270 */
[C---:B------:R-:W-:Y:S01]  /*2b80*/  IMAD.HI.U32 R12, R0.reuse, R74, RZ ;  /* 0x0000004a000c7227 */ /* 0x040fe200078e00ff */
[----:B------:R-:W-:Y:S02]  /*2b90*/  LOP3.LUT R14, R3, 0xb6, RZ, 0xfc, !PT ;  /* 0x000000b6030e7812 */ /* 0x000fe400078efcff */
[----:B------:R-:W-:Y:S01]  /*2ba0*/  ISETP.GT.U32.AND P4, PT, R9, R70, PT ;  /* 0x000000460900720c */ /* 0x000fe20003f84070 */
[----:B------:R-:W-:Y:S01]  /*2bb0*/  IMAD.MOV R11, RZ, RZ, -R11 ;  /* 0x000000ffff0b7224 */ /* 0x000fe200078e0a0b */
[----:B------:R-:W-:Y:S01]  /*2bc0*/  IABS R106, R14 ;  /* 0x0000000e006a7213 */ /* 0x000fe20000000000 */
[----:B------:R-:W-:-:S04]  /*2bd0*/  IMAD.HI.U32 R13, R0, R104, RZ ;  /* 0x00000068000d7227 */ /* 0x000fc800078e00ff */
[----:B------:R-:W-:Y:S02]  /*2be0*/  IMAD.MOV R12, RZ, RZ, -R12 ;  /* 0x000000ffff0c7224 */ /* 0x000fe400078e0a0c */
[C---:B------:R-:W-:Y:S02]  /*2bf0*/  IMAD R72, R9.reuse, R11, R72 ;  /* 0x0000000b09487224 */ /* 0x040fe400078e0248 */
[----:B------:R-:W-:Y:S02]  /*2c00*/  IMAD.MOV R13, RZ, RZ, -R13 ;  /* 0x000000ffff0d7224 */ /* 0x000fe400078e0a0d */
[----:B------:R-:W-:Y:S01]  /*2c10*/  IMAD R74, R9, R12, R74 ;  /* 0x0000000c094a7224 */ /* 0x000fe200078e024a */
[----:B------:R-:W-:Y:S01]  /*2c20*/  LOP3.LUT R12, R3, 0xb0, RZ, 0xfc, !PT ;  /* 0x000000b0030c7812 */ /* 0x000fe200078efcff */
[--C-:B------:R-:W-:Y:S01]  /*2c30*/  @!P6 IMAD.IADD R110, R110, 0x1, -R9.reuse ;  /* 0x000000016e6ee824 */ /* 0x100fe200078e0a09 */
[C---:B------:R-:W-:Y:S01]  /*2c40*/  ISETP.GT.U32.AND P6, PT, R9.reuse, R72, PT ;  /* 0x000000480900720c */ /* 0x040fe20003fc4070 */
[C---:B------:R-:W-:Y:S01]  /*2c50*/  IMAD R104, R9.reuse, R13, R104 ;  /* 0x0000000d09687224 */ /* 0x040fe200078e0268 */
[----:B------:R-:W-:Y:S01]  /*2c60*/  IABS R76, R12 ;  /* 0x0000000c004c7213 */ /* 0x000fe20000000000 */
        /* <DEDUP_REMOVED lines=8> */
[----:B------:R-:W-:Y:S02]  /*2cf0*/  @!P6 IMAD.IADD R72, R72, 0x1, -R9 ;  /* 0x000000014848e824 */ /* 0x000fe400078e0a09 */
[C---:B------:R-:W-:Y:S02]  /*2d00*/  IMAD R106, R9.reuse, R11, R106 ;  /* 0x0000000b096a7224 */ /* 0x040fe400078e026a */
[----:B------:R-:W-:Y:S01]  /*2d10*/  IMAD.HI.U32 R11, R0, R76, RZ ;  /* 0x0000004c000b7227 */ /* 0x000fe200078e00ff */
[----:B------:R-:W-:-:S03]  /*2d20*/  ISETP.GT.U32.AND P6, PT, R9, R72, PT ;  /* 0x000000480900720c */ /* 0x000fc60003fc4070 */
[--C-:B------:R-:W-:Y:S02]  /*2d30*/  @!P0 IMAD.IADD R74, R74, 0x1, -R9.reuse ;  /* 0x000000014a4a8824 */ /* 0x100fe400078e0a09 */
[----:B------:R-:W-:Y:S02]  /*2d40*/  @!P4 IMAD.IADD R70, R70, 0x1, -R9 ;  /* 0x000000014646c824 */ /* 0x000fe400078e0a09 */
[----:B------:R-:W-:Y:S02]  /*2d50*/  IMAD.MOV R11, RZ, RZ, -R11 ;  /* 0x000000ffff0b7224 */ /* 0x000fe400078e0a0b */
[----:B------:R-:W-:Y:S01]  /*2d60*/  @!P5 IMAD.IADD R104, R104, 0x1, -R9 ;  /* 0x000000016868d824 */ /* 0x000fe200078e0a09 */
[C---:B------:R-:W-:Y:S01]  /*2d70*/  ISETP.GT.U32.AND P5, PT, R9.reuse, R74, PT ;  /* 0x0000004a0900720c */ /* 0x040fe20003fa4070 */
[C---:B------:R-:W-:Y:S01]  /*2d80*/  IMAD R76, R9.reuse, R11, R76 ;  /* 0x0000000b094c7224 */ /* 0x040fe200078e024c */
[----:B------:R-:W-:Y:S01]  /*2d90*/  ISETP.GT.U32.AND P4, PT, R9, R70, PT ;  /* 0x000000460900720c */ /* 0x000fe20003f84070 */
[----:B------:R-:W-:-:S04]  /*2da0*/  IMAD.HI.U32 R11, R0, R100, RZ ;  /* 0x00000064000b7227 */ /* 0x000fc800078e00ff */
[----:B------:R-:W-:Y:S01]  /*2db0*/  @!P1 IMAD.MOV R110, RZ, RZ, -R110 ;  /* 0x000000ffff6e9224 */ /* 0x000fe200078e0a6e */
[C---:B------:R-:W-:Y:S01]  /*2dc0*/  ISETP.GT.U32.AND P1, PT, R9.reuse, R106, PT ;  /* 0x0000006a0900720c */ /* 0x040fe20003f24070 */
[----:B------:R-:W-:Y:S02]  /*2dd0*/  IMAD.MOV R11, RZ, RZ, -R11 ;  /* 0x000000ffff0b7224 */ /* 0x000fe400078e0a0b */
[--C-:B------:R-:W-:Y:S01]  /*2de0*/  @!P6 IMAD.IADD R72, R72, 0x1, -R9.reuse ;  /* 0x000000014848e824 */ /* 0x100fe200078e0a09 */
[----:B------:R-:W-:Y:S01]  /*2df0*/  ISETP.GE.AND P6, PT, R16, RZ, PT ;  /* 0x000000ff1000720c */ /* 0x000fe20003fc6270 */
[----:B------:R-:W-:Y:S01]  /*2e00*/  IMAD R100, R9, R11, R100 ;  /* 0x0000000b09647224 */ /* 0x000fe200078e0264 */
[----:B------:R-:W-:Y:S01]  /*2e10*/  LOP3.LUT R16, R3, 0xa8, RZ, 0xfc, !PT ;  /* 0x000000a803107812 */ /* 0x000fe200078efcff */
[--C-:B------:R-:W-:Y:S02]  /*2e20*/  @!P5 IMAD.IADD R74, R74, 0x1, -R9.reuse ;  /* 0x000000014a4ad824 */ /* 0x100fe400078e0a09 */
[--C-:B------:R-:W-:Y:S01]  /*2e30*/  @!P4 IMAD.IADD R70, R70, 0x1, -R9.reuse ;  /* 0x000000014646c824 */ /* 0x100fe200078e0a09 */
[----:B------:R-:W-:Y:S01]  /*2e40*/  ISETP.GT.U32.AND P5, PT, R9, R100, PT ;  /* 0x000000640900720c */ /* 0x000fe20003fa4070 */
[----:B------:R-:W-:Y:S01]  /*2e50*/  @!P2 IMAD.MOV R72, RZ, RZ, -R72 ;  /* 0x000000ffff48a224 */ /* 0x000fe200078e0a48 */
[----:B------:R-:W-:Y:S01]  /*2e60*/  ISETP.GE.AND P4, PT, R14, RZ, PT ;  /* 0x000000ff0e00720c */ /* 0x000fe20003f86270 */
[----:B------:R-:W-:Y:S01]  /*2e70*/  @!P3 IMAD.MOV R70, RZ, RZ, -R70 ;  /* 0x000000ffff46b224 */ /* 0x000fe200078e0a46 */
[----:B------:R-:W-:Y:S01]  /*2e80*/  LOP3.LUT R14, R3, 0xac, RZ, 0xfc, !PT ;  /* 0x000000ac030e7812 */ /* 0x000fe200078efcff */
[----:B------:R-:W-:Y:S01]  /*2e90*/  @!P1 IMAD.IADD R106, R106, 0x1, -R9 ;  /* 0x000000016a6a9824 */ /* 0x000fe200078e0a09 */
[----:B------:R-:W-:-:S02]  /*2ea0*/  ISETP.GT.U32.AND P2, PT, R9, R104, PT ;  /* 0x000000680900720c */ /* 0x000fc40003f44070 */
[----:B------:R-:W-:Y:S02]  /*2eb0*/  ISETP.GE.AND P3, PT, R15, RZ, PT ;  /* 0x000000ff0f00720c */ /* 0x000fe40003f66270 */
[----:B------:R-:W-:Y:S02]  /*2ec0*/  LOP3.LUT R15, R3, 0xaa, RZ, 0xfc, !PT ;  /* 0x000000aa030f7812 */ /* 0x000fe400078efcff */
[----:B------:R-:W-:Y:S01]  /*2ed0*/  IABS R78, R14 ;  /* 0x0000000e004e7213 */ /* 0x000fe20000000000 */
[----:B------:R-:W-:Y:S01]  /*2ee0*/  @!P5 IMAD.IADD R100, R100, 0x1, -R9 ;  /* 0x000000016464d824 */ /* 0x000fe200078e0a09 */
[----:B------:R-:W-:Y:S02]  /*2ef0*/  ISETP.GT.U32.AND P0, PT, R9, R106, PT ;  /* 0x0000006a0900720c */ /* 0x000fe40003f04070 */
[----:B------:R-:W-:Y:S01]  /*2f00*/  IABS R98, R15 ;  /* 0x0000000f00627213 */ /* 0x000fe20000000000 */
[----:B------:R-:W-:Y:S01]  /*2f10*/  IMAD.HI.U32 R11, R0, R78, RZ ;  /* 0x0000004e000b7227 */ /* 0x000fe200078e00ff */
[----:B------:R-:W-:-:S02]  /*2f20*/  ISETP.GE.AND P1, PT, R12, RZ, PT ;  /* 0x000000ff0c00720c */ /* 0x000fc40003f26270 */
[----:B------:R-:W-:Y:S01]  /*2f30*/  IABS R80, R16 ;  /* 0x0000001000507213 */ /* 0x000fe20000000000 */
[----:B------:R-:W-:Y:S01]  /*2f40*/  IMAD.HI.U32 R12, R0, R98, RZ ;  /* 0x00000062000c7227 */ /* 0x000fe200078e00ff */
[----:B------:R-:W-:-:S03]  /*2f50*/  ISETP.GT.U32.AND P5, PT, R9, R100, PT ;  /* 0x000000640900720c */ /* 0x000fc60003fa4070 */
[----:B------:R-:W-:Y:S02]  /*2f60*/  IMAD.MOV R11, RZ, RZ, -R11 ;  /* 0x000000ffff0b7224 */ /* 0x000fe400078e0a0b */
[----:B------:R-:W-:Y:S01]  /*2f70*/  @!P2 IMAD.IADD R104, R104, 0x1, -R9 ;  /* 0x000000016868a824 */ /* 0x000fe200078e0a09 */
[----:B------:R-:W-:Y:S01]  /*2f80*/  ISETP.GE.AND P2, PT, R13, RZ, PT ;  /* 0x000000ff0d00720c */ /* 0x000fe20003f46270 */
[----:B------:R-:W-:-:S04]  /*2f90*/  IMAD.HI.U32 R13, R0, R80, RZ ;  /* 0x00000050000d7227 */ /* 0x000fc800078e00ff */
[----:B------:R-:W-:Y:S02]  /*2fa0*/  IMAD.MOV R12, RZ, RZ, -R12 ;  /* 0x000000ffff0c7224 */ /* 0x000fe400078e0a0c */
[C---:B------:R-:W-:Y:S02]  /*2fb0*/  IMAD R78, R9.reuse, R11, R78 ;  /* 0x0000000b094e7224 */ /* 0x040fe400078e024e */
[----:B------:R-:W-:Y:S01]  /*2fc0*/  @!P0 IMAD.IADD R106, R106, 0x1, -R9 ;  /* 0x000000016a6a8824 */ /* 0x000fe200078e0a09 */
[C---:B------:R-:W-:Y:S01]  /*2fd0*/  ISETP.GT.U32.AND P0, PT, R9.reuse, R76, PT ;  /* 0x0000004c0900720c */ /* 0x040fe20003f04070 */
[----:B------:R-:W-:Y:S02]  /*2fe0*/  IMAD.MOV R13, RZ, RZ, -R13 ;  /* 0x000000ffff0d7224 */ /* 0x000fe400078e0a0d */
[C---:B------:R-:W-:Y:S02]  /*2ff0*/  IMAD R98, R9.reuse, R12, R98 ;  /* 0x0000000c09627224 */ /* 0x040fe400078e0262 */
[----:B------:R-:W-:Y:S01]  /*3000*/  @!P3 IMAD.MOV R74, RZ, RZ, -R74 ;  /* 0x000000ffff4ab224 */ /* 0x000fe200078e0a4a */
[C---:B------:R-:W-:Y:S01]  /*3010*/  ISETP.GT.U32.AND P3, PT, R9.reuse, R78, PT ;  /* 0x0000004e0900720c */ /* 0x040fe20003f64070 */
[----:B------:R-:W-:Y:S01]  /*3020*/  IMAD R80, R9, R13, R80 ;  /* 0x0000000d09507224 */ /* 0x000fe200078e0250 */
[----:B------:R-:W-:Y:S01]  /*3030*/  LOP3.LUT R13, R3, 0xa6, RZ, 0xfc, !PT ;  /* 0x000000a6030d7812 */ /* 0x000fe200078efcff */
[----:B------:R-:W-:Y:S01]  /*3040*/  @!P6 IMAD.MOV R104, RZ, RZ, -R104 ;  /* 0x000000ffff68e224 */ /* 0x000fe200078e0a68 */
[C---:B------:R-:W-:Y:S01]  /*3050*/  ISETP.GT.U32.AND P6, PT, R9.reuse, R98, PT ;  /* 0x000000620900720c */ /* 0x040fe20003fc4070 */
[--C-:B------:R-:W-:Y:S01]  /*3060*/  @!P5 IMAD.IADD R100, R100, 0x1, -R9.reuse ;  /* 0x000000016464d824 */ /* 0x100fe200078e0a09 */
[----:B------:R-:W-:Y:S01]  /*3070*/  ISETP.GT.U32.AND P5, PT, R9, R80, PT ;  /* 0x000000500900720c */ /* 0x000fe20003fa4070 */
[--C-:B------:R-:W-:Y:S01]  /*3080*/  @!P0 IMAD.IADD R76, R76, 0x1, -R9.reuse ;  /* 0x000000014c4c8824 */ /* 0x100fe200078e0a09 */
[----:B------:R-:W-:Y:S01]  /*3090*/  ISETP.GE.AND P0, PT, R14, RZ, PT ;  /* 0x000000ff0e00720c */ /* 0x000fe20003f06270 */
[----:B------:R-:W-:Y:S01]  /*30a0*/  @!P4 IMAD.MOV R106, RZ, RZ, -R106 ;  /* 0x000000ffff6ac224 */ /* 0x000fe200078e0a6a */
[----:B------:R-:W-:Y:S01]  /*30b0*/  IABS R96, R13 ;  /* 0x0000000d00607213 */ /* 0x000fe20000000000 */
[----:B------:R-:W-:Y:S01]  /*30c0*/  @!P2 IMAD.MOV R100, RZ, RZ, -R100 ;  /* 0x000000ffff64a224 */ /* 0x000fe200078e0a64 */
[----:B------:R-:W-:Y:S01]  /*30d0*/  LOP3.LUT R14, R3, 0xa4, RZ, 0xfc, !PT ;  /* 0x000000a4030e7812 */ /* 0x000fe200078efcff */
[----:B------:R-:W-:Y:S01]  /*30e0*/  @!P3 IMAD.IADD R78, R78, 0x1, -R9 ;  /* 0x000000014e4eb824 */ /* 0x000fe200078e0a09 */
[----:B------:R-:W-:Y:S01]  /*30f0*/  ISETP.GT.U32.AND P4, PT, R9, R76, PT ;  /* 0x0000004c0900720c */ /* 0x000fe20003f84070 */
[----:B------:R-:W-:Y:S01]  /*3100*/  IMAD.HI.U32 R11, R0, R96, RZ ;  /* 0x00000060000b7227 */ /* 0x000fe200078e00ff */
[----:B------:R-:W-:-:S02]  /*3110*/  IABS R82, R14 ;  /* 0x0000000e00527213 */ /* 0x000fc40000000000 */
[----:B------:R-:W-:Y:S01]  /*3120*/  ISETP.GE.AND P3, PT, R16, RZ, PT ;  /* 0x000000ff1000720c */ /* 0x000fe20003f66270 */
[--C-:B------:R-:W-:Y:S01]  /*3130*/  @!P6 IMAD.IADD R98, R98, 0x1, -R9.reuse ;  /* 0x000000016262e824 */ /* 0x100fe200078e0a09 */
[----:B------:R-:W-:Y:S01]  /*3140*/  ISETP.GT.U32.AND P6, PT, R9, R78, PT ;  /* 0x0000004e0900720c */ /* 0x000fe20003fc4070 */
[----:B------:R-:W-:Y:S01]  /*3150*/  @!P5 IMAD.IADD R80, R80, 0x1, -R9 ;  /* 0x000000015050d824 */ /* 0x000fe200078e0a09 */
[----:B------:R-:W-:Y:S01]  /*3160*/  LOP3.LUT R16, R3, 0xa0, RZ, 0xfc, !PT ;  /* 0x000000a003107812 */ /* 0x000fe200078efcff */
[----:B------:R-:W-:Y:S01]  /*3170*/  IMAD.MOV R12, RZ, RZ, -R11 ;  /* 0x000000ffff0c7224 */ /* 0x000fe200078e0a0b */
[----:B------:R-:W-:Y:S01]  /*3180*/  ISETP.GT.U32.AND P5, PT, R9, R98, PT ;  /* 0x000000620900720c */ /* 0x000fe20003fa4070 */
[----:B------:R-:W-:Y:S01]  /*3190*/  IMAD.HI.U32 R11, R0, R82, RZ ;  /* 0x00000052000b7227 */ /* 0x000fe200078e00ff */
[----:B------:R-:W-:-:S03]  /*31a0*/  IABS R84, R16 ;  /* 0x0000001000547213 */ /* 0x000fc60000000000 */
[C---:B------:R-:W-:Y:S02]  /*31b0*/  IMAD R96, R9.reuse, R12, R96 ;  /* 0x0000000c09607224 */ /* 0x040fe400078e0260 */
[----:B------:R-:W-:Y:S02]  /*31c0*/  IMAD.MOV R11, RZ, RZ, -R11 ;  /* 0x000000ffff0b7224 */ /* 0x000fe400078e0a0b */
[--C-:B------:R-:W-:Y:S01]  /*31d0*/  @!P6 IMAD.IADD R78, R78, 0x1, -R9.reuse ;  /* 0x000000014e4ee824 */ /* 0x100fe200078e0a09 */
[C---:B------:R-:W-:Y:S01]  /*31e0*/  ISETP.GT.U32.AND P6, PT, R9.reuse, R96, PT ;  /* 0x000000600900720c */ /* 0x040fe20003fc4070 */
[----:B------:R-:W-:Y:S02]  /*31f0*/  IMAD R82, R9, R11, R82 ;  /* 0x0000000b09527224 */ /* 0x000fe400078e0252 */
[--C-:B------:R-:W-:Y:S01]  /*3200*/  @!P4 IMAD.IADD R76, R76, 0x1, -R9.reuse ;  /* 0x000000014c4cc824 */ /* 0x100fe200078e0a09 */
[----:B------:R-:W-:Y:S01]  /*3210*/  ISETP.GE.AND P4, PT, R15, RZ, PT ;  /* 0x000000ff0f00720c */ /* 0x000fe20003f86270 */
[----:B------:R-:W-:Y:S01]  /*3220*/  @!P5 IMAD.IADD R98, R98, 0x1, -R9 ;  /* 0x000000016262d824 */ /* 0x000fe200078e0a09 */
[----:B------:R-:W-:Y:S01]  /*3230*/  ISETP.GT.U32.AND P5, PT, R9, R82, PT ;  /* 0x000000520900720c */ /* 0x000fe20003fa4070 */
[----:B------:R-:W-:Y:S01]  /*3240*/  @!P0 IMAD.MOV R78, RZ, RZ, -R78 ;  /* 0x000000ffff4e8224 */ /* 0x000fe200078e0a4e */
[----:B------:R-:W-:Y:S01]  /*3250*/  LOP3.LUT R15, R3, 0xa2, RZ, 0xfc, !PT ;  /* 0x000000a2030f7812 */ /* 0x000fe200078efcff */
[----:B------:R-:W-:Y:S01]  /*3260*/  @!P1 IMAD.MOV R76, RZ, RZ, -R76 ;  /* 0x000000ffff4c9224 */ /* 0x000fe200078e0a4c */
[----:B------:R-:W-:-:S02]  /*3270*/  ISETP.GT.U32.AND P1, PT, R9, R80, PT ;  /* 0x000000500900720c */ /* 0x000fc40003f24070 */
[----:B------:R-:W-:Y:S01]  /*3280*/  IABS R94, R15 ;  /* 0x0000000f005e7213 */ /* 0x000fe20000000000 */
[----:B------:R-:W-:Y:S01]  /*3290*/  @!P6 IMAD.IADD R96, R96, 0x1, -R9 ;  /* 0x000000016060e824 */ /* 0x000fe200078e0a09 */
[----:B------:R-:W-:Y:S02]  /*32a0*/  ISETP.GE.AND P6, PT, R14, RZ, PT ;  /* 0x000000ff0e00720c */ /* 0x000fe40003fc6270 */
[----:B------:R-:W-:Y:S01]  /*32b0*/  LOP3.LUT R14, R3, 0x98, RZ, 0xfc, !PT ;  /* 0x00000098030e7812 */ /* 0x000fe200078efcff */
[----:B------:R-:W-:-:S03]  /*32c0*/  IMAD.HI.U32 R11, R0, R94, RZ ;  /* 0x0000005e000b7227 */ /* 0x000fc600078e00ff */
[----:B------:R-:W-:Y:S01]  /*32d0*/  IABS R88, R14 ;  /* 0x0000000e00587213 */ /* 0x000fe20000000000 */
[----:B------:R-:W-:Y:S01]  /*32e0*/  @!P5 IMAD.IADD R82, R82, 0x1, -R9 ;  /* 0x000000015252d824 */ /* 0x000fe200078e0a09 */
[C---:B------:R-:W-:Y:S01]  /*32f0*/  ISETP.GT.U32.AND P5, PT, R9.reuse, R96, PT ;  /* 0x000000600900720c */ /* 0x040fe20003fa4070 */
[----:B------:R-:W-:Y:S02]  /*3300*/  IMAD.MOV R12, RZ, RZ, -R11 ;  /* 0x000000ffff0c7224 */ /* 0x000fe400078e0a0b */
[----:B------:R-:W-:Y:S01]  /*3310*/  IMAD.HI.U32 R11, R0, R84, RZ ;  /* 0x00000054000b7227 */ /* 0x000fe200078e00ff */
[----:B------:R-:W-:-:S03]  /*3320*/  ISETP.GT.U32.AND P2, PT, R9, R82, PT ;  /* 0x000000520900720c */ /* 0x000fc60003f44070 */
[C---:B------:R-:W-:Y:S02]  /*3330*/  IMAD R94, R9.reuse, R12, R94 ;  /* 0x0000000c095e7224 */ /* 0x040fe400078e025e */
[----:B------:R-:W-:Y:S02]  /*3340*/  IMAD.MOV R12, RZ, RZ, -R11 ;  /* 0x000000ffff0c7224 */ /* 0x000fe400078e0a0b */
[----:B------:R-:W-:Y:S01]  /*3350*/  IMAD.HI.U32 R11, R0, R92, RZ ;  /* 0x0000005c000b7227 */ /* 0x000fe200078e00ff */
[----:B------:R-:W-:-:S03]  /*3360*/  ISETP.GT.U32.AND P0, PT, R9, R94, PT ;  /* 0x0000005e0900720c */ /* 0x000fc60003f04070 */
[----:B------:R-:W-:Y:S01]  /*3370*/  IMAD R84, R9, R12, R84 ;  /* 0x0000000c09547224 */ /* 0x000fe200078e0254 */
[----:B------:R-:W-:Y:S01]  /*3380*/  LOP3.LUT R12, R3, 0x9c, RZ, 0xfc, !PT ;  /* 0x0000009c030c7812 */ /* 0x000fe200078efcff */
[----:B------:R-:W-:Y:S02]  /*3390*/  @!P5 IMAD.IADD R96, R96, 0x1, -R9 ;  /* 0x000000016060d824 */ /* 0x000fe400078e0a09 */
[----:B------:R-:W-:Y:S01]  /*33a0*/  IMAD.MOV R11, RZ, RZ, -R11 ;  /* 0x000000ffff0b7224 */ /* 0x000fe200078e0a0b */
[C---:B------:R-:W-:Y:S01]  /*33b0*/  ISETP.GT.U32.AND P5, PT, R9.reuse, R84, PT ;  /* 0x000000540900720c */ /* 0x040fe20003fa4070 */
[--C-:B------:R-:W-:Y:S01]  /*33c0*/  @!P1 IMAD.IADD R80, R80, 0x1, -R9.reuse ;  /* 0x0000000150509824 */ /* 0x100fe200078e0a09 */
[----:B------:R-:W-:Y:S01]  /*33d0*/  IABS R86, R12 ;  /* 0x0000000c00567213 */ /* 0x000fe20000000000 */
[----:B------:R-:W-:Y:S01]  /*33e0*/  IMAD R92, R9, R11, R92 ;  /* 0x0000000b095c7224 */ /* 0x000fe200078e025c */
[----:B------:R-:W-:Y:S01]  /*33f0*/  ISETP.GE.AND P1, PT, R13, RZ, PT ;  /* 0x000000ff0d00720c */ /* 0x000fe20003f26270 */
[----:B------:R-:W-:Y:S01]  /*3400*/  @!P0 IMAD.IADD R94, R94, 0x1, -R9 ;  /* 0x000000015e5e8824 */ /* 0x000fe200078e0a09 */
[----:B------:R-:W-:Y:S01]  /*3410*/  LOP3.LUT R13, R3, 0x9a, RZ, 0xfc, !PT ;  /* 0x0000009a030d7812 */ /* 0x000fe200078efcff */
[----:B------:R-:W-:Y:S01]  /*3420*/  IMAD.HI.U32 R11, R0, R86, RZ ;  /* 0x00000056000b7227 */ /* 0x000fe200078e00ff */
[----:B------:R-:W-:-:S02]  /*3430*/  ISETP.GE.AND P0, PT, R12, RZ, PT ;  /* 0x000000ff0c00720c */ /* 0x000fc40003f06270 */
[----:B------:R-:W-:Y:S01]  /*3440*/  IABS R90, R13 ;  /* 0x0000000d005a7213 */ /* 0x000fe20000000000 */
[--C-:B------:R-:W-:Y:S01]  /*3450*/  @!P2 IMAD.IADD R82, R82, 0x1, -R9.reuse ;  /* 0x000000015252a824 */ /* 0x100fe200078e0a09 */
[----:B------:R-:W-:Y:S01]  /*3460*/  ISETP.GE.AND P2, PT, R17, RZ, PT ;  /* 0x000000ff1100720c */ /* 0x000fe20003f46270 */
[----:B------:R-:W-:Y:S01]  /*3470*/  @!P5 IMAD.IADD R84, R84, 0x1, -R9 ;  /* 0x000000015454d824 */ /* 0x000fe200078e0a09 */
[----:B------:R-:W-:Y:S01]  /*3480*/  ISETP.GT.U32.AND P5, PT, R9, R94, PT ;  /* 0x0000005e0900720c */ /* 0x000fe20003fa4070 */
[----:B------:R-:W-:Y:S01]  /*3490*/  IMAD.MOV R11, RZ, RZ, -R11 ;  /* 0x000000ffff0b7224 */ /* 0x000fe200078e0a0b */
[----:B------:R-:W-:Y:S01]  /*34a0*/  LOP3.LUT R17, R3, 0x8e, RZ, 0xfc, !PT ;  /* 0x0000008e03117812 */ /* 0x000fe200078efcff */
[----:B------:R-:W-:Y:S01]  /*34b0*/  @!P6 IMAD.MOV R82, RZ, RZ, -R82 ;  /* 0x000000ffff52e224 */ /* 0x000fe200078e0a52 */
[C---:B------:R-:W-:Y:S01]  /*34c0*/  ISETP.GT.U32.AND P6, PT, R9.reuse, R92, PT ;  /* 0x0000005c0900720c */ /* 0x040fe20003fc4070 */
[C---:B------:R-:W-:Y:S01]  /*34d0*/  IMAD R86, R9.reuse, R11, R86 ;  /* 0x0000000b09567224 */ /* 0x040fe200078e0256 */
[----:B------:R-:W-:Y:S01]  /*34e0*/  IABS R174, R17 ;  /* 0x0000001100ae7213 */ /* 0x000fe20000000000 */
[----:B------:R-:W-:Y:S01]  /*34f0*/  @!P1 IMAD.MOV R96, RZ, RZ, -R96 ;  /* 0x000000ffff609224 */ /* 0x000fe200078e0a60 */
[----:B------:R-:W-:Y:S01]  /*3500*/  ISETP.GT.U32.AND P1, PT, R9, R84, PT ;  /* 0x000000540900720c */ /* 0x000fe20003f24070 */
[----:B------:R-:W-:Y:S01]  /*3510*/  @!P4 IMAD.MOV R98, RZ, RZ, -R98 ;  /* 0x000000ffff62c224 */ /* 0x000fe200078e0a62 */
[----:B------:R-:W-:Y:S01]  /*3520*/  ISETP.GE.AND P4, PT, R15, RZ, PT ;  /* 0x000000ff0f00720c */ /* 0x000fe20003f86270 */
[----:B------:R-:W-:Y:S01]  /*3530*/  IMAD.HI.U32 R11, R0, R90, RZ ;  /* 0x0000005a000b7227 */ /* 0x000fe200078e00ff */
[----:B------:R-:W-:-:S03]  /*3540*/  LOP3.LUT R15, R3, 0x96, RZ, 0xfc, !PT ;  /* 0x00000096030f7812 */ /* 0x000fc600078efcff */
[--C-:B------:R-:W-:Y:S01]  /*3550*/  @!P5 IMAD.IADD R94, R94, 0x1, -R9.reuse ;  /* 0x000000015e5ed824 */ /* 0x100fe200078e0a09 */
[----:B------:R-:W-:Y:S01]  /*3560*/  ISETP.GT.U32.AND P5, PT, R9, R86, PT ;  /* 0x000000560900720c */ /* 0x000fe20003fa4070 */
[--C-:B------:R-:W-:Y:S01]  /*3570*/  @!P6 IMAD.IADD R92, R92, 0x1, -R9.reuse ;  /* 0x000000015c5ce824 */ /* 0x100fe200078e0a09 */
[----:B------:R-:W-:Y:S01]  /*3580*/  IABS R166, R15 ;  /* 0x0000000f00a67213 */ /* 0x000fe20000000000 */
[----:B------:R-:W-:Y:S01]  /*3590*/  IMAD.HI.U32 R12, R0, R88, RZ ;  /* 0x00000058000c7227 */ /* 0x000fe200078e00ff */
[----:B------:R-:W-:Y:S02]  /*35a0*/  ISETP.GE.AND P6, PT, R14, RZ, PT ;  /* 0x000000ff0e00720c */ /* 0x000fe40003fc6270 */
[----:B------:R-:W-:Y:S01]  /*35b0*/  LOP3.LUT R14, R3, 0x92, RZ, 0xfc, !PT ;  /* 0x00000092030e7812 */ /* 0x000fe200078efcff */
[----:B------:R-:W-:Y:S01]  /*35c0*/  @!P1 IMAD.IADD R84, R84, 0x1, -R9 ;  /* 0x0000000154549824 */ /* 0x000fe200078e0a09 */
[----:B------:R-:W-:Y:S01]  /*35d0*/  ISETP.GE.AND P1, PT, R13, RZ, PT ;  /* 0x000000ff0d00720c */ /* 0x000fe20003f26270 */
[----:B------:R-:W-:Y:S01]  /*35e0*/  @!P4 IMAD.MOV R94, RZ, RZ, -R94 ;  /* 0x000000ffff5ec224 */ /* 0x000fe200078e0a5e */
[----:B------:R-:W-:Y:S01]  /*35f0*/  IABS R170, R14 ;  /* 0x0000000e00aa7213 */ /* 0x000fe20000000000 */
[----:B------:R-:W-:-:S02]  /*3600*/  IMAD.MOV R13, RZ, RZ, -R11 ;  /* 0x000000ffff0d7224 */ /* 0x000fc400078e0a0b */
[----:B------:R-:W-:Y:S01]  /*3610*/  @!P5 IMAD.IADD R86, R86, 0x1, -R9 ;  /* 0x000000015656d824 */ /* 0x000fe200078e0a09 */
[----:B------:R-:W-:Y:S01]  /*3620*/  ISETP.GT.U32.AND P5, PT, R9, R92, PT ;  /* 0x0000005c0900720c */ /* 0x000fe20003fa4070 */
[----:B------:R-:W-:-:S03]  /*3630*/  IMAD.HI.U32 R11, R0, R166, RZ ;  /* 0x000000a6000b7227 */ /* 0x000fc600078e00ff */
[----:B------:R-:W-:Y:S01]  /*3640*/  ISETP.GT.U32.AND P4, PT, R9, R86, PT ;  /* 0x000000560900720c */ /* 0x000fe20003f84070 */
[----:B------:R-:W-:Y:S02]  /*3650*/  IMAD.MOV R12, RZ, RZ, -R12 ;  /* 0x000000ffff0c7224 */ /* 0x000fe400078e0a0c */
[----:B------:R-:W-:Y:S01]  /*3660*/  @!P3 IMAD.MOV R80, RZ, RZ, -R80 ;  /* 0x000000ffff50b224 */ /* 0x000fe200078e0a50 */
[----:B------:R-:W-:Y:S01]  /*3670*/  ISETP.GE.AND P3, PT, R16, RZ, PT ;  /* 0x000000ff1000720c */ /* 0x000fe20003f66270 */
[----:B------:R-:W-:Y:S01]  /*3680*/  IMAD.MOV R11, RZ, RZ, -R11 ;  /* 0x000000ffff0b7224 */ /* 0x000fe200078e0a0b */
[----:B------:R-:W-:Y:S01]  /*3690*/  LOP3.LUT R16, R3, 0x90, RZ, 0xfc, !PT ;  /* 0x0000009003107812 */ /* 0x000fe200078efcff */
[C---:B------:R-:W-:Y:S02]  /*36a0*/  IMAD R88, R9.reuse, R12, R88 ;  /* 0x0000000c09587224 */ /* 0x040fe400078e0258 */
[C---:B------:R-:W-:Y:S01]  /*36b0*/  IMAD R166, R9.reuse, R11, R166 ;  /* 0x0000000b09a67224 */ /* 0x040fe200078e02a6 */
[----:B------:R-:W-:Y:S01]  /*36c0*/  IABS R172, R16 ;  /* 0x0000001000ac7213 */ /* 0x000fe20000000000 */
[--C-:B------:R-:W-:Y:S01]  /*36d0*/  @!P5 IMAD.IADD R92, R92, 0x1, -R9.reuse ;  /* 0x000000015c5cd824 */ /* 0x100fe200078e0a09 */
[C---:B------:R-:W-:Y:S01]  /*36e0*/  ISETP.GT.U32.AND P5, PT, R9.reuse, R88, PT ;  /* 0x000000580900720c */ /* 0x040fe20003fa4070 */
[----:B------:R-:W-:Y:S01]  /*36f0*/  IMAD R90, R9, R13, R90 ;  /* 0x0000000d095a7224 */ /* 0x000fe200078e025a */
[----:B------:R-:W-:Y:S01]  /*3700*/  LOP3.LUT R13, R3, 0x94, RZ, 0xfc, !PT ;  /* 0x00000094030d7812 */ /* 0x000fe200078efcff */
[----:B------:R-:W-:Y:S01]  /*3710*/  @!P4 IMAD.IADD R86, R86, 0x1, -R9 ;  /* 0x000000015656c824 */ /* 0x000fe200078e0a09 */
[C---:B------:R-:W-:Y:S01]  /*3720*/  ISETP.GT.U32.AND P4, PT, R9.reuse, R166, PT ;  /* 0x000000a60900720c */ /* 0x040fe20003f84070 */
[----:B------:R-:W-:Y:S01]  /*3730*/  @!P3 IMAD.MOV R84, RZ, RZ, -R84 ;  /* 0x000000ffff54b224 */ /* 0x000fe200078e0a54 */
[----:B------:R-:W-:Y:S01]  /*3740*/  ISETP.GT.U32.AND P3, PT, R9, R90, PT ;  /* 0x0000005a0900720c */ /* 0x000fe20003f64070 */
[----:B------:R-:W-:Y:S01]  /*3750*/  IMAD.HI.U32 R12, R0, R170, RZ ;  /* 0x000000aa000c7227 */ /* 0x000fe200078e00ff */
[----:B------:R-:W-:-:S03]  /*3760*/  IABS R168, R13 ;  /* 0x0000000d00a87213 */ /* 0x000fc60000000000 */
[----:B------:R-:W-:Y:S02]  /*3770*/  IMAD.MOV R12, RZ, RZ, -R12 ;  /* 0x000000ffff0c7224 */ /* 0x000fe400078e0a0c */
[--C-:B------:R-:W-:Y:S02]  /*3780*/  @!P5 IMAD.IADD R88, R88, 0x1, -R9.reuse ;  /* 0x000000015858d824 */ /* 0x100fe400078e0a09 */
[C---:B------:R-:W-:Y:S02]  /*3790*/  IMAD R170, R9.reuse, R12, R170 ;  /* 0x0000000c09aa7224 */ /* 0x040fe400078e02aa */
[--C-:B------:R-:W-:Y:S01]  /*37a0*/  @!P4 IMAD.IADD R166, R166, 0x1, -R9.reuse ;  /* 0x00000001a6a6c824 */ /* 0x100fe200078e0a09 */
[----:B------:R-:W-:Y:S01]  /*37b0*/  ISETP.GT.U32.AND P4, PT, R9, R88, PT ;  /* 0x000000580900720c */ /* 0x000fe20003f84070 */
[----:B------:R-:W-:Y:S01]  /*37c0*/  @!P3 IMAD.IADD R90, R90, 0x1, -R9 ;  /* 0x000000015a5ab824 */ /* 0x000fe200078e0a09 */
[----:B------:R-:W-:Y:S01]  /*37d0*/  ISETP.GE.AND P3, PT, R15, RZ, PT ;  /* 0x000000ff0f00720c */ /* 0x000fe20003f66270 */
[----:B------:R-:W-:Y:S01]  /*37e0*/  IMAD.HI.U32 R12, R0, R174, RZ ;  /* 0x000000ae000c7227 */ /* 0x000fe200078e00ff */
[----:B------:R-:W-:-:S02]  /*37f0*/  LOP3.LUT R15, R3, 0x7c, RZ, 0xfc, !PT ;  /* 0x0000007c030f7812 */ /* 0x000fc400078efcff */
[----:B------:R-:W-:Y:S01]  /*3800*/  ISETP.GT.U32.AND P5, PT, R9, R90, PT ;  /* 0x0000005a0900720c */ /* 0x000fe20003fa4070 */
[----:B------:R-:W-:Y:S01]  /*3810*/  IMAD.HI.U32 R11, R0, R168, RZ ;  /* 0x000000a8000b7227 */ /* 0x000fe200078e00ff */
[----:B------:R-:W-:-:S03]  /*3820*/  IABS R192, R15 ;  /* 0x0000000f00c07213 */ /* 0x000fc60000000000 */
[----:B------:R-:W-:Y:S02]  /*3830*/  IMAD.MOV R12, RZ, RZ, -R12 ;  /* 0x000000ffff0c7224 */ /* 0x000fe400078e0a0c */
[----:B------:R-:W-:Y:S02]  /*3840*/  IMAD.MOV R11, RZ, RZ, -R11 ;  /* 0x000000ffff0b7224 */ /* 0x000fe400078e0a0b */
[----:B------:R-:W-:Y:S01]  /*3850*/  @!P4 IMAD.IADD R88, R88, 0x1, -R9 ;  /* 0x000000015858c824 */ /* 0x000fe200078e0a09 */
[C---:B------:R-:W-:Y:S01]  /*3860*/  ISETP.GT.U32.AND P4, PT, R9.reuse, R170, PT ;  /* 0x000000aa0900720c */ /* 0x040fe20003f84070 */
[----:B------:R-:W-:Y:S01]  /*3870*/  IMAD R174, R9, R12, R174 ;  /* 0x0000000c09ae7224 */ /* 0x000fe200078e02ae */
[----:B------:R-:W-:Y:S01]  /*3880*/  LOP3.LUT R12, R3, 0x8a, RZ, 0xfc, !PT ;  /* 0x0000008a030c7812 */ /* 0x000fe200078efcff */
[----:B------:R-:W-:Y:S02]  /*3890*/  IMAD R168, R9, R11, R168 ;  /* 0x0000000b09a87224 */ /* 0x000fe400078e02a8 */
[----:B------:R-:W-:Y:S01]  /*38a0*/  @!P0 IMAD.MOV R86, RZ, RZ, -R86 ;  /* 0x000000ffff568224 */ /* 0x000fe200078e0a56 */
[----:B------:R-:W-:Y:S01]  /*38b0*/  ISETP.GE.AND P0, PT, R13, RZ, PT ;  /* 0x000000ff0d00720c */ /* 0x000fe20003f06270 */
[----:B------:R-:W-:Y:S01]  /*38c0*/  @!P6 IMAD.MOV R88, RZ, RZ, -R88 ;  /* 0x000000ffff58e224 */ /* 0x000fe200078e0a58 */
[----:B------:R-:W-:Y:S01]  /*38d0*/  ISETP.GT.U32.AND P6, PT, R9, R174, PT ;  /* 0x000000ae0900720c */ /* 0x000fe20003fc4070 */
[----:B------:R-:W-:Y:S01]  /*38e0*/  IMAD.HI.U32 R11, R0, R172, RZ ;  /* 0x000000ac000b7227 */ /* 0x000fe200078e00ff */
[----:B------:R-:W-:-:S02]  /*38f0*/  LOP3.LUT R13, R3, 0x8c, RZ, 0xfc, !PT ;  /* 0x0000008c030d7812 */ /* 0x000fc400078efcff */
[----:B------:R-:W-:Y:S01]  /*3900*/  IABS R178, R12 ;  /* 0x0000000c00b27213 */ /* 0x000fe20000000000 */
[----:B------:R-:W-:Y:S01]  /*3910*/  @!P5 IMAD.IADD R90, R90, 0x1, -R9 ;  /* 0x000000015a5ad824 */ /* 0x000fe200078e0a09 */
[C---:B------:R-:W-:Y:S01]  /*3920*/  ISETP.GT.U32.AND P5, PT, R9.reuse, R168, PT ;  /* 0x000000a80900720c */ /* 0x040fe20003fa4070 */
[----:B------:R-:W-:Y:S01]  /*3930*/  IMAD.MOV R11, RZ, RZ, -R11 ;  /* 0x000000ffff0b7224 */ /* 0x000fe200078e0a0b */
[----:B------:R-:W-:Y:S01]  /*3940*/  IABS R176, R13 ;  /* 0x0000000d00b07213 */ /* 0x000fe20000000000 */
[----:B------:R-:W-:Y:S02]  /*3950*/  @!P4 IMAD.IADD R170, R170, 0x1, -R9 ;  /* 0x00000001aaaac824 */ /* 0x000fe400078e0a09 */
[C---:B------:R-:W-:Y:S02]  /*3960*/  IMAD R172, R9.reuse, R11, R172 ;  /* 0x0000000b09ac7224 */ /* 0x040fe400078e02ac */
[----:B------:R-:W-:Y:S01]  /*3970*/  IMAD.HI.U32 R11, R0, R176, RZ ;  /* 0x000000b0000b7227 */ /* 0x000fe200078e00ff */
[----:B------:R-:W-:-:S03]  /*3980*/  ISETP.GT.U32.AND P4, PT, R9, R170, PT ;  /* 0x000000aa0900720c */ /* 0x000fc60003f84070 */
[----:B------:R-:W-:Y:S02]  /*3990*/  @!P6 IMAD.IADD R174, R174, 0x1, -R9 ;  /* 0x00000001aeaee824 */ /* 0x000fe400078e0a09 */
[----:B------:R-:W-:Y:S02]  /*39a0*/  IMAD.MOV R11, RZ, RZ, -R11 ;  /* 0x000000ffff0b7224 */ /* 0x000fe400078e0a0b */
[----:B------:R-:W-:Y:S01]  /*39b0*/  @!P5 IMAD.IADD R168, R168, 0x1, -R9 ;  /* 0x00000001a8a8d824 */ /* 0x000fe200078e0a09 */
[C---:B------:R-:W-:Y:S01]  /*39c0*/  ISETP.GT.U32.AND P5, PT, R9.reuse, R172, PT ;  /* 0x000000ac0900720c */ /* 0x040fe20003fa4070 */
[----:B------:R-:W-:Y:S01]  /*39d0*/  @!P2 IMAD.MOV R92, RZ, RZ, -R92 ;  /* 0x000000ffff5ca224 */ /* 0x000fe200078e0a5c */
[C---:B------:R-:W-:Y:S01]  /*39e0*/  ISETP.GT.U32.AND P2, PT, R9.reuse, R166, PT ;  /* 0x000000a60900720c */ /* 0x040fe20003f44070 */
[C---:B------:R-:W-:Y:S01]  /*39f0*/  IMAD R176, R9.reuse, R11, R176 ;  /* 0x0000000b09b07224 */ /* 0x040fe200078e02b0 */
[----:B------:R-:W-:Y:S01]  /*3a00*/  ISETP.GT.U32.AND P6, PT, R9, R174, PT ;  /* 0x000000ae0900720c */ /* 0x000fe20003fc4070 */
[----:B------:R-:W-:-:S04]  /*3a10*/  IMAD.HI.U32 R11, R0, R178, RZ ;  /* 0x000000b2000b7227 */ /* 0x000fc800078e00ff */
[----:B------:R-:W-:Y:S02]  /*3a20*/  IMAD.MOV R11, RZ, RZ, -R11 ;  /* 0x000000ffff0b7224 */ /* 0x000fe400078e0a0b */
[----:B------:R-:W-:Y:S01]  /*3a30*/  @!P1 IMAD.MOV R90, RZ, RZ, -R90 ;  /* 0x000000ffff5a9224 */ /* 0x000fe200078e0a5a */
[C---:B------:R-:W-:Y:S01]  /*3a40*/  ISETP.GT.U32.AND P1, PT, R9.reuse, R168, PT ;  /* 0x000000a80900720c */ /* 0x040fe20003f24070 */
[--C-:B------:R-:W-:Y:S01]  /*3a50*/  @!P4 IMAD.IADD R170, R170, 0x1, -R9.reuse ;  /* 0x00000001aaaac824 */ /* 0x100fe200078e0a09 */
[C---:B------:R-:W-:Y:S01]  /*3a60*/  ISETP.GT.U32.AND P4, PT, R9.reuse, R176, PT ;  /* 0x000000b00900720c */ /* 0x040fe20003f84070 */
[----:B------:R-:W-:Y:S01]  /*3a70*/  IMAD R178, R9, R11, R178 ;  /* 0x0000000b09b27224 */ /* 0x000fe200078e02b2 */
[----:B------:R-:W-:Y:S01]  /*3a80*/  LOP3.LUT R11, R3, 0x88, RZ, 0xfc, !PT ;  /* 0x00000088030b7812 */ /* 0x000fe200078efcff */
[--C-:B------:R-:W-:Y:S02]  /*3a90*/  @!P5 IMAD.IADD R172, R172, 0x1, -R9.reuse ;  /* 0x00000001acacd824 */ /* 0x100fe400078e0a09 */
[--C-:B------:R-:W-:Y:S01]  /*3aa0*/  @!P2 IMAD.IADD R166, R166, 0x1, -R9.reuse ;  /* 0x00000001a6a6a824 */ /* 0x100fe200078e0a09 */
[----:B------:R-:W-:Y:S01]  /*3ab0*/  ISETP.GE.AND P2, PT, R14, RZ, PT ;  /* 0x000000ff0e00720c */ /* 0x000fe20003f46270 */
[--C-:B------:R-:W-:Y:S01]  /*3ac0*/  @!P6 IMAD.IADD R174, R174, 0x1, -R9.reuse ;  /* 0x00000001aeaee824 */ /* 0x100fe200078e0a09 */
[C---:B------:R-:W-:Y:S01]  /*3ad0*/  ISETP.GT.U32.AND P6, PT, R9.reuse, R178, PT ;  /* 0x000000b20900720c */ /* 0x040fe20003fc4070 */
[----:B------:R-:W-:Y:S01]  /*3ae0*/  @!P3 IMAD.MOV R166, RZ, RZ, -R166 ;  /* 0x000000ffffa6b224 */ /* 0x000fe200078e0aa6 */
[----:B------:R-:W-:Y:S01]  /*3af0*/  ISETP.GT.U32.AND P5, PT, R9, R172, PT ;  /* 0x000000ac0900720c */ /* 0x000fe20003fa4070 */
[--C-:B------:R-:W-:Y:S01]  /*3b00*/  @!P1 IMAD.IADD R168, R168, 0x1, -R9.reuse ;  /* 0x00000001a8a89824 */ /* 0x100fe200078e0a09 */
[----:B------:R-:W-:Y:S01]  /*3b10*/  ISETP.GE.AND P3, PT, R16, RZ, PT ;  /* 0x000000ff1000720c */ /* 0x000fe20003f66270 */
[----:B------:R-:W-:Y:S01]  /*3b20*/  @!P4 IMAD.IADD R176, R176, 0x1, -R9 ;  /* 0x00000001b0b0c824 */ /* 0x000fe200078e0a09 */
[----:B------:R-:W-:Y:S01]  /*3b30*/  ISETP.GE.AND P1, PT, R17, RZ, PT ;  /* 0x000000ff1100720c */ /* 0x000fe20003f26270 */
[----:B------:R-:W-:Y:S01]  /*3b40*/  @!P0 IMAD.MOV R168, RZ, RZ, -R168 ;  /* 0x000000ffffa88224 */ /* 0x000fe200078e0aa8 */
[----:B------:R-:W-:-:S02]  /*3b50*/  ISETP.GE.AND P0, PT, R13, RZ, PT ;  /* 0x000000ff0d00720c */ /* 0x000fc40003f06270 */
[----:B------:R-:W-:Y:S01]  /*3b60*/  LOP3.LUT R13, R3, 0x84, RZ, 0xfc, !PT ;  /* 0x00000084030d7812 */ /* 0x000fe200078efcff */
[----:B------:R-:W-:Y:S01]  /*3b70*/  @!P2 IMAD.MOV R170, RZ, RZ, -R170 ;  /* 0x000000ffffaaa224 */ /* 0x000fe200078e0aaa */
[----:B------:R-:W-:Y:S01]  /*3b80*/  ISETP.GT.U32.AND P2, PT, R9, R176, PT ;  /* 0x000000b00900720c */ /* 0x000fe20003f44070 */
[--C-:B------:R-:W-:Y:S01]  /*3b90*/  @!P6 IMAD.IADD R178, R178, 0x1, -R9.reuse ;  /* 0x00000001b2b2e824 */ /* 0x100fe200078e0a09 */
[----:B------:R-:W-:Y:S01]  /*3ba0*/  IABS R180, R11 ;  /* 0x0000000b00b47213 */ /* 0x000fe20000000000 */
[----:B------:R-:W-:Y:S01]  /*3bb0*/  @!P5 IMAD.IADD R172, R172, 0x1, -R9 ;  /* 0x00000001acacd824 */ /* 0x000fe200078e0a09 */
[----:B------:R-:W-:Y:S02]  /*3bc0*/  ISETP.GE.AND P5, PT, R12, RZ, PT ;  /* 0x000000ff0c00720c */ /* 0x000fe40003fa6270 */
[----:B------:R-:W-:Y:S01]  /*3bd0*/  LOP3.LUT R12, R3, 0x86, RZ, 0xfc, !PT ;  /* 0x00000086030c7812 */ /* 0x000fe200078efcff */
[----:B------:R-:W-:Y:S01]  /*3be0*/  @!P3 IMAD.MOV R172, RZ, RZ, -R172 ;  /* 0x000000ffffacb224 */ /* 0x000fe200078e0aac */
[----:B------:R-:W-:Y:S01]  /*3bf0*/  ISETP.GE.AND P4, PT, R11, RZ, PT ;  /* 0x000000ff0b00720c */ /* 0x000fe20003f86270 */
[----:B------:R-:W-:Y:S01]  /*3c00*/  IMAD.HI.U32 R11, R0, R180, RZ ;  /* 0x000000b4000b7227 */ /* 0x000fe200078e00ff */
[----:B------:R-:W-:-:S02]  /*3c10*/  IABS R182, R13 ;  /* 0x0000000d00b67213 */ /* 0x000fc40000000000 */
[----:B------:R-:W-:Y:S01]  /*3c20*/  ISETP.GT.U32.AND P6, PT, R9, R178, PT ;  /* 0x000000b20900720c */ /* 0x000fe20003fc4070 */
[----:B------:R-:W-:Y:S01]  /*3c30*/  @!P1 IMAD.MOV R174, RZ, RZ, -R174 ;  /* 0x000000ffffae9224 */ /* 0x000fe200078e0aae */
[----:B------:R-:W-:Y:S01]  /*3c40*/  ISETP.GE.AND P3, PT, R12, RZ, PT ;  /* 0x000000ff0c00720c */ /* 0x000fe20003f66270 */
[----:B------:R-:W-:Y:S01]  /*3c50*/  @!P2 IMAD.IADD R176, R176, 0x1, -R9 ;  /* 0x00000001b0b0a824 */ /* 0x000fe200078e0a09 */
[----:B------:R-:W-:Y:S01]  /*3c60*/  IABS R184, R12 ;  /* 0x0000000c00b87213 */ /* 0x000fe20000000000 */
[----:B------:R-:W-:Y:S01]  /*3c70*/  IMAD.HI.U32 R12, R0, R182, RZ ;  /* 0x000000b6000c7227 */ /* 0x000fe200078e00ff */
[----:B------:R-:W-:Y:S02]  /*3c80*/  ISETP.GE.AND P1, PT, R13, RZ, PT ;  /* 0x000000ff0d00720c */ /* 0x000fe40003f26270 */
[C---:B------:R-:W-:Y:S01]  /*3c90*/  LOP3.LUT R14, R3.reuse, 0x82, RZ, 0xfc, !PT ;  /* 0x00000082030e7812 */ /* 0x040fe200078efcff */
[----:B------:R-:W-:Y:S01]  /*3ca0*/  IMAD.MOV R13, RZ, RZ, -R11 ;  /* 0x000000ffff0d7224 */ /* 0x000fe200078e0a0b */
[----:B------:R-:W-:Y:S01]  /*3cb0*/  LOP3.LUT R16, R3, 0x7a, RZ, 0xfc, !PT ;  /* 0x0000007a03107812 */ /* 0x000fe200078efcff */
[----:B------:R-:W-:Y:S01]  /*3cc0*/  IMAD.MOV R12, RZ, RZ, -R12 ;  /* 0x000000ffff0c7224 */ /* 0x000fe200078e0a0c */
[----:B------:R-:W-:Y:S01]  /*3cd0*/  ISETP.GE.AND P2, PT, R14, RZ, PT ;  /* 0x000000ff0e00720c */ /* 0x000fe20003f46270 */
[----:B------:R-:W-:Y:S01]  /*3ce0*/  IMAD R180, R9, R13, R180 ;  /* 0x0000000d09b47224 */ /* 0x000fe200078e02b4 */
[----:B------:R-:W-:Y:S01]  /*3cf0*/  IABS R186, R14 ;  /* 0x0000000e00ba7213 */ /* 0x000fe20000000000 */
[----:B------:R-:W-:Y:S01]  /*3d00*/  @!P0 IMAD.MOV R176, RZ, RZ, -R176 ;  /* 0x000000ffffb08224 */ /* 0x000fe200078e0ab0 */
[----:B------:R-:W-:Y:S01]  /*3d10*/  LOP3.LUT R14, R3, 0x7e, RZ, 0xfc, !PT ;  /* 0x0000007e030e7812 */ /* 0x000fe200078efcff */
[----:B------:R-:W-:Y:S01]  /*3d20*/  @!P6 IMAD.IADD R178, R178, 0x1, -R9 ;  /* 0x00000001b2b2e824 */ /* 0x000fe200078e0a09 */
[C---:B------:R-:W-:Y:S01]  /*3d30*/  ISETP.GT.U32.AND P0, PT, R9.reuse, R180, PT ;  /* 0x000000b40900720c */ /* 0x040fe20003f04070 */
[----:B------:R-:W-:Y:S01]  /*3d40*/  IMAD R182, R9, R12, R182 ;  /* 0x0000000c09b67224 */ /* 0x000fe200078e02b6 */
[----:B------:R-:W-:Y:S01]  /*3d50*/  IABS R190, R14 ;  /* 0x0000000e00be7213 */ /* 0x000fe20000000000 */
[----:B------:R-:W-:Y:S01]  /*3d60*/  @!P5 IMAD.MOV R178, RZ, RZ, -R178 ;  /* 0x000000ffffb2d224 */ /* 0x000fe200078e0ab2 */
[----:B------:R-:W-:Y:S01]  /*3d70*/  LOP3.LUT R17, R3, 0x78, RZ, 0xfc, !PT ;  /* 0x0000007803117812 */ /* 0x000fe200078efcff */
[----:B------:R-:W-:Y:S01]  /*3d80*/  IMAD.HI.U32 R11, R0, R184, RZ ;  /* 0x000000b8000b7227 */ /* 0x000fe200078e00ff */
[----:B------:R-:W-:-:S02]  /*3d90*/  ISETP.GT.U32.AND P5, PT, R9, R182, PT ;  /* 0x000000b60900720c */ /* 0x000fc40003fa4070 */
[----:B------:R-:W-:Y:S01]  /*3da0*/  IABS R194, R16 ;  /* 0x0000001000c27213 */ /* 0x000fe20000000000 */
[----:B------:R-:W-:Y:S01]  /*3db0*/  IMAD.MOV R13, RZ, RZ, -R11 ;  /* 0x000000ffff0d7224 */ /* 0x000fe200078e0a0b */
[----:B------:R-:W-:Y:S01]  /*3dc0*/  IABS R196, R17 ;  /* 0x0000001100c47213 */ /* 0x000fe20000000000 */
[----:B------:R-:W-:-:S04]  /*3dd0*/  IMAD.HI.U32 R11, R0, R186, RZ ;  /* 0x000000ba000b7227 */ /* 0x000fc800078e00ff */
[----:B------:R-:W-:Y:S01]  /*3de0*/  IMAD R184, R9, R13, R184 ;  /* 0x0000000d09b87224 */ /* 0x000fe200078e02b8 */
[----:B------:R-:W-:Y:S01]  /*3df0*/  LOP3.LUT R13, R3, 0x80, RZ, 0xfc, !PT ;  /* 0x00000080030d7812 */ /* 0x000fe200078efcff */
[--C-:B------:R-:W-:Y:S02]  /*3e00*/  @!P0 IMAD.IADD R180, R180, 0x1, -R9.reuse ;  /* 0x00000001b4b48824 */ /* 0x100fe400078e0a09 */
[----:B------:R-:W-:Y:S01]  /*3e10*/  @!P5 IMAD.IADD R182, R182, 0x1, -R9 ;  /* 0x00000001b6b6d824 */ /* 0x000fe200078e0a09 */
[C---:B------:R-:W-:Y:S01]  /*3e20*/  ISETP.GT.U32.AND P6, PT, R9.reuse, R184, PT ;  /* 0x000000b80900720c */ /* 0x040fe20003fc4070 */
[----:B------:R-:W-:Y:S01]  /*3e30*/  IMAD.MOV R11, RZ, RZ, -R11 ;  /* 0x000000ffff0b7224 */ /* 0x000fe200078e0a0b */
[C---:B------:R-:W-:Y:S01]  /*3e40*/  ISETP.GT.U32.AND P0, PT, R9.reuse, R180, PT ;  /* 0x000000b40900720c */ /* 0x040fe20003f04070 */
[----:B------:R-:W-:Y:S01]  /*3e50*/  IMAD.HI.U32 R12, R0, R190, RZ ;  /* 0x000000be000c7227 */ /* 0x000fe200078e00ff */
[C---:B------:R-:W-:Y:S02]  /*3e60*/  ISETP.GT.U32.AND P5, PT, R9.reuse, R182, PT ;  /* 0x000000b60900720c */ /* 0x040fe40003fa4070 */
[----:B------:R-:W-:Y:S01]  /*3e70*/  IABS R188, R13 ;  /* 0x0000000d00bc7213 */ /* 0x000fe20000000000 */
[----:B------:R-:W-:-:S02]  /*3e80*/  IMAD R186, R9, R11, R186 ;  /* 0x0000000b09ba7224 */ /* 0x000fc400078e02ba */
[----:B------:R-:W-:Y:S02]  /*3e90*/  IMAD.MOV R12, RZ, RZ, -R12 ;  /* 0x000000ffff0c7224 */ /* 0x000fe400078e0a0c */
[----:B------:R-:W-:-:S04]  /*3ea0*/  IMAD.HI.U32 R11, R0, R188, RZ ;  /* 0x000000bc000b7227 */ /* 0x000fc800078e00ff */
[--C-:B------:R-:W-:Y:S02]  /*3eb0*/  @!P6 IMAD.IADD R184, R184, 0x1, -R9.reuse ;  /* 0x00000001b8b8e824 */ /* 0x100fe400078e0a09 */
[--C-:B------:R-:W-:Y:S01]  /*3ec0*/  @!P0 IMAD.IADD R180, R180, 0x1, -R9.reuse ;  /* 0x00000001b4b48824 */ /* 0x100fe200078e0a09 */
[C---:B------:R-:W-:Y:S01]  /*3ed0*/  ISETP.GT.U32.AND P0, PT, R9.reuse, R186, PT ;  /* 0x000000ba0900720c */ /* 0x040fe20003f04070 */
[C---:B------:R-:W-:Y:S01]  /*3ee0*/  IMAD R190, R9.reuse, R12, R190 ;  /* 0x0000000c09be7224 */ /* 0x040fe200078e02be */
[C---:B------:R-:W-:Y:S01]  /*3ef0*/  ISETP.GT.U32.AND P6, PT, R9.reuse, R184, PT ;  /* 0x000000b80900720c */ /* 0x040fe20003fc4070 */
[----:B------:R-:W-:Y:S02]  /*3f00*/  @!P5 IMAD.IADD R182, R182, 0x1, -R9 ;  /* 0x00000001b6b6d824 */ /* 0x000fe400078e0a09 */
[----:B------:R-:W-:Y:S01]  /*3f10*/  IMAD.MOV R11, RZ, RZ, -R11 ;  /* 0x000000ffff0b7224 */ /* 0x000fe200078e0a0b */
[----:B------:R-:W-:Y:S01]  /*3f20*/  ISETP.GT.U32.AND P5, PT, R9, R190, PT ;  /* 0x000000be0900720c */ /* 0x000fe20003fa4070 */
[----:B------:R-:W-:-:S02]  /*3f30*/  @!P4 IMAD.MOV R180, RZ, RZ, -R180 ;  /* 0x000000ffffb4c224 */ /* 0x000fc400078e0ab4 */
[----:B------:R-:W-:Y:S02]  /*3f40*/  IMAD R188, R9, R11, R188 ;  /* 0x0000000b09bc7224 */ /* 0x000fe400078e02bc */
[----:B------:R-:W-:-:S04]  /*3f50*/  IMAD.HI.U32 R11, R0, R192, RZ ;  /* 0x000000c0000b7227 */ /* 0x000fc800078e00ff */
[--C-:B------:R-:W-:Y:S01]  /*3f60*/  @!P0 IMAD.IADD R186, R186, 0x1, -R9.reuse ;  /* 0x00000001baba8824 */ /* 0x100fe200078e0a09 */
[----:B------:R-:W-:Y:S01]  /*3f70*/  ISETP.GE.AND P0, PT, R13, RZ, PT ;  /* 0x000000ff0d00720c */ /* 0x000fe20003f06270 */
[--C-:B------:R-:W-:Y:S01]  /*3f80*/  @!P6 IMAD.IADD R184, R184, 0x1, -R9.reuse ;  /* 0x00000001b8b8e824 */ /* 0x100fe200078e0a09 */
[C---:B------:R-:W-:Y:S01]  /*3f90*/  ISETP.GT.U32.AND P6, PT, R9.reuse, R188, PT ;  /* 0x000000bc0900720c */ /* 0x040fe20003fc4070 */
[----:B------:R-:W-:Y:S01]  /*3fa0*/  @!P5 IMAD.IADD R190, R190, 0x1, -R9 ;  /* 0x00000001bebed824 */ /* 0x000fe200078e0a09 */
[----:B------:R-:W-:Y:S01]  /*3fb0*/  ISETP.GT.U32.AND P4, PT, R9, R186, PT ;  /* 0x000000ba0900720c */ /* 0x000fe20003f84070 */
[----:B------:R-:W-:Y:S01]  /*3fc0*/  IMAD.MOV R11, RZ, RZ, -R11 ;  /* 0x000000ffff0b7224 */ /* 0x000fe200078e0a0b */
[----:B------:R-:W-:Y:S01]  /*3fd0*/  LOP3.LUT R13, R3, 0x76, RZ, 0xfc, !PT ;  /* 0x00000076030d7812 */ /* 0x000fe200078efcff */
[----:B------:R-:W-:Y:S01]  /*3fe0*/  IMAD.HI.U32 R12, R0, R194, RZ ;  /* 0x000000c2000c7227 */ /* 0x000fe200078e00ff */
[C---:B------:R-:W-:Y:S02]  /*3ff0*/  ISETP.GT.U32.AND P5, PT, R9.reuse, R190, PT ;  /* 0x000000be0900720c */ /* 0x040fe40003fa4070 */
[----:B------:R-:W-:Y:S01]  /*4000*/  IABS R198, R13 ;  /* 0x0000000d00c67213 */ /* 0x000fe20000000000 */
[----:B------:R-:W-:-:S02]  /*4010*/  IMAD R192, R9, R11, R192 ;  /* 0x0000000b09c07224 */ /* 0x000fc400078e02c0 */
[----:B------:R-:W-:-:S04]  /*4020*/  IMAD.HI.U32 R11, R0, R196, RZ ;  /* 0x000000c4000b7227 */ /* 0x000fc800078e00ff */
[----:B------:R-:W-:Y:S02]  /*4030*/  IMAD.MOV R12, RZ, RZ, -R12 ;  /* 0x000000ffff0c7224 */ /* 0x000fe400078e0a0c */
[----:B------:R-:W-:Y:S02]  /*4040*/  IMAD.MOV R11, RZ, RZ, -R11 ;  /* 0x000000ffff0b7224 */ /* 0x000fe400078e0a0b */
[--C-:B------:R-:W-:Y:S01]  /*4050*/  @!P6 IMAD.IADD R188, R188, 0x1, -R9.reuse ;  /* 0x00000001bcbce824 */ /* 0x100fe200078e0a09 */
[----:B------:R-:W-:Y:S01]  /*4060*/  ISETP.GE.AND P6, PT, R14, RZ, PT ;  /* 0x000000ff0e00720c */ /* 0x000fe20003fc6270 */
[----:B------:R-:W-:Y:S01]  /*4070*/  IMAD R194, R9, R12, R194 ;  /* 0x0000000c09c27224 */ /* 0x000fe200078e02c2 */
[----:B------:R-:W-:Y:S01]  /*4080*/  LOP3.LUT R14, R3, 0x74, RZ, 0xfc, !PT ;  /* 0x00000074030e7812 */ /* 0x000fe200078efcff */
[--C-:B------:R-:W-:Y:S01]  /*4090*/  @!P4 IMAD.IADD R186, R186, 0x1, -R9.reuse ;  /* 0x00000001babac824 */ /* 0x100fe200078e0a09 */
[C---:B------:R-:W-:Y:S01]  /*40a0*/  ISETP.GT.U32.AND P4, PT, R9.reuse, R192, PT ;  /* 0x000000c00900720c */ /* 0x040fe20003f84070 */
[C---:B------:R-:W-:Y:S01]  /*40b0*/  IMAD R196, R9.reuse, R11, R196 ;  /* 0x0000000b09c47224 */ /* 0x040fe200078e02c4 */
[----:B------:R-:W-:Y:S01]  /*40c0*/  IABS R200, R14 ;  /* 0x0000000e00c87213 */ /* 0x000fe20000000000 */
[----:B------:R-:W-:Y:S01]  /*40d0*/  @!P3 IMAD.MOV R184, RZ, RZ, -R184 ;  /* 0x000000ffffb8b224 */ /* 0x000fe200078e0ab8 */
[C---:B------:R-:W-:Y:S01]  /*40e0*/  ISETP.GT.U32.AND P3, PT, R9.reuse, R188, PT ;  /* 0x000000bc0900720c */ /* 0x040fe20003f64070 */
[----:B------:R-:W-:Y:S01]  /*40f0*/  @!P2 IMAD.MOV R186, RZ, RZ, -R186 ;  /* 0x000000ffffbaa224 */ /* 0x000fe200078e0aba */
[C---:B------:R-:W-:Y:S01]  /*4100*/  ISETP.GT.U32.AND P2, PT, R9.reuse, R194, PT ;  /* 0x000000c20900720c */ /* 0x040fe20003f44070 */
[----:B------:R-:W-:Y:S01]  /*4110*/  @!P5 IMAD.IADD R190, R190, 0x1, -R9 ;  /* 0x00000001bebed824 */ /* 0x000fe200078e0a09 */
[----:B------:R-:W-:Y:S01]  /*4120*/  ISETP.GT.U32.AND P5, PT, R9, R196, PT ;  /* 0x000000c40900720c */ /* 0x000fe20003fa4070 */
[----:B------:R-:W-:-:S04]  /*4130*/  IMAD.HI.U32 R11, R0, R198, RZ ;  /* 0x000000c6000b7227 */ /* 0x000fc800078e00ff */
[----:B------:R-:W-:Y:S01]  /*4140*/  @!P4 IMAD.IADD R192, R192, 0x1, -R9 ;  /* 0x00000001c0c0c824 */ /* 0x000fe200078e0a09 */
[----:B------:R-:W-:Y:S01]  /*4150*/  ISETP.GE.AND P4, PT, R17, RZ, PT ;  /* 0x000000ff1100720c */ /* 0x000fe20003f86270 */
[----:B------:R-:W-:Y:S01]  /*4160*/  IMAD.MOV R12, RZ, RZ, -R11 ;  /* 0x000000ffff0c7224 */ /* 0x000fe200078e0a0b */
[----:B------:R-:W-:Y:S01]  /*4170*/  LOP3.LUT R17, R3, 0x5e, RZ, 0xfc, !PT ;  /* 0x0000005e03117812 */ /* 0x000fe200078efcff */
[--C-:B------:R-:W-:Y:S01]  /*4180*/  @!P3 IMAD.IADD R188, R188, 0x1, -R9.reuse ;  /* 0x00000001bcbcb824 */ /* 0x100fe200078e0a09 */
[----:B------:R-:W-:Y:S01]  /*4190*/  ISETP.GE.AND P3, PT, R16, RZ, PT ;  /* 0x000000ff1000720c */ /* 0x000fe20003f66270 */
[--C-:B------:R-:W-:Y:S01]  /*41a0*/  @!P2 IMAD.IADD R194, R194, 0x1, -R9.reuse ;  /* 0x00000001c2c2a824 */ /* 0x100fe200078e0a09 */
[----:B------:R-:W-:Y:S01]  /*41b0*/  ISETP.GT.U32.AND P2, PT, R9, R192, PT ;  /* 0x000000c00900720c */ /* 0x000fe20003f44070 */
[----:B------:R-:W-:Y:S01]  /*41c0*/  @!P5 IMAD.IADD R196, R196, 0x1, -R9 ;  /* 0x00000001c4c4d824 */ /* 0x000fe200078e0a09 */
[----:B------:R-:W-:Y:S01]  /*41d0*/  LOP3.LUT R16, R3, 0x70, RZ, 0xfc, !PT ;  /* 0x0000007003107812 */ /* 0x000fe200078efcff */
[----:B------:R-:W-:Y:S01]  /*41e0*/  @!P0 IMAD.MOV R188, RZ, RZ, -R188 ;  /* 0x000000ffffbc8224 */ /* 0x000fe200078e0abc */
[C---:B------:R-:W-:Y:S01]  /*41f0*/  ISETP.GT.U32.AND P5, PT, R9.reuse, R194, PT ;  /* 0x000000c20900720c */ /* 0x040fe20003fa4070 */
[----:B------:R-:W-:Y:S01]  /*4200*/  IMAD.HI.U32 R11, R0, R200, RZ ;  /* 0x000000c8000b7227 */ /* 0x000fe200078e00ff */
[----:B------:R-:W-:-:S02]  /*4210*/  ISETP.GT.U32.AND P0, PT, R9, R196, PT ;  /* 0x000000c40900720c */ /* 0x000fc40003f04070 */
[----:B------:R-:W-:Y:S01]  /*4220*/  IABS R204, R16 ;  /* 0x0000001000cc7213 */ /* 0x000fe20000000000 */
[----:B------:R-:W-:Y:S01]  /*4230*/  IMAD R198, R9, R12, R198 ;  /* 0x0000000c09c67224 */ /* 0x000fe200078e02c6 */
[----:B------:R-:W-:Y:S01]  /*4240*/  IABS R222, R17 ;  /* 0x0000001100de7213 */ /* 0x000fe20000000000 */
[----:B------:R-:W-:Y:S02]  /*4250*/  IMAD.MOV R11, RZ, RZ, -R11 ;  /* 0x000000ffff0b7224 */ /* 0x000fe400078e0a0b */
[----:B------:R-:W-:Y:S01]  /*4260*/  @!P1 IMAD.MOV R182, RZ, RZ, -R182 ;  /* 0x000000ffffb69224 */ /* 0x000fe200078e0ab6 */
[----:B------:R-:W-:Y:S01]  /*4270*/  ISETP.GE.AND P1, PT, R15, RZ, PT ;  /* 0x000000ff0f00720c */ /* 0x000fe20003f26270 */
[--C-:B------:R-:W-:Y:S01]  /*4280*/  @!P2 IMAD.IADD R192, R192, 0x1, -R9.reuse ;  /* 0x00000001c0c0a824 */ /* 0x100fe200078e0a09 */
[----:B------:R-:W-:Y:S01]  /*4290*/  LOP3.LUT R15, R3, 0x72, RZ, 0xfc, !PT ;  /* 0x00000072030f7812 */ /* 0x000fe200078efcff */
[C---:B------:R-:W-:Y:S01]  /*42a0*/  IMAD R200, R9.reuse, R11, R200 ;  /* 0x0000000b09c87224 */ /* 0x040fe200078e02c8 */
[C---:B------:R-:W-:Y:S01]  /*42b0*/  ISETP.GT.U32.AND P2, PT, R9.reuse, R198, PT ;  /* 0x000000c60900720c */ /* 0x040fe20003f44070 */
[--C-:B------:R-:W-:Y:S01]  /*42c0*/  @!P0 IMAD.IADD R196, R196, 0x1, -R9.reuse ;  /* 0x00000001c4c48824 */ /* 0x100fe200078e0a09 */
[----:B------:R-:W-:Y:S01]  /*42d0*/  IABS R202, R15 ;  /* 0x0000000f00ca7213 */ /* 0x000fe20000000000 */
[----:B------:R-:W-:Y:S01]  /*42e0*/  @!P5 IMAD.IADD R194, R194, 0x1, -R9 ;  /* 0x00000001c2c2d824 */ /* 0x000fe200078e0a09 */
[----:B------:R-:W-:Y:S01]  /*42f0*/  ISETP.GT.U32.AND P0, PT, R9, R200, PT ;  /* 0x000000c80900720c */ /* 0x000fe20003f04070 */
[----:B------:R-:W-:Y:S01]  /*4300*/  IMAD.HI.U32 R12, R0, R204, RZ ;  /* 0x000000cc000c7227 */ /* 0x000fe200078e00ff */
[----:B------:R-:W-:-:S02]  /*4310*/  ISETP.GE.AND P5, PT, R13, RZ, PT ;  /* 0x000000ff0d00720c */ /* 0x000fc40003fa6270 */
[----:B------:R-:W-:Y:S01]  /*4320*/  LOP3.LUT R13, R3, 0x6e, RZ, 0xfc, !PT ;  /* 0x0000006e030d7812 */ /* 0x000fe200078efcff */
[----:B------:R-:W-:-:S03]  /*4330*/  IMAD.HI.U32 R11, R0, R202, RZ ;  /* 0x000000ca000b7227 */ /* 0x000fc600078e00ff */
[----:B------:R-:W-:Y:S01]  /*4340*/  IABS R206, R13 ;  /* 0x0000000d00ce7213 */ /* 0x000fe20000000000 */
[----:B------:R-:W-:Y:S02]  /*4350*/  IMAD.MOV R11, RZ, RZ, -R11 ;  /* 0x000000ffff0b7224 */ /* 0x000fe400078e0a0b */
[--C-:B------:R-:W-:Y:S01]  /*4360*/  @!P2 IMAD.IADD R198, R198, 0x1, -R9.reuse ;  /* 0x00000001c6c6a824 */ /* 0x100fe200078e0a09 */
[----:B------:R-:W-:Y:S01]  /*4370*/  ISETP.GE.AND P2, PT, R14, RZ, PT ;  /* 0x000000ff0e00720c */ /* 0x000fe20003f46270 */
[----:B------:R-:W-:Y:S01]  /*4380*/  IMAD.MOV R12, RZ, RZ, -R12 ;  /* 0x000000ffff0c7224 */ /* 0x000fe200078e0a0c */
[----:B------:R-:W-:Y:S01]  /*4390*/  LOP3.LUT R14, R3, 0x6c, RZ, 0xfc, !PT ;  /* 0x0000006c030e7812 */ /* 0x000fe200078efcff */
[C---:B------:R-:W-:Y:S02]  /*43a0*/  IMAD R202, R9.reuse, R11, R202 ;  /* 0x0000000b09ca7224 */ /* 0x040fe400078e02ca */
[----:B------:R-:W-:Y:S01]  /*43b0*/  @!P0 IMAD.IADD R200, R200, 0x1, -R9 ;  /* 0x00000001c8c88824 */ /* 0x000fe200078e0a09 */
[C---:B------:R-:W-:Y:S01]  /*43c0*/  ISETP.GT.U32.AND P0, PT, R9.reuse, R198, PT ;  /* 0x000000c60900720c */ /* 0x040fe20003f04070 */
[C---:B------:R-:W-:Y:S01]  /*43d0*/  IMAD R204, R9.reuse, R12, R204 ;  /* 0x0000000c09cc7224 */ /* 0x040fe200078e02cc */
[----:B------:R-:W-:Y:S01]  /*43e0*/  IABS R208, R14 ;  /* 0x0000000e00d07213 */ /* 0x000fe20000000000 */
[----:B------:R-:W-:Y:S01]  /*43f0*/  @!P6 IMAD.MOV R190, RZ, RZ, -R190 ;  /* 0x000000ffffbee224 */ /* 0x000fe200078e0abe */
[C---:B------:R-:W-:Y:S01]  /*4400*/  ISETP.GT.U32.AND P6, PT, R9.reuse, R202, PT ;  /* 0x000000ca0900720c */ /* 0x040fe20003fc4070 */
[----:B------:R-:W-:Y:S01]  /*4410*/  @!P1 IMAD.MOV R192, RZ, RZ, -R192 ;  /* 0x000000ffffc09224 */ /* 0x000fe200078e0ac0 */
[----:B------:R-:W-:Y:S01]  /*4420*/  ISETP.GT.U32.AND P1, PT, R9, R200, PT ;  /* 0x000000c80900720c */ /* 0x000fe20003f24070 */
[----:B------:R-:W-:-:S04]  /*4430*/  IMAD.HI.U32 R11, R0, R206, RZ ;  /* 0x000000ce000b7227 */ /* 0x000fc800078e00ff */
[----:B------:R-:W-:Y:S01]  /*4440*/  @!P3 IMAD.MOV R194, RZ, RZ, -R194 ;  /* 0x000000ffffc2b224 */ /* 0x000fe200078e0ac2 */
[----:B------:R-:W-:Y:S01]  /*4450*/  ISETP.GT.U32.AND P3, PT, R9, R204, PT ;  /* 0x000000cc0900720c */ /* 0x000fe20003f64070 */
[----:B------:R-:W-:-:S04]  /*4460*/  IMAD.HI.U32 R12, R0, R208, RZ ;  /* 0x000000d0000c7227 */ /* 0x000fc800078e00ff */
[----:B------:R-:W-:Y:S02]  /*4470*/  IMAD.MOV R11, RZ, RZ, -R11 ;  /* 0x000000ffff0b7224 */ /* 0x000fe400078e0a0b */
[--C-:B------:R-:W-:Y:S01]  /*4480*/  @!P0 IMAD.IADD R198, R198, 0x1, -R9.reuse ;  /* 0x00000001c6c68824 */ /* 0x100fe200078e0a09 */
[----:B------:R-:W-:Y:S01]  /*4490*/  ISETP.GE.AND P0, PT, R16, RZ, PT ;  /* 0x000000ff1000720c */ /* 0x000fe20003f06270 */
[----:B------:R-:W-:Y:S01]  /*44a0*/  IMAD.MOV R12, RZ, RZ, -R12 ;  /* 0x000000ffff0c7224 */ /* 0x000fe200078e0a0c */
[----:B------:R-:W-:Y:S01]  /*44b0*/  LOP3.LUT R16, R3, 0x60, RZ, 0xfc, !PT ;  /* 0x0000006003107812 */ /* 0x000fe200078efcff */
[----:B------:R-:W-:Y:S02]  /*44c0*/  IMAD R206, R9, R11, R206 ;  /* 0x0000000b09ce7224 */ /* 0x000fe400078e02ce */
[--C-:B------:R-:W-:Y:S01]  /*44d0*/  @!P1 IMAD.IADD R200, R200, 0x1, -R9.reuse ;  /* 0x00000001c8c89824 */ /* 0x100fe200078e0a09 */
[----:B------:R-:W-:Y:S01]  /*44e0*/  ISETP.GE.AND P1, PT, R13, RZ, PT ;  /* 0x000000ff0d00720c */ /* 0x000fe20003f26270 */
[--C-:B------:R-:W-:Y:S01]  /*44f0*/  @!P6 IMAD.IADD R202, R202, 0x1, -R9.reuse ;  /* 0x00000001cacae824 */ /* 0x100fe200078e0a09 */
[----:B------:R-:W-:Y:S01]  /*4500*/  LOP3.LUT R13, R3, 0x68, RZ, 0xfc, !PT ;  /* 0x00000068030d7812 */ /* 0x000fe200078efcff */
[----:B------:R-:W-:Y:S01]  /*4510*/  IMAD R208, R9, R12, R208 ;  /* 0x0000000c09d07224 */ /* 0x000fe200078e02d0 */
[----:B------:R-:W-:Y:S01]  /*4520*/  LOP3.LUT R12, R3, 0x6a, RZ, 0xfc, !PT ;  /* 0x0000006a030c7812 */ /* 0x000fe200078efcff */
[----:B------:R-:W-:Y:S01]  /*4530*/  @!P5 IMAD.MOV R198, RZ, RZ, -R198 ;  /* 0x000000ffffc6d224 */ /* 0x000fe200078e0ac6 */
[C---:B------:R-:W-:Y:S01]  /*4540*/  ISETP.GT.U32.AND P5, PT, R9.reuse, R206, PT ;  /* 0x000000ce0900720c */ /* 0x040fe20003fa4070 */
[----:B------:R-:W-:Y:S01]  /*4550*/  @!P3 IMAD.IADD R204, R204, 0x1, -R9 ;  /* 0x00000001ccccb824 */ /* 0x000fe200078e0a09 */
[C---:B------:R-:W-:Y:S01]  /*4560*/  ISETP.GT.U32.AND P6, PT, R9.reuse, R202, PT ;  /* 0x000000ca0900720c */ /* 0x040fe20003fc4070 */
[----:B------:R-:W-:Y:S01]  /*4570*/  @!P2 IMAD.MOV R200, RZ, RZ, -R200 ;  /* 0x000000ffffc8a224 */ /* 0x000fe200078e0ac8 */
[----:B------:R-:W-:Y:S01]  /*4580*/  ISETP.GT.U32.AND P2, PT, R9, R208, PT ;  /* 0x000000d00900720c */ /* 0x000fe20003f44070 */
[----:B------:R-:W-:Y:S01]  /*4590*/  @!P4 IMAD.MOV R196, RZ, RZ, -R196 ;  /* 0x000000ffffc4c224 */ /* 0x000fe200078e0ac4 */
[----:B------:R-:W-:-:S02]  /*45a0*/  ISETP.GE.AND P4, PT, R15, RZ, PT ;  /* 0x000000ff0f00720c */ /* 0x000fc40003f86270 */
[----:B------:R-:W-:Y:S02]  /*45b0*/  ISETP.GT.U32.AND P3, PT, R9, R204, PT ;  /* 0x000000cc0900720c */ /* 0x000fe40003f64070 */
[----:B------:R-:W-:Y:S02]  /*45c0*/  IABS R210, R12 ;  /* 0x0000000c00d27213 */ /* 0x000fe40000000000 */
[----:B------:R-:W-:Y:S01]  /*45d0*/  IABS R212, R13 ;  /* 0x0000000d00d47213 */ /* 0x000fe20000000000 */
[--C-:B------:R-:W-:Y:S01]  /*45e0*/  @!P5 IMAD.IADD R206, R206, 0x1, -R9.reuse ;  /* 0x00000001ceced824 */ /* 0x100fe200078e0a09 */
[----:B------:R-:W-:Y:S01]  /*45f0*/  LOP3.LUT R15, R3, 0x62, RZ, 0xfc, !PT ;  /* 0x00000062030f7812 */ /* 0x000fe200078efcff */
[--C-:B------:R-:W-:Y:S01]  /*4600*/  @!P6 IMAD.IADD R202, R202, 0x1, -R9.reuse ;  /* 0x00000001cacae824 */ /* 0x100fe200078e0a09 */
[----:B------:R-:W-:Y:S01]  /*4610*/  ISETP.GE.AND P6, PT, R14, RZ, PT ;  /* 0x000000ff0e00720c */ /* 0x000fe20003fc6270 */
[----:B------:R-:W-:Y:S01]  /*4620*/  @!P2 IMAD.IADD R208, R208, 0x1, -R9 ;  /* 0x00000001d0d0a824 */ /* 0x000fe200078e0a09 */
[----:B------:R-:W-:Y:S01]  /*4630*/  ISETP.GT.U32.AND P5, PT, R9, R206, PT ;  /* 0x000000ce0900720c */ /* 0x000fe20003fa4070 */
[----:B------:R-:W-:Y:S01]  /*4640*/  IMAD.HI.U32 R11, R0, R210, RZ ;  /* 0x000000d2000b7227 */ /* 0x000fe200078e00ff */
[----:B------:R-:W-:-:S02]  /*4650*/  LOP3.LUT R14, R3, 0x66, RZ, 0xfc, !PT ;  /* 0x00000066030e7812 */ /* 0x000fc400078efcff */
[----:B------:R-:W-:Y:S01]  /*4660*/  ISETP.GE.AND P2, PT, R13, RZ, PT ;  /* 0x000000ff0d00720c */ /* 0x000fe20003f46270 */
[----:B------:R-:W-:Y:S01]  /*4670*/  @!P3 IMAD.IADD R204, R204, 0x1, -R9 ;  /* 0x00000001ccccb824 */ /* 0x000fe200078e0a09 */
[----:B------:R-:W-:Y:S01]  /*4680*/  ISETP.GE.AND P3, PT, R12, RZ, PT ;  /* 0x000000ff0c00720c */ /* 0x000fe20003f66270 */
[----:B------:R-:W-:Y:S01]  /*4690*/  @!P4 IMAD.MOV R202, RZ, RZ, -R202 ;  /* 0x000000ffffcac224 */ /* 0x000fe200078e0aca */
[----:B------:R-:W-:Y:S01]  /*46a0*/  ISETP.GT.U32.AND P4, PT, R9, R208, PT ;  /* 0x000000d00900720c */ /* 0x000fe20003f84070 */
[----:B------:R-:W-:Y:S01]  /*46b0*/  IMAD.HI.U32 R12, R0, R212, RZ ;  /* 0x000000d4000c7227 */ /* 0x000fe200078e00ff */
[----:B------:R-:W-:Y:S02]  /*46c0*/  IABS R214, R14 ;  /* 0x0000000e00d67213 */ /* 0x000fe40000000000 */
[----:B------:R-:W-:Y:S01]  /*46d0*/  LOP3.LUT R13, R3, 0x64, RZ, 0xfc, !PT ;  /* 0x00000064030d7812 */ /* 0x000fe200078efcff */
[----:B------:R-:W-:Y:S01]  /*46e0*/  IMAD.MOV R11, RZ, RZ, -R11 ;  /* 0x000000ffff0b7224 */ /* 0x000fe200078e0a0b */
[----:B------:R-:W-:Y:S01]  /*46f0*/  IABS R218, R15 ;  /* 0x0000000f00da7213 */ /* 0x000fe20000000000 */
[----:B------:R-:W-:Y:S01]  /*4700*/  IMAD.MOV R12, RZ, RZ, -R12 ;  /* 0x000000ffff0c7224 */ /* 0x000fe200078e0a0c */
[----:B------:R-:W-:Y:S01]  /*4710*/  IABS R216, R13 ;  /* 0x0000000d00d87213 */ /* 0x000fe20000000000 */
[C---:B------:R-:W-:Y:S01]  /*4720*/  IMAD R210, R9.reuse, R11, R210 ;  /* 0x0000000b09d27224 */ /* 0x040fe200078e02d2 */
[----:B------:R-:W-:Y:S01]  /*4730*/  IABS R220, R16 ;  /* 0x0000001000dc7213 */ /* 0x000fe20000000000 */
[----:B------:R-:W-:-:S02]  /*4740*/  IMAD R212, R9, R12, R212 ;  /* 0x0000000c09d47224 */ /* 0x000fc400078e02d4 */
[--C-:B------:R-:W-:Y:S01]  /*4750*/  @!P5 IMAD.IADD R206, R206, 0x1, -R9.reuse ;  /* 0x00000001ceced824 */ /* 0x100fe200078e0a09 */
[C---:B------:R-:W-:Y:S01]  /*4760*/  ISETP.GT.U32.AND P5, PT, R9.reuse, R210, PT ;  /* 0x000000d20900720c */ /* 0x040fe20003fa4070 */
[----:B------:R-:W-:Y:S01]  /*4770*/  @!P4 IMAD.IADD R208, R208, 0x1, -R9 ;  /* 0x00000001d0d0c824 */ /* 0x000fe200078e0a09 */
[----:B------:R-:W-:Y:S01]  /*4780*/  ISETP.GT.U32.AND P4, PT, R9, R212, PT ;  /* 0x000000d40900720c */ /* 0x000fe20003f84070 */
[----:B------:R-:W-:-:S04]  /*4790*/  IMAD.HI.U32 R11, R0, R214, RZ ;  /* 0x000000d6000b7227 */ /* 0x000fc800078e00ff */
[----:B------:R-:W-:Y:S02]  /*47a0*/  IMAD.MOV R11, RZ, RZ, -R11 ;  /* 0x000000ffff0b7224 */ /* 0x000fe400078e0a0b */
[----:B------:R-:W-:Y:S02]  /*47b0*/  @!P1 IMAD.MOV R206, RZ, RZ, -R206 ;  /* 0x000000ffffce9224 */ /* 0x000fe400078e0ace */
[C---:B------:R-:W-:Y:S02]  /*47c0*/  IMAD R214, R9.reuse, R11, R214 ;  /* 0x0000000b09d67224 */ /* 0x040fe400078e02d6 */
[--C-:B------:R-:W-:Y:S02]  /*47d0*/  @!P5 IMAD.IADD R210, R210, 0x1, -R9.reuse ;  /* 0x00000001d2d2d824 */ /* 0x100fe400078e0a09 */
[----:B------:R-:W-:Y:S01]  /*47e0*/  @!P4 IMAD.IADD R212, R212, 0x1, -R9 ;  /* 0x00000001d4d4c824 */ /* 0x000fe200078e0a09 */
[C---:B------:R-:W-:Y:S01]  /*47f0*/  ISETP.GT.U32.AND P5, PT, R9.reuse, R214, PT ;  /* 0x000000d60900720c */ /* 0x040fe20003fa4070 */
[----:B------:R-:W-:Y:S01]  /*4800*/  IMAD.HI.U32 R11, R0, R216, RZ ;  /* 0x000000d8000b7227 */ /* 0x000fe200078e00ff */
[----:B------:R-:W-:-:S02]  /*4810*/  ISETP.GT.U32.AND P4, PT, R9, R210, PT ;  /* 0x000000d20900720c */ /* 0x000fc40003f84070 */
[----:B------:R-:W-:Y:S01]  /*4820*/  ISETP.GT.U32.AND P1, PT, R9, R212, PT ;  /* 0x000000d40900720c */ /* 0x000fe20003f24070 */
[----:B------:R-:W-:Y:S02]  /*4830*/  IMAD.MOV R11, RZ, RZ, -R11 ;  /* 0x000000ffff0b7224 */ /* 0x000fe400078e0a0b */
[----:B------:R-:W-:-:S04]  /*4840*/  IMAD.HI.U32 R12, R0, R218, RZ ;  /* 0x000000da000c7227 */ /* 0x000fc800078e00ff */
[C---:B------:R-:W-:Y:S02]  /*4850*/  IMAD R216, R9.reuse, R11, R216 ;  /* 0x0000000b09d87224 */ /* 0x040fe400078e02d8 */
[----:B------:R-:W-:Y:S02]  /*4860*/  IMAD.MOV R12, RZ, RZ, -R12 ;  /* 0x000000ffff0c7224 */ /* 0x000fe400078e0a0c */
[----:B------:R-:W-:Y:S01]  /*4870*/  @!P4 IMAD.IADD R210, R210, 0x1, -R9 ;  /* 0x00000001d2d2c824 */ /* 0x000fe200078e0a09 */
[C---:B------:R-:W-:Y:S01]  /*4880*/  ISETP.GT.U32.AND P4, PT, R9.reuse, R216, PT ;  /* 0x000000d80900720c */ /* 0x040fe20003f84070 */
[----:B------:R-:W-:Y:S02]  /*4890*/  IMAD R218, R9, R12, R218 ;  /* 0x0000000c09da7224 */ /* 0x000fe400078e02da */
[----:B------:R-:W-:-:S04]  /*48a0*/  IMAD.HI.U32 R11, R0, R220, RZ ;  /* 0x000000dc000b7227 */ /* 0x000fc800078e00ff */
[----:B------:R-:W-:Y:S01]  /*48b0*/  @!P6 IMAD.MOV R208, RZ, RZ, -R208 ;  /* 0x000000ffffd0e224 */ /* 0x000fe200078e0ad0 */
[----:B------:R-:W-:Y:S01]  /*48c0*/  ISETP.GT.U32.AND P6, PT, R9, R218, PT ;  /* 0x000000da0900720c */ /* 0x000fe20003fc4070 */
[----:B------:R-:W-:Y:S02]  /*48d0*/  @!P1 IMAD.IADD R212, R212, 0x1, -R9 ;  /* 0x00000001d4d49824 */ /* 0x000fe400078e0a09 */
[----:B------:R-:W-:Y:S02]  /*48e0*/  IMAD.MOV R11, RZ, RZ, -R11 ;  /* 0x000000ffff0b7224 */ /* 0x000fe400078e0a0b */
[----:B------:R-:W-:Y:S01]  /*48f0*/  @!P4 IMAD.IADD R216, R216, 0x1, -R9 ;  /* 0x00000001d8d8c824 */ /* 0x000fe200078e0a09 */
[----:B------:R-:W-:Y:S01]  /*4900*/  ISETP.GE.AND P4, PT, R16, RZ, PT ;  /* 0x000000ff1000720c */ /* 0x000fe20003f86270 */
[----:B------:R-:W-:Y:S01]  /*4910*/  @!P2 IMAD.MOV R212, RZ, RZ, -R212 ;  /* 0x000000ffffd4a224 */ /* 0x000fe200078e0ad4 */
[----:B------:R-:W-:Y:S01]  /*4920*/  LOP3.LUT R16, R3, 0x3e, RZ, 0xfc, !PT ;  /* 0x0000003e03107812 */ /* 0x000fe200078efcff */
[C---:B------:R-:W-:Y:S01]  /*4930*/  IMAD R220, R9.reuse, R11, R220 ;  /* 0x0000000b09dc7224 */ /* 0x040fe200078e02dc */
[----:B------:R-:W-:Y:S01]  /*4940*/  ISETP.GT.U32.AND P2, PT, R9, R216, PT ;  /* 0x000000d80900720c */ /* 0x000fe20003f44070 */
[----:B------:R-:W-:-:S03]  /*4950*/  IMAD.HI.U32 R11, R0, R222, RZ ;  /* 0x000000de000b7227 */ /* 0x000fc600078e00ff */
[C---:B------:R-:W-:Y:S01]  /*4960*/  ISETP.GT.U32.AND P1, PT, R9.reuse, R220, PT ;  /* 0x000000dc0900720c */ /* 0x040fe20003f24070 */
[----:B------:R-:W-:Y:S02]  /*4970*/  IMAD.MOV R11, RZ, RZ, -R11 ;  /* 0x000000ffff0b7224 */ /* 0x000fe400078e0a0b */
[--C-:B------:R-:W-:Y:S02]  /*4980*/  @!P5 IMAD.IADD R214, R214, 0x1, -R9.reuse ;  /* 0x00000001d6d6d824 */ /* 0x100fe400078e0a09 */
[--C-:B------:R-:W-:Y:S02]  /*4990*/  @!P6 IMAD.IADD R218, R218, 0x1, -R9.reuse ;  /* 0x00000001dadae824 */ /* 0x100fe400078e0a09 */
[C---:B------:R-:W-:Y:S01]  /*49a0*/  IMAD R222, R9.reuse, R11, R222 ;  /* 0x0000000b09de7224 */ /* 0x040fe200078e02de */
[C---:B------:R-:W-:Y:S01]  /*49b0*/  ISETP.GT.U32.AND P5, PT, R9.reuse, R214, PT ;  /* 0x000000d60900720c */ /* 0x040fe20003fa4070 */
[--C-:B------:R-:W-:Y:S01]  /*49c0*/  @!P2 IMAD.IADD R216, R216, 0x1, -R9.reuse ;  /* 0x00000001d8d8a824 */ /* 0x100fe200078e0a09 */
[C---:B------:R-:W-:Y:S01]  /*49d0*/  ISETP.GT.U32.AND P6, PT, R9.reuse, R218, PT ;  /* 0x000000da0900720c */ /* 0x040fe20003fc4070 */
[----:B------:R-:W-:Y:S01]  /*49e0*/  @!P3 IMAD.MOV R210, RZ, RZ, -R210 ;  /* 0x000000ffffd2b224 */ /* 0x000fe200078e0ad2 */
[----:B------:R-:W-:Y:S01]  /*49f0*/  ISETP.GT.U32.AND P2, PT, R9, R222, PT ;  /* 0x000000de0900720c */ /* 0x000fe20003f44070 */
[----:B------:R-:W-:Y:S01]  /*4a00*/  @!P0 IMAD.MOV R204, RZ, RZ, -R204 ;  /* 0x000000ffffcc8224 */ /* 0x000fe200078e0acc */
[----:B------:R-:W-:Y:S01]  /*4a10*/  LOP3.LUT R11, R3, 0x5c, RZ, 0xfc, !PT ;  /* 0x0000005c030b7812 */ /* 0x000fe200078efcff */
[----:B------:R-:W-:Y:S01]  /*4a20*/  @!P1 IMAD.IADD R220, R220, 0x1, -R9 ;  /* 0x00000001dcdc9824 */ /* 0x000fe200078e0a09 */
[----:B------:R-:W-:-:S02]  /*4a30*/  ISETP.GE.AND P3, PT, R13, RZ, PT ;  /* 0x000000ff0d00720c */ /* 0x000fc40003f66270 */
[----:B------:R-:W-:Y:S02]  /*4a40*/  LOP3.LUT R13, R3, 0x5a, RZ, 0xfc, !PT ;  /* 0x0000005a030d7812 */ /* 0x000fe400078efcff */
[----:B------:R-:W-:Y:S01]  /*4a50*/  IABS R224, R11 ;  /* 0x0000000b00e07213 */ /* 0x000fe20000000000 */
[--C-:B------:R-:W-:Y:S01]  /*4a60*/  @!P5 IMAD.IADD R214, R214, 0x1, -R9.reuse ;  /* 0x00000001d6d6d824 */ /* 0x100fe200078e0a09 */
[----:B------:R-:W-:Y:S01]  /*4a70*/  ISETP.GE.AND P5, PT, R15, RZ, PT ;  /* 0x000000ff0f00720c */ /* 0x000fe20003fa6270 */
[--C-:B------:R-:W-:Y:S01]  /*4a80*/  @!P6 IMAD.IADD R218, R218, 0x1, -R9.reuse ;  /* 0x00000001dadae824 */ /* 0x100fe200078e0a09 */
[----:B------:R-:W-:Y:S01]  /*4a90*/  IABS R226, R13 ;  /* 0x0000000d00e27213 */ /* 0x000fe20000000000 */
[----:B------:R-:W-:Y:S01]  /*4aa0*/  @!P2 IMAD.IADD R222, R222, 0x1, -R9 ;  /* 0x00000001dedea824 */ /* 0x000fe200078e0a09 */
[----:B------:R-:W-:Y:S01]  /*4ab0*/  ISETP.GE.AND P6, PT, R11, RZ, PT ;  /* 0x000000ff0b00720c */ /* 0x000fe20003fc6270 */
[----:B------:R-:W-:Y:S01]  /*4ac0*/  IMAD.HI.U32 R11, R0, R224, RZ ;  /* 0x000000e0000b7227 */ /* 0x000fe200078e00ff */
[----:B------:R-:W-:-:S02]  /*4ad0*/  ISETP.GE.AND P0, PT, R14, RZ, PT ;  /* 0x000000ff0e00720c */ /* 0x000fc40003f06270 */
[----:B------:R-:W-:Y:S01]  /*4ae0*/  ISETP.GT.U32.AND P2, PT, R9, R222, PT ;  /* 0x000000de0900720c */ /* 0x000fe20003f44070 */
[C---:B------:R-:W-:Y:S01]  /*4af0*/  IMAD.HI.U32 R12, R0.reuse, R226, RZ ;  /* 0x000000e2000c7227 */ /* 0x040fe200078e00ff */
[----:B------:R-:W-:Y:S02]  /*4b00*/  LOP3.LUT R14, R3, 0x58, RZ, 0xfc, !PT ;  /* 0x00000058030e7812 */ /* 0x000fe400078efcff */
[----:B------:R-:W-:Y:S01]  /*4b10*/  ISETP.GT.U32.AND P1, PT, R9, R220, PT ;  /* 0x000000dc0900720c */ /* 0x000fe20003f24070 */
[----:B------:R-:W-:Y:S01]  /*4b20*/  IMAD.MOV R11, RZ, RZ, -R11 ;  /* 0x000000ffff0b7224 */ /* 0x000fe200078e0a0b */
[----:B------:R-:W-:Y:S01]  /*4b30*/  IABS R228, R14 ;  /* 0x0000000e00e47213 */ /* 0x000fe20000000000 */
[----:B------:R-:W-:Y:S01]  /*4b40*/  IMAD.MOV R12, RZ, RZ, -R12 ;  /* 0x000000ffff0c7224 */ /* 0x000fe200078e0a0c */
[----:B------:R-:W-:Y:S01]  /*4b50*/  LOP3.LUT R15, R3, 0x50, RZ, 0xfc, !PT ;  /* 0x00000050030f7812 */ /* 0x000fe200078efcff */
[C---:B------:R-:W-:Y:S02]  /*4b60*/  IMAD R224, R9.reuse, R11, R224 ;  /* 0x0000000b09e07224 */ /* 0x040fe400078e02e0 */
[----:B------:R-:W-:Y:S01]  /*4b70*/  IMAD R226, R9, R12, R226 ;  /* 0x0000000c09e27224 */ /* 0x000fe200078e02e2 */
[----:B------:R-:W-:Y:S01]  /*4b80*/  LOP3.LUT R12, R3, 0x56, RZ, 0xfc, !PT ;  /* 0x00000056030c7812 */ /* 0x000fe200078efcff */
[----:B------:R-:W-:Y:S01]  /*4b90*/  @!P5 IMAD.MOV R218, RZ, RZ, -R218 ;  /* 0x000000ffffdad224 */ /* 0x000fe200078e0ada */
[----:B------:R-:W-:Y:S01]  /*4ba0*/  ISETP.GT.U32.AND P5, PT, R9, R224, PT ;  /* 0x000000e00900720c */ /* 0x000fe20003fa4070 */
[----:B------:R-:W-:Y:S01]  /*4bb0*/  IMAD.HI.U32 R11, R0, R228, RZ ;  /* 0x000000e4000b7227 */ /* 0x000fe200078e00ff */
[----:B------:R-:W-:-:S02]  /*4bc0*/  IABS R230, R12 ;  /* 0x0000000c00e67213 */ /* 0x000fc40000000000 */
[----:B------:R-:W-:Y:S01]  /*4bd0*/  IABS R236, R15 ;  /* 0x0000000f00ec7213 */ /* 0x000fe20000000000 */
[----:B------:R-:W-:Y:S01]  /*4be0*/  @!P2 IMAD.IADD R222, R222, 0x1, -R9 ;  /* 0x00000001dedea824 */ /* 0x000fe200078e0a09 */
[----:B------:R-:W-:Y:S01]  /*4bf0*/  ISETP.GT.U32.AND P2, PT, R9, R226, PT ;  /* 0x000000e20900720c */ /* 0x000fe20003f44070 */
[----:B------:R-:W-:Y:S02]  /*4c00*/  IMAD.MOV R11, RZ, RZ, -R11 ;  /* 0x000000ffff0b7224 */ /* 0x000fe400078e0a0b */
[--C-:B------:R-:W-:Y:S01]  /*4c10*/  @!P1 IMAD.IADD R220, R220, 0x1, -R9.reuse ;  /* 0x00000001dcdc9824 */ /* 0x100fe200078e0a09 */
[----:B------:R-:W-:Y:S01]  /*4c20*/  ISETP.GE.AND P1, PT, R13, RZ, PT ;  /* 0x000000ff0d00720c */ /* 0x000fe20003f26270 */
[----:B------:R-:W-:Y:S01]  /*4c30*/  IMAD R228, R9, R11, R228 ;  /* 0x0000000b09e47224 */ /* 0x000fe200078e02e4 */
[----:B------:R-:W-:Y:S01]  /*4c40*/  LOP3.LUT R13, R3, 0x54, RZ, 0xfc, !PT ;  /* 0x00000054030d7812 */ /* 0x000fe200078efcff */
[----:B------:R-:W-:Y:S02]  /*4c50*/  @!P5 IMAD.IADD R224, R224, 0x1, -R9 ;  /* 0x00000001e0e0d824 */ /* 0x000fe400078e0a09 */
[----:B------:R-:W-:Y:S01]  /*4c60*/  IMAD.HI.U32 R11, R0, R230, RZ ;  /* 0x000000e6000b7227 */ /* 0x000fe200078e00ff */
[----:B------:R-:W-:-:S02]  /*4c70*/  ISETP.GT.U32.AND P5, PT, R9, R228, PT ;  /* 0x000000e40900720c */ /* 0x000fc40003fa4070 */
[----:B------:R-:W-:Y:S01]  /*4c80*/  IABS R232, R13 ;  /* 0x0000000d00e87213 */ /* 0x000fe20000000000 */
[----:B------:R-:W-:Y:S01]  /*4c90*/  @!P2 IMAD.IADD R226, R226, 0x1, -R9 ;  /* 0x00000001e2e2a824 */ /* 0x000fe200078e0a09 */
[----:B------:R-:W-:Y:S01]  /*4ca0*/  ISETP.GT.U32.AND P2, PT, R9, R224, PT ;  /* 0x000000e00900720c */ /* 0x000fe20003f44070 */
[----:B------:R-:W-:Y:S01]  /*4cb0*/  @!P3 IMAD.MOV R216, RZ, RZ, -R216 ;  /* 0x000000ffffd8b224 */ /* 0x000fe200078e0ad8 */
[----:B------:R-:W-:Y:S01]  /*4cc0*/  ISETP.GE.AND P3, PT, R14, RZ, PT ;  /* 0x000000ff0e00720c */ /* 0x000fe20003f66270 */
[----:B------:R-:W-:Y:S01]  /*4cd0*/  @!P4 IMAD.MOV R220, RZ, RZ, -R220 ;  /* 0x000000ffffdcc224 */ /* 0x000fe200078e0adc */
[----:B------:R-:W-:Y:S01]  /*4ce0*/  ISETP.GE.AND P4, PT, R12, RZ, PT ;  /* 0x000000ff0c00720c */ /* 0x000fe20003f86270 */
[----:B------:R-:W-:Y:S01]  /*4cf0*/  IMAD.MOV R12, RZ, RZ, -R11 ;  /* 0x000000ffff0c7224 */ /* 0x000fe200078e0a0b */
[----:B------:R-:W-:Y:S01]  /*4d00*/  LOP3.LUT R14, R3, 0x52, RZ, 0xfc, !PT ;  /* 0x00000052030e7812 */ /* 0x000fe200078efcff */
[----:B------:R-:W-:-:S03]  /*4d10*/  IMAD.HI.U32 R11, R0, R232, RZ ;  /* 0x000000e8000b7227 */ /* 0x000fc600078e00ff */
[----:B------:R-:W-:Y:S01]  /*4d20*/  IABS R234, R14 ;  /* 0x0000000e00ea7213 */ /* 0x000fe20000000000 */
[----:B------:R-:W-:Y:S02]  /*4d30*/  IMAD.MOV R11, RZ, RZ, -R11 ;  /* 0x000000ffff0b7224 */ /* 0x000fe400078e0a0b */
[----:B------:R-:W-:Y:S01]  /*4d40*/  @!P5 IMAD.IADD R228, R228, 0x1, -R9 ;  /* 0x00000001e4e4d824 */ /* 0x000fe200078e0a09 */
[C---:B------:R-:W-:Y:S01]  /*4d50*/  ISETP.GT.U32.AND P5, PT, R9.reuse, R226, PT ;  /* 0x000000e20900720c */ /* 0x040fe20003fa4070 */
[----:B------:R-:W-:Y:S02]  /*4d60*/  IMAD R230, R9, R12, R230 ;  /* 0x0000000c09e67224 */ /* 0x000fe400078e02e6 */
[----:B------:R-:W-:-:S04]  /*4d70*/  IMAD.HI.U32 R12, R0, R234, RZ ;  /* 0x000000ea000c7227 */ /* 0x000fc800078e00ff */
[--C-:B------:R-:W-:Y:S01]  /*4d80*/  @!P2 IMAD.IADD R224, R224, 0x1, -R9.reuse ;  /* 0x00000001e0e0a824 */ /* 0x100fe200078e0a09 */
[C---:B------:R-:W-:Y:S01]  /*4d90*/  ISETP.GT.U32.AND P2, PT, R9.reuse, R230, PT ;  /* 0x000000e60900720c */ /* 0x040fe20003f44070 */
[----:B------:R-:W-:Y:S02]  /*4da0*/  IMAD R232, R9, R11, R232 ;  /* 0x0000000b09e87224 */ /* 0x000fe400078e02e8 */
[----:B------:R-:W-:Y:S01]  /*4db0*/  @!P0 IMAD.MOV R214, RZ, RZ, -R214 ;  /* 0x000000ffffd68224 */ /* 0x000fe200078e0ad6 */
[----:B------:R-:W-:Y:S01]  /*4dc0*/  ISETP.GE.AND P0, PT, R17, RZ, PT ;  /* 0x000000ff1100720c */ /* 0x000fe20003f06270 */
[----:B------:R-:W-:Y:S01]  /*4dd0*/  IMAD.MOV R12, RZ, RZ, -R12 ;  /* 0x000000ffff0c7224 */ /* 0x000fe200078e0a0c */
[----:B------:R-:W-:Y:S01]  /*4de0*/  LOP3.LUT R17, R3, 0x3c, RZ, 0xfc, !PT ;  /* 0x0000003c03117812 */ /* 0x000fe200078efcff */
[----:B------:R-:W-:Y:S01]  /*4df0*/  @!P6 IMAD.MOV R224, RZ, RZ, -R224 ;  /* 0x000000ffffe0e224 */ /* 0x000fe200078e0ae0 */
[C---:B------:R-:W-:Y:S01]  /*4e00*/  ISETP.GT.U32.AND P6, PT, R9.reuse, R232, PT ;  /* 0x000000e80900720c */ /* 0x040fe20003fc4070 */
[----:B------:R-:W-:Y:S01]  /*4e10*/  IMAD R234, R9, R12, R234 ;  /* 0x0000000c09ea7224 */ /* 0x000fe200078e02ea */
[----:B------:R-:W-:Y:S01]  /*4e20*/  LOP3.LUT R12, R3, 0x4e, RZ, 0xfc, !PT ;  /* 0x0000004e030c7812 */ /* 0x000fe200078efcff */
[----:B------:R-:W-:Y:S01]  /*4e30*/  @!P5 IMAD.IADD R226, R226, 0x1, -R9 ;  /* 0x00000001e2e2d824 */ /* 0x000fe200078e0a09 */
[----:B------:R-:W-:Y:S01]  /*4e40*/  IABS R43, R17 ;  /* 0x00000011002b7213 */ /* 0x000fe20000000000 */
[----:B------:R-:W-:Y:S01]  /*4e50*/  IMAD.HI.U32 R11, R0, R236, RZ ;  /* 0x000000ec000b7227 */ /* 0x000fe200078e00ff */
[----:B------:R-:W-:-:S02]  /*4e60*/  ISETP.GT.U32.AND P5, PT, R9, R234, PT ;  /* 0x000000ea0900720c */ /* 0x000fc40003fa4070 */
[----:B------:R-:W-:Y:S01]  /*4e70*/  IABS R238, R12 ;  /* 0x0000000c00ee7213 */ /* 0x000fe20000000000 */
[----:B------:R-:W-:Y:S01]  /*4e80*/  @!P0 IMAD.MOV R222, RZ, RZ, -R222 ;  /* 0x000000ffffde8224 */ /* 0x000fe200078e0ade */
[C---:B------:R-:W-:Y:S01]  /*4e90*/  ISETP.GT.U32.AND P0, PT, R9.reuse, R228, PT ;  /* 0x000000e40900720c */ /* 0x040fe20003f04070 */
[----:B------:R-:W-:Y:S02]  /*4ea0*/  IMAD.MOV R11, RZ, RZ, -R11 ;  /* 0x000000ffff0b7224 */ /* 0x000fe400078e0a0b */
[----:B------:R-:W-:Y:S02]  /*4eb0*/  @!P6 IMAD.IADD R232, R232, 0x1, -R9 ;  /* 0x00000001e8e8e824 */ /* 0x000fe400078e0a09 */
[----:B------:R-:W-:Y:S02]  /*4ec0*/  @!P1 IMAD.MOV R226, RZ, RZ, -R226 ;  /* 0x000000ffffe29224 */ /* 0x000fe400078e0ae2 */
[C---:B------:R-:W-:Y:S01]  /*4ed0*/  IMAD R236, R9.reuse, R11, R236 ;  /* 0x0000000b09ec7224 */ /* 0x040fe200078e02ec */
[----:B------:R-:W-:Y:S01]  /*4ee0*/  ISETP.GT.U32.AND P1, PT, R9, R232, PT ;  /* 0x000000e80900720c */ /* 0x000fe20003f24070 */
[----:B------:R-:W-:-:S04]  /*4ef0*/  IMAD.HI.U32 R11, R0, R238, RZ ;  /* 0x000000ee000b7227 */ /* 0x000fc800078e00ff */
[----:B------:R-:W-:Y:S02]  /*4f00*/  @!P5 IMAD.IADD R234, R234, 0x1, -R9 ;  /* 0x00000001eaead824 */ /* 0x000fe400078e0a09 */
[----:B------:R-:W-:Y:S02]  /*4f10*/  IMAD.MOV R11, RZ, RZ, -R11 ;  /* 0x000000ffff0b7224 */ /* 0x000fe400078e0a0b */
[--C-:B------:R-:W-:Y:S01]  /*4f20*/  @!P0 IMAD.IADD R228, R228, 0x1, -R9.reuse ;  /* 0x00000001e4e48824 */ /* 0x100fe200078e0a09 */
[C---:B------:R-:W-:Y:S01]  /*4f30*/  ISETP.GT.U32.AND P5, PT, R9.reuse, R234, PT ;  /* 0x000000ea0900720c */ /* 0x040fe20003fa4070 */
[----:B------:R-:W-:Y:S01]  /*4f40*/  IMAD R238, R9, R11, R238 ;  /* 0x0000000b09ee7224 */ /* 0x000fe200078e02ee */
[----:B------:R-:W-:Y:S01]  /*4f50*/  ISETP.GE.AND P0, PT, R13, RZ, PT ;  /* 0x000000ff0d00720c */ /* 0x000fe20003f06270 */
[--C-:B------:R-:W-:Y:S01]  /*4f60*/  @!P1 IMAD.IADD R232, R232, 0x1, -R9.reuse ;  /* 0x00000001e8e89824 */ /* 0x100fe200078e0a09 */
[----:B------:R-:W-:Y:S01]  /*4f70*/  LOP3.LUT R13, R3, 0x4c, RZ, 0xfc, !PT ;  /* 0x0000004c030d7812 */ /* 0x000fe200078efcff */
[----:B------:R-:W-:Y:S01]  /*4f80*/  @!P2 IMAD.IADD R230, R230, 0x1, -R9 ;  /* 0x00000001e6e6a824 */ /* 0x000fe200078e0a09 */
[----:B------:R-:W-:Y:S01]  /*4f90*/  ISETP.GT.U32.AND P1, PT, R9, R238, PT ;  /* 0x000000ee0900720c */ /* 0x000fe20003f24070 */
[----:B------:R-:W-:Y:S01]  /*4fa0*/  @!P3 IMAD.MOV R228, RZ, RZ, -R228 ;  /* 0x000000ffffe4b224 */ /* 0x000fe200078e0ae4 */
[----:B------:R-:W-:-:S02]  /*4fb0*/  IABS R240, R13 ;  /* 0x0000000d00f07213 */ /* 0x000fc40000000000 */
[----:B------:R-:W-:Y:S02]  /*4fc0*/  ISETP.GE.AND P2, PT, R14, RZ, PT ;  /* 0x000000ff0e00720c */ /* 0x000fe40003f46270 */
[----:B------:R-:W-:Y:S01]  /*4fd0*/  LOP3.LUT R14, R3, 0x4a, RZ, 0xfc, !PT ;  /* 0x0000004a030e7812 */ /* 0x000fe200078efcff */
[----:B------:R-:W-:Y:S01]  /*4fe0*/  IMAD.HI.U32 R11, R0, R240, RZ ;  /* 0x000000f0000b7227 */ /* 0x000fe200078e00ff */
[C---:B------:R-:W-:Y:S02]  /*4ff0*/  ISETP.GT.U32.AND P6, PT, R9.reuse, R230, PT ;  /* 0x000000e60900720c */ /* 0x040fe40003fc4070 */
[----:B------:R-:W-:Y:S01]  /*5000*/  ISETP.GT.U32.AND P3, PT, R9, R236, PT ;  /* 0x000000ec0900720c */ /* 0x000fe20003f64070 */
[----:B------:R-:W-:Y:S01]  /*5010*/  @!P5 IMAD.IADD R234, R234, 0x1, -R9 ;  /* 0x00000001eaead824 */ /* 0x000fe200078e0a09 */
[----:B------:R-:W-:Y:S01]  /*5020*/  ISETP.GE.AND P5, PT, R12, RZ, PT ;  /* 0x000000ff0c00720c */ /* 0x000fe20003fa6270 */
[----:B------:R-:W-:Y:S01]  /*5030*/  IMAD.MOV R12, RZ, RZ, -R11 ;  /* 0x000000ffff0c7224 */ /* 0x000fe200078e0a0b */
[----:B------:R-:W-:Y:S01]  /*5040*/  IABS R242, R14 ;  /* 0x0000000e00f27213 */ /* 0x000fe20000000000 */
[----:B------:R-:W-:-:S02]  /*5050*/  @!P1 IMAD.IADD R238, R238, 0x1, -R9 ;  /* 0x00000001eeee9824 */ /* 0x000fc400078e0a09 */
[----:B------:R-:W-:Y:S01]  /*5060*/  IMAD R240, R9, R12, R240 ;  /* 0x0000000c09f07224 */ /* 0x000fe200078e02f0 */
[----:B------:R-:W-:Y:S01]  /*5070*/  LOP3.LUT R12, R3, 0x46, RZ, 0xfc, !PT ;  /* 0x00000046030c7812 */ /* 0x000fe200078efcff */
[----:B------:R-:W-:Y:S01]  /*5080*/  @!P0 IMAD.MOV R232, RZ, RZ, -R232 ;  /* 0x000000ffffe88224 */ /* 0x000fe200078e0ae8 */
[C---:B------:R-:W-:Y:S01]  /*5090*/  ISETP.GT.U32.AND P1, PT, R9.reuse, R238, PT ;  /* 0x000000ee0900720c */ /* 0x040fe20003f24070 */
[----:B------:R-:W-:Y:S01]  /*50a0*/  IMAD.HI.U32 R11, R0, R242, RZ ;  /* 0x000000f2000b7227 */ /* 0x000fe200078e00ff */
[----:B------:R-:W-:Y:S02]  /*50b0*/  ISETP.GT.U32.AND P0, PT, R9, R240, PT ;  /* 0x000000f00900720c */ /* 0x000fe40003f04070 */
[----:B------:R-:W-:Y:S01]  /*50c0*/  IABS R246, R12 ;  /* 0x0000000c00f67213 */ /* 0x000fe20000000000 */
[----:B------:R-:W-:Y:S02]  /*50d0*/  IMAD.MOV R11, RZ, RZ, -R11 ;  /* 0x000000ffff0b7224 */ /* 0x000fe400078e0a0b */
[--C-:B------:R-:W-:Y:S01]  /*50e0*/  @!P6 IMAD.IADD R230, R230, 0x1, -R9.reuse ;  /* 0x00000001e6e6e824 */ /* 0x100fe200078e0a09 */
[----:B------:R-:W-:Y:S01]  /*50f0*/  ISETP.GE.AND P6, PT, R15, RZ, PT ;  /* 0x000000ff0f00720c */ /* 0x000fe20003fc6270 */
[--C-:B------:R-:W-:Y:S01]  /*5100*/  @!P3 IMAD.IADD R236, R236, 0x1, -R9.reuse ;  /* 0x00000001ececb824 */ /* 0x100fe200078e0a09 */
[----:B------:R-:W-:Y:S01]  /*5110*/  ISETP.GE.AND P3, PT, R13, RZ, PT ;  /* 0x000000ff0d00720c */ /* 0x000fe20003f66270 */
[----:B------:R-:W-:Y:S01]  /*5120*/  IMAD R242, R9, R11, R242 ;  /* 0x0000000b09f27224 */ /* 0x000fe200078e02f2 */
[----:B------:R-:W-:Y:S01]  /*5130*/  LOP3.LUT R13, R3, 0x48, RZ, 0xfc, !PT ;  /* 0x00000048030d7812 */ /* 0x000fe200078efcff */
[----:B------:R-:W-:Y:S01]  /*5140*/  @!P4 IMAD.MOV R230, RZ, RZ, -R230 ;  /* 0x000000ffffe6c224 */ /* 0x000fe200078e0ae6 */
[C---:B------:R-:W-:Y:S01]  /*5150*/  ISETP.GT.U32.AND P4, PT, R9.reuse, R236, PT ;  /* 0x000000ec0900720c */ /* 0x040fe20003f84070 */
[--C-:B------:R-:W-:Y:S01]  /*5160*/  @!P0 IMAD.IADD R240, R240, 0x1, -R9.reuse ;  /* 0x00000001f0f08824 */ /* 0x100fe200078e0a09 */
[----:B------:R-:W-:Y:S01]  /*5170*/  IABS R244, R13 ;  /* 0x0000000d00f47213 */ /* 0x000fe20000000000 */
[----:B------:R-:W-:Y:S01]  /*5180*/  @!P1 IMAD.IADD R238, R238, 0x1, -R9 ;  /* 0x00000001eeee9824 */ /* 0x000fe200078e0a09 */
[C---:B------:R-:W-:Y:S01]  /*5190*/  ISETP.GT.U32.AND P1, PT, R9.reuse, R242, PT ;  /* 0x000000f20900720c */ /* 0x040fe20003f24070 */
[----:B------:R-:W-:Y:S01]  /*51a0*/  @!P2 IMAD.MOV R234, RZ, RZ, -R234 ;  /* 0x000000ffffeaa224 */ /* 0x000fe200078e0aea */
[----:B------:R-:W-:Y:S01]  /*51b0*/  ISETP.GT.U32.AND P0, PT, R9, R240, PT ;  /* 0x000000f00900720c */ /* 0x000fe20003f04070 */
[----:B------:R-:W-:Y:S01]  /*51c0*/  IMAD.HI.U32 R11, R0, R244, RZ ;  /* 0x000000f4000b7227 */ /* 0x000fe200078e00ff */
[----:B------:R-:W-:-:S02]  /*51d0*/  ISETP.GE.AND P2, PT, R14, RZ, PT ;  /* 0x000000ff0e00720c */ /* 0x000fc40003f46270 */
[----:B------:R-:W-:Y:S01]  /*51e0*/  LOP3.LUT R14, R3, 0x40, RZ, 0xfc, !PT ;  /* 0x00000040030e7812 */ /* 0x000fe200078efcff */
[----:B------:R-:W-:Y:S01]  /*51f0*/  IMAD.MOV R11, RZ, RZ, -R11 ;  /* 0x000000ffff0b7224 */ /* 0x000fe200078e0a0b */
[----:B------:R-:W-:Y:S01]  /*5200*/  IABS R15, R18 ;  /* 0x00000012000f7213 */ /* 0x000fe20000000000 */
[--C-:B------:R-:W-:Y:S01]  /*5210*/  @!P4 IMAD.IADD R236, R236, 0x1, -R9.reuse ;  /* 0x00000001ececc824 */ /* 0x100fe200078e0a09 */
[----:B------:R-:W-:Y:S01]  /*5220*/  ISETP.GE.AND P4, PT, R13, RZ, PT ;  /* 0x000000ff0d00720c */ /* 0x000fe20003f86270 */
        /* <DEDUP_REMOVED lines=9> */
[----:B------:R-:W-:Y:S01]  /*52c0*/  ISETP.GT.U32.AND P3, PT, R9, R244, PT ;  /* 0x000000f40900720c */ /* 0x000fe20003f64070 */
[----:B------:R-:W-:Y:S01]  /*52d0*/  IMAD.HI.U32 R11, R0, R246, RZ ;  /* 0x000000f6000b7227 */ /* 0x000fe200078e00ff */
[----:B------:R-:W-:-:S03]  /*52e0*/  ISETP.GE.AND P6, PT, R12, RZ, PT ;  /* 0x000000ff0c00720c */ /* 0x000fc60003fc6270 */
[----:B------:R-:W-:-:S04]  /*52f0*/  IMAD.HI.U32 R12, R0, R248, RZ ;  /* 0x000000f8000c7227 */ /* 0x000fc800078e00ff */
[----:B------:R-:W-:Y:S02]  /*5300*/  IMAD.MOV R11, RZ, RZ, -R11 ;  /* 0x000000ffff0b7224 */ /* 0x000fe400078e0a0b */
[----:B------:R-:W-:Y:S02]  /*5310*/  IMAD.MOV R12, RZ, RZ, -R12 ;  /* 0x000000ffff0c7224 */ /* 0x000fe400078e0a0c */
[----:B------:R-:W-:Y:S01]  /*5320*/  @!P5 IMAD.MOV R238, RZ, RZ, -R238 ;  /* 0x000000ffffeed224 */ /* 0x000fe200078e0aee */
[----:B------:R-:W-:Y:S01]  /*5330*/  ISETP.GE.AND P5, PT, R13, RZ, PT ;  /* 0x000000ff0d00720c */ /* 0x000fe20003fa6270 */
[----:B------:R-:W-:Y:S01]  /*5340*/  IMAD R246, R9, R11, R246 ;  /* 0x0000000b09f67224 */ /* 0x000fe200078e02f6 */
[----:B------:R-:W-:Y:S01]  /*5350*/  LOP3.LUT R13, R3, 0x42, RZ, 0xfc, !PT ;  /* 0x00000042030d7812 */ /* 0x000fe200078efcff */
[C---:B------:R-:W-:Y:S02]  /*5360*/  IMAD R248, R9.reuse, R12, R248 ;  /* 0x0000000c09f87224 */ /* 0x040fe400078e02f8 */
[--C-:B------:R-:W-:Y:S01]  /*5370*/  @!P1 IMAD.IADD R242, R242, 0x1, -R9.reuse ;  /* 0x00000001f2f29824 */ /* 0x100fe200078e0a09 */
[----:B------:R-:W-:Y:S01]  /*5380*/  IABS R250, R13 ;  /* 0x0000000d00fa7213 */ /* 0x000fe20000000000 */
[----:B------:R-:W-:Y:S01]  /*5390*/  @!P3 IMAD.IADD R244, R244, 0x1, -R9 ;  /* 0x00000001f4f4b824 */ /* 0x000fe200078e0a09 */
[C---:B------:R-:W-:Y:S01]  /*53a0*/  ISETP.GT.U32.AND P1, PT, R9.reuse, R246, PT ;  /* 0x000000f60900720c */ /* 0x040fe20003f24070 */
[----:B------:R-:W-:Y:S01]  /*53b0*/  @!P2 IMAD.MOV R242, RZ, RZ, -R242 ;  /* 0x000000fffff2a224 */ /* 0x000fe200078e0af2 */
[C---:B------:R-:W-:Y:S01]  /*53c0*/  ISETP.GT.U32.AND P2, PT, R9.reuse, R248, PT ;  /* 0x000000f80900720c */ /* 0x040fe20003f44070 */
[----:B------:R-:W-:Y:S01]  /*53d0*/  IMAD.HI.U32 R11, R0, R250, RZ ;  /* 0x000000fa000b7227 */ /* 0x000fe200078e00ff */
[----:B------:R-:W-:-:S02]  /*53e0*/  ISETP.GT.U32.AND P3, PT, R9, R244, PT ;  /* 0x000000f40900720c */ /* 0x000fc40003f64070 */
[----:B------:R-:W-:Y:S01]  /*53f0*/  ISETP.GE.AND P0, PT, R13, RZ, PT ;  /* 0x000000ff0d00720c */ /* 0x000fe20003f06270 */
[----:B------:R-:W-:Y:S01]  /*5400*/  IMAD.MOV R11, RZ, RZ, -R11 ;  /* 0x000000ffff0b7224 */ /* 0x000fe200078e0a0b */
[----:B------:R-:W-:-:S03]  /*5410*/  IABS R13, R16 ;  /* 0x00000010000d7213 */ /* 0x000fc60000000000 */
[C---:B------:R-:W-:Y:S02]  /*5420*/  IMAD R250, R9.reuse, R11, R250 ;  /* 0x0000000b09fa7224 */ /* 0x040fe400078e02fa */
[--C-:B------:R-:W-:Y:S02]  /*5430*/  @!P1 IMAD.IADD R246, R246, 0x1, -R9.reuse ;  /* 0x00000001f6f69824 */ /* 0x100fe400078e0a09 */
[--C-:B------:R-:W-:Y:S02]  /*5440*/  @!P2 IMAD.IADD R248, R248, 0x1, -R9.reuse ;  /* 0x00000001f8f8a824 */ /* 0x100fe400078e0a09 */
[----:B------:R-:W-:Y:S01]  /*5450*/  IMAD.HI.U32 R11, R0, R252, RZ ;  /* 0x000000fc000b7227 */ /* 0x000fe200078e00ff */
[C---:B------:R-:W-:Y:S02]  /*5460*/  ISETP.GT.U32.AND P1, PT, R9.reuse, R246, PT ;  /* 0x000000f60900720c */ /* 0x040fe40003f24070 */
[C---:B------:R-:W-:Y:S01]  /*5470*/  ISETP.GT.U32.AND P2, PT, R9.reuse, R248, PT ;  /* 0x000000f80900720c */ /* 0x040fe20003f44070 */
[----:B------:R-:W-:Y:S01]  /*5480*/  @!P3 IMAD.IADD R244, R244, 0x1, -R9 ;  /* 0x00000001f4f4b824 */ /* 0x000fe200078e0a09 */
[----:B------:R-:W-:Y:S01]  /*5490*/  ISETP.GT.U32.AND P3, PT, R9, R250, PT ;  /* 0x000000fa0900720c */ /* 0x000fe20003f64070 */
[----:B------:R-:W-:-:S02]  /*54a0*/  IMAD.MOV R12, RZ, RZ, -R11 ;  /* 0x000000ffff0c7224 */ /* 0x000fc400078e0a0b */
[----:B------:R-:W-:-:S04]  /*54b0*/  IMAD.HI.U32 R11, R0, R13, RZ ;  /* 0x0000000d000b7227 */ /* 0x000fc800078e00ff */
[C---:B------:R-:W-:Y:S02]  /*54c0*/  IMAD R252, R9.reuse, R12, R252 ;  /* 0x0000000c09fc7224 */ /* 0x040fe400078e02fc */
[----:B------:R-:W-:Y:S02]  /*54d0*/  IMAD.MOV R12, RZ, RZ, -R11 ;  /* 0x000000ffff0c7224 */ /* 0x000fe400078e0a0b */
[----:B------:R-:W-:Y:S01]  /*54e0*/  @!P1 IMAD.IADD R246, R246, 0x1, -R9 ;  /* 0x00000001f6f69824 */ /* 0x000fe200078e0a09 */
[C---:B------:R-:W-:Y:S01]  /*54f0*/  ISETP.GT.U32.AND P1, PT, R9.reuse, R252, PT ;  /* 0x000000fc0900720c */ /* 0x040fe20003f24070 */
[C---:B------:R-:W-:Y:S02]  /*5500*/  IMAD R13, R9.reuse, R12, R13 ;  /* 0x0000000c090d7224 */ /* 0x040fe400078e020d */
[--C-:B------:R-:W-:Y:S02]  /*5510*/  @!P3 IMAD.IADD R250, R250, 0x1, -R9.reuse ;  /* 0x00000001fafab824 */ /* 0x100fe400078e0a09 */
[----:B------:R-:W-:Y:S01]  /*5520*/  @!P2 IMAD.IADD R248, R248, 0x1, -R9 ;  /* 0x00000001f8f8a824 */ /* 0x000fe200078e0a09 */
[C---:B------:R-:W-:Y:S01]  /*5530*/  ISETP.GT.U32.AND P2, PT, R9.reuse, R13, PT ;  /* 0x0000000d0900720c */ /* 0x040fe20003f44070 */
[----:B------:R-:W-:Y:S01]  /*5540*/  IMAD.HI.U32 R11, R0, R43, RZ ;  /* 0x0000002b000b7227 */ /* 0x000fe200078e00ff */
[----:B------:R-:W-:-:S03]  /*5550*/  ISETP.GT.U32.AND P3, PT, R9, R250, PT ;  /* 0x000000fa0900720c */ /* 0x000fc60003f64070 */
[----:B------:R-:W-:Y:S01]  /*5560*/  @!P4 IMAD.MOV R244, RZ, RZ, -R244 ;  /* 0x000000fffff4c224 */ /* 0x000fe200078e0af4 */
[----:B------:R-:W-:Y:S01]  /*5570*/  ISETP.GE.AND P4, PT, R14, RZ, PT ;  /* 0x000000ff0e00720c */ /* 0x000fe20003f86270 */
[----:B------:R-:W-:Y:S02]  /*5580*/  IMAD.MOV R14, RZ, RZ, -R11 ;  /* 0x000000ffff0e7224 */ /* 0x000fe400078e0a0b */
[----:B------:R-:W-:Y:S01]  /*5590*/  @!P1 IMAD.IADD R252, R252, 0x1, -R9 ;  /* 0x00000001fcfc9824 */ /* 0x000fe200078e0a09 */
[----:B------:R-:W-:Y:S01]  /*55a0*/  ISETP.GE.AND P1, PT, R16, RZ, PT ;  /* 0x000000ff1000720c */ /* 0x000fe20003f26270 */
[----:B------:R-:W-:Y:S01]  /*55b0*/  IMAD R43, R9, R14, R43 ;  /* 0x0000000e092b7224 */ /* 0x000fe200078e022b */
[----:B------:R-:W-:Y:S01]  /*55c0*/  LOP3.LUT R14, R3, 0x38, RZ, 0xfc, !PT ;  /* 0x00000038030e7812 */ /* 0x000fe200078efcff */
[----:B------:R-:W-:Y:S01]  /*55d0*/  @!P2 IMAD.IADD R13, R13, 0x1, -R9 ;  /* 0x000000010d0da824 */ /* 0x000fe200078e0a09 */
[----:B------:R-:W-:Y:S01]  /*55e0*/  LOP3.LUT R16, R3, 0x36, RZ, 0xfc, !PT ;  /* 0x0000003603107812 */ /* 0x000fe200078efcff */
[----:B------:R-:W-:Y:S01]  /*55f0*/  IMAD.HI.U32 R12, R0, R15, RZ ;  /* 0x0000000f000c7227 */ /* 0x000fe200078e00ff */
[----:B------:R-:W-:-:S02]  /*5600*/  IABS R41, R14 ;  /* 0x0000000e00297213 */ /* 0x000fc40000000000 */
[C---:B------:R-:W-:Y:S01]  /*5610*/  ISETP.GT.U32.AND P2, PT, R9.reuse, R13, PT ;  /* 0x0000000d0900720c */ /* 0x040fe20003f44070 */
[----:B------:R-:W-:Y:S01]  /*5620*/  @!P6 IMAD.MOV R246, RZ, RZ, -R246 ;  /* 0x000000fffff6e224 */ /* 0x000fe200078e0af6 */
[C---:B------:R-:W-:Y:S01]  /*5630*/  ISETP.GT.U32.AND P6, PT, R9.reuse, R252, PT ;  /* 0x000000fc0900720c */ /* 0x040fe20003fc4070 */
[----:B------:R-:W-:Y:S01]  /*5640*/  @!P3 IMAD.IADD R250, R250, 0x1, -R9 ;  /* 0x00000001fafab824 */ /* 0x000fe200078e0a09 */
[----:B------:R-:W-:Y:S01]  /*5650*/  ISETP.GT.U32.AND P3, PT, R9, R43, PT ;  /* 0x0000002b0900720c */ /* 0x000fe20003f64070 */
[----:B------:R-:W-:Y:S02]  /*5660*/  IMAD.MOV R12, RZ, RZ, -R12 ;  /* 0x000000ffff0c7224 */ /* 0x000fe400078e0a0c */
[----:B------:R-:W-:-:S04]  /*5670*/  IMAD.HI.U32 R11, R0, R41, RZ ;  /* 0x00000029000b7227 */ /* 0x000fc800078e00ff */
[C---:B------:R-:W-:Y:S02]  /*5680*/  IMAD R15, R9.reuse, R12, R15 ;  /* 0x0000000c090f7224 */ /* 0x040fe400078e020f */
[----:B------:R-:W-:Y:S02]  /*5690*/  @!P0 IMAD.MOV R250, RZ, RZ, -R250 ;  /* 0x000000fffffa8224 */ /* 0x000fe400078e0afa */
[----:B------:R-:W-:Y:S01]  /*56a0*/  IMAD.MOV R12, RZ, RZ, -R11 ;  /* 0x000000ffff0c7224 */ /* 0x000fe200078e0a0b */
[----:B------:R-:W-:Y:S01]  /*56b0*/  ISETP.GT.U32.AND P0, PT, R9, R15, PT ;  /* 0x0000000f0900720c */ /* 0x000fe20003f04070 */
[----:B------:R-:W-:Y:S01]  /*56c0*/  @!P5 IMAD.MOV R248, RZ, RZ, -R248 ;  /* 0x000000fffff8d224 */ /* 0x000fe200078e0af8 */
[----:B------:R-:W-:Y:S01]  /*56d0*/  ISETP.GE.AND P5, PT, R17, RZ, PT ;  /* 0x000000ff1100720c */ /* 0x000fe20003fa6270 */
[--C-:B------:R-:W-:Y:S01]  /*56e0*/  @!P6 IMAD.IADD R252, R252, 0x1, -R9.reuse ;  /* 0x00000001fcfce824 */ /* 0x100fe200078e0a09 */
[----:B------:R-:W-:Y:S01]  /*56f0*/  IABS R17, R16 ;  /* 0x0000001000117213 */ /* 0x000fe20000000000 */
[--C-:B------:R-:W-:Y:S01]  /*5700*/  @!P3 IMAD.IADD R43, R43, 0x1, -R9.reuse ;  /* 0x000000012b2bb824 */ /* 0x100fe200078e0a09 */
[----:B------:R-:W-:Y:S01]  /*5710*/  ISETP.GE.AND P3, PT, R16, RZ, PT ;  /* 0x000000ff1000720c */ /* 0x000fe20003f66270 */
[----:B------:R-:W-:Y:S01]  /*5720*/  @!P2 IMAD.IADD R13, R13, 0x1, -R9 ;  /* 0x000000010d0da824 */ /* 0x000fe200078e0a09 */
[----:B------:R-:W-:Y:S01]  /*5730*/  ISETP.GE.AND P2, PT, R14, RZ, PT ;  /* 0x000000ff0e00720c */ /* 0x000fe20003f46270 */
[----:B------:R-:W-:Y:S01]  /*5740*/  IMAD R41, R9, R12, R41 ;  /* 0x0000000c09297224 */ /* 0x000fe200078e0229 */
[----:B------:R-:W-:Y:S01]  /*5750*/  LOP3.LUT R14, R3, 0x34, RZ, 0xfc, !PT ;  /* 0x00000034030e7812 */ /* 0x000fe200078efcff */
[----:B------:R-:W-:Y:S01]  /*5760*/  @!P4 IMAD.MOV R252, RZ, RZ, -R252 ;  /* 0x000000fffffcc224 */ /* 0x000fe200078e0afc */
[C---:B------:R-:W-:Y:S01]  /*5770*/  ISETP.GT.U32.AND P4, PT, R9.reuse, R43, PT ;  /* 0x0000002b0900720c */ /* 0x040fe20003f84070 */
[----:B------:R-:W-:Y:S01]  /*5780*/  @!P1 IMAD.MOV R13, RZ, RZ, -R13 ;  /* 0x000000ffff0d9224 */ /* 0x000fe200078e0a0d */
[----:B------:R-:W-:Y:S01]  /*5790*/  ISETP.GT.U32.AND P1, PT, R9, R41, PT ;  /* 0x000000290900720c */ /* 0x000fe20003f24070 */
[----:B------:R-:W-:Y:S01]  /*57a0*/  IMAD.HI.U32 R11, R0, R17, RZ ;  /* 0x00000011000b7227 */ /* 0x000fe200078e00ff */
[----:B------:R-:W-:-:S02]  /*57b0*/  LOP3.LUT R16, R3, 0x32, RZ, 0xfc, !PT ;  /* 0x0000003203107812 */ /* 0x000fc400078efcff */
[----:B------:R-:W-:Y:S01]  /*57c0*/  IABS R19, R14 ;  /* 0x0000000e00137213 */ /* 0x000fe20000000000 */
[----:B------:R-:W-:Y:S01]  /*57d0*/  IMAD.MOV R12, RZ, RZ, -R11 ;  /* 0x000000ffff0c7224 */ /* 0x000fe200078e0a0b */
[----:B------:R-:W-:Y:S01]  /*57e0*/  ISETP.GE.AND P6, PT, R18, RZ, PT ;  /* 0x000000ff1200720c */ /* 0x000fe20003fc6270 */
[----:B------:R-:W-:Y:S01]  /*57f0*/  @!P0 IMAD.IADD R15, R15, 0x1, -R9 ;  /* 0x000000010f0f8824 */ /* 0x000fe200078e0a09 */
[----:B------:R-:W-:Y:S01]  /*5800*/  IABS R21, R16 ;  /* 0x0000001000157213 */ /* 0x000fe20000000000 */
[----:B------:R-:W-:Y:S01]  /*5810*/  IMAD R17, R9, R12, R17 ;  /* 0x0000000c09117224 */ /* 0x000fe200078e0211 */
[----:B------:R-:W-:Y:S01]  /*5820*/  LOP3.LUT R18, R3, 0x30, RZ, 0xfc, !PT ;  /* 0x0000003003127812 */ /* 0x000fe200078efcff */
[--C-:B------:R-:W-:Y:S01]  /*5830*/  @!P4 IMAD.IADD R43, R43, 0x1, -R9.reuse ;  /* 0x000000012b2bc824 */ /* 0x100fe200078e0a09 */
[----:B------:R-:W-:Y:S01]  /*5840*/  ISETP.GT.U32.AND P0, PT, R9, R15, PT ;  /* 0x0000000f0900720c */ /* 0x000fe20003f04070 */
[----:B------:R-:W-:Y:S01]  /*5850*/  @!P1 IMAD.IADD R41, R41, 0x1, -R9 ;  /* 0x0000000129299824 */ /* 0x000fe200078e0a09 */
[----:B------:R-:W-:Y:S01]  /*5860*/  ISETP.GT.U32.AND P4, PT, R9, R17, PT ;  /* 0x000000110900720c */ /* 0x000fe20003f84070 */
[----:B------:R-:W-:Y:S01]  /*5870*/  IMAD.HI.U32 R11, R0, R19, RZ ;  /* 0x00000013000b7227 */ /* 0x000fe200078e00ff */
[----:B------:R-:W-:-:S02]  /*5880*/  ISETP.GE.AND P1, PT, R16, RZ, PT ;  /* 0x000000ff1000720c */ /* 0x000fc40003f26270 */
[----:B------:R-:W-:Y:S01]  /*5890*/  IABS R35, R18 ;  /* 0x0000001200237213 */ /* 0x000fe20000000000 */
[----:B------:R-:W-:Y:S01]  /*58a0*/  @!P5 IMAD.MOV R43, RZ, RZ, -R43 ;  /* 0x000000ffff2bd224 */ /* 0x000fe200078e0a2b */
[----:B------:R-:W-:Y:S01]  /*58b0*/  ISETP.GT.U32.AND P5, PT, R9, R41, PT ;  /* 0x000000290900720c */ /* 0x000fe20003fa4070 */
[----:B------:R-:W-:-:S04]  /*58c0*/  IMAD.HI.U32 R12, R0, R21, RZ ;  /* 0x00000015000c7227 */ /* 0x000fc800078e00ff */
[----:B------:R-:W-:Y:S02]  /*58d0*/  IMAD.MOV R16, RZ, RZ, -R11 ;  /* 0x000000ffff107224 */ /* 0x000fe400078e0a0b */
[----:B------:R-:W-:Y:S01]  /*58e0*/  @!P0 IMAD.IADD R15, R15, 0x1, -R9 ;  /* 0x000000010f0f8824 */ /* 0x000fe200078e0a09 */
[----:B------:R-:W-:Y:S01]  /*58f0*/  ISETP.GE.AND P0, PT, R14, RZ, PT ;  /* 0x000000ff0e00720c */ /* 0x000fe20003f06270 */
[----:B------:R-:W-:Y:S02]  /*5900*/  IMAD.MOV R12, RZ, RZ, -R12 ;  /* 0x000000ffff0c7224 */ /* 0x000fe400078e0a0c */
[----:B------:R-:W-:Y:S01]  /*5910*/  IMAD R19, R9, R16, R19 ;  /* 0x0000001009137224 */ /* 0x000fe200078e0213 */
[----:B------:R-:W-:Y:S01]  /*5920*/  LOP3.LUT R16, R3, 0x2e, RZ, 0xfc, !PT ;  /* 0x0000002e03107812 */ /* 0x000fe200078efcff */
[----:B------:R-:W-:Y:S02]  /*5930*/  @!P4 IMAD.IADD R17, R17, 0x1, -R9 ;  /* 0x000000011111c824 */ /* 0x000fe400078e0a09 */
[C---:B------:R-:W-:Y:S01]  /*5940*/  IMAD R21, R9.reuse, R12, R21 ;  /* 0x0000000c09157224 */ /* 0x040fe200078e0215 */
[----:B------:R-:W-:Y:S01]  /*5950*/  IABS R34, R16 ;  /* 0x0000001000227213 */ /* 0x000fe20000000000 */
[----:B------:R-:W-:Y:S01]  /*5960*/  @!P6 IMAD.MOV R15, RZ, RZ, -R15 ;  /* 0x000000ffff0fe224 */ /* 0x000fe200078e0a0f */
[----:B------:R-:W-:Y:S01]  /*5970*/  ISETP.GT.U32.AND P6, PT, R9, R19, PT ;  /* 0x000000130900720c */ /* 0x000fe20003fc4070 */
[----:B------:R-:W-:Y:S01]  /*5980*/  @!P5 IMAD.IADD R41, R41, 0x1, -R9 ;  /* 0x000000012929d824 */ /* 0x000fe200078e0a09 */
[C---:B------:R-:W-:Y:S01]  /*5990*/  ISETP.GT.U32.AND P4, PT, R9.reuse, R17, PT ;  /* 0x000000110900720c */ /* 0x040fe20003f84070 */
[----:B------:R-:W-:Y:S01]  /*59a0*/  IMAD.HI.U32 R14, R0, R35, RZ ;  /* 0x00000023000e7227 */ /* 0x000fe200078e00ff */
[----:B------:R-:W-:-:S03]  /*59b0*/  ISETP.GT.U32.AND P5, PT, R9, R21, PT ;  /* 0x000000150900720c */ /* 0x000fc60003fa4070 */
[----:B------:R-:W-:Y:S02]  /*59c0*/  IMAD.MOV R14, RZ, RZ, -R14 ;  /* 0x000000ffff0e7224 */ /* 0x000fe400078e0a0e */
[----:B------:R-:W-:-:S04]  /*59d0*/  IMAD.HI.U32 R11, R0, R34, RZ ;  /* 0x00000022000b7227 */ /* 0x000fc800078e00ff */
[----:B------:R-:W-:Y:S01]  /*59e0*/  IMAD R35, R9, R14, R35 ;  /* 0x0000000e09237224 */ /* 0x000fe200078e0223 */
[----:B------:R-:W-:Y:S01]  /*59f0*/  LOP3.LUT R14, R3, 0x2c, RZ, 0xfc, !PT ;  /* 0x0000002c030e7812 */ /* 0x000fe200078efcff */
[--C-:B------:R-:W-:Y:S01]  /*5a00*/  @!P6 IMAD.IADD R19, R19, 0x1, -R9.reuse ;  /* 0x000000011313e824 */ /* 0x100fe200078e0a09 */
[----:B------:R-:W-:Y:S01]  /*5a10*/  ISETP.GE.AND P6, PT, R18, RZ, PT ;  /* 0x000000ff1200720c */ /* 0x000fe20003fc6270 */
[--C-:B------:R-:W-:Y:S01]  /*5a20*/  @!P4 IMAD.IADD R17, R17, 0x1, -R9.reuse ;  /* 0x000000011111c824 */ /* 0x100fe200078e0a09 */
[----:B------:R-:W-:Y:S01]  /*5a30*/  ISETP.GT.U32.AND P4, PT, R9, R35, PT ;  /* 0x000000230900720c */ /* 0x000fe20003f84070 */
[----:B------:R-:W-:Y:S01]  /*5a40*/  @!P5 IMAD.IADD R21, R21, 0x1, -R9 ;  /* 0x000000011515d824 */ /* 0x000fe200078e0a09 */
[----:B------:R-:W-:Y:S01]  /*5a50*/  ISETP.GT.U32.AND P5, PT, R9, R19, PT ;  /* 0x000000130900720c */ /* 0x000fe20003fa4070 */
[----:B------:R-:W-:Y:S01]  /*5a60*/  IMAD.MOV R11, RZ, RZ, -R11 ;  /* 0x000000ffff0b7224 */ /* 0x000fe200078e0a0b */
[----:B------:R-:W-:Y:S01]  /*5a70*/  IABS R164, R14 ;  /* 0x0000000e00a47213 */ /* 0x000fe20000000000 */
[----:B------:R-:W-:Y:S01]  /*5a80*/  @!P2 IMAD.MOV R41, RZ, RZ, -R41 ;  /* 0x000000ffff29a224 */ /* 0x000fe200078e0a29 */
[----:B------:R-:W-:Y:S01]  /*5a90*/  LOP3.LUT R18, R3, 0x28, RZ, 0xfc, !PT ;  /* 0x0000002803127812 */ /* 0x000fe200078efcff */
[----:B------:R-:W-:-:S02]  /*5aa0*/  IMAD R34, R9, R11, R34 ;  /* 0x0000000b09227224 */ /* 0x000fc400078e0222 */
[----:B------:R-:W-:Y:S01]  /*5ab0*/  IMAD.HI.U32 R11, R0, R162, RZ ;  /* 0x000000a2000b7227 */ /* 0x000fe200078e00ff */
[----:B------:R-:W-:-:S03]  /*5ac0*/  IABS R160, R18 ;  /* 0x0000001200a07213 */ /* 0x000fc60000000000 */
[--C-:B------:R-:W-:Y:S01]  /*5ad0*/  @!P4 IMAD.IADD R35, R35, 0x1, -R9.reuse ;  /* 0x000000012323c824 */ /* 0x100fe200078e0a09 */
[----:B------:R-:W-:Y:S01]  /*5ae0*/  ISETP.GT.U32.AND P4, PT, R9, R21, PT ;  /* 0x000000150900720c */ /* 0x000fe20003f84070 */
[----:B------:R-:W-:Y:S01]  /*5af0*/  @!P5 IMAD.IADD R19, R19, 0x1, -R9 ;  /* 0x000000011313d824 */ /* 0x000fe200078e0a09 */
[C---:B------:R-:W-:Y:S01]  /*5b00*/  ISETP.GT.U32.AND P5, PT, R9.reuse, R34, PT ;  /* 0x000000220900720c */ /* 0x040fe20003fa4070 */
[----:B------:R-:W-:Y:S01]  /*5b10*/  IMAD.HI.U32 R12, R0, R164, RZ ;  /* 0x000000a4000c7227 */ /* 0x000fe200078e00ff */
[----:B------:R-:W-:-:S03]  /*5b20*/  ISETP.GT.U32.AND P2, PT, R9, R35, PT ;  /* 0x000000230900720c */ /* 0x000fc60003f44070 */
[----:B------:R-:W-:Y:S02]  /*5b30*/  IMAD.MOV R11, RZ, RZ, -R11 ;  /* 0x000000ffff0b7224 */ /* 0x000fe400078e0a0b */
[----:B------:R-:W-:Y:S02]  /*5b40*/  IMAD.MOV R12, RZ, RZ, -R12 ;  /* 0x000000ffff0c7224 */ /* 0x000fe400078e0a0c */
[----:B------:R-:W-:Y:S02]  /*5b50*/  IMAD R162, R9, R11, R162 ;  /* 0x0000000b09a27224 */ /* 0x000fe400078e02a2 */
[----:B------:R-:W-:-:S04]  /*5b60*/  IMAD.HI.U32 R11, R0, R160, RZ ;  /* 0x000000a0000b7227 */ /* 0x000fc800078e00ff */
[----:B------:R-:W-:Y:S02]  /*5b70*/  IMAD R164, R9, R12, R164 ;  /* 0x0000000c09a47224 */ /* 0x000fe400078e02a4 */
[----:B------:R-:W-:Y:S02]  /*5b80*/  IMAD.MOV R11, RZ, RZ, -R11 ;  /* 0x000000ffff0b7224 */ /* 0x000fe400078e0a0b */
[--C-:B------:R-:W-:Y:S01]  /*5b90*/  @!P4 IMAD.IADD R21, R21, 0x1, -R9.reuse ;  /* 0x000000011515c824 */ /* 0x100fe200078e0a09 */
[C---:B------:R-:W-:Y:S01]  /*5ba0*/  ISETP.GT.U32.AND P4, PT, R9.reuse, R164, PT ;  /* 0x000000a40900720c */ /* 0x040fe20003f84070 */
[----:B------:R-:W-:Y:S01]  /*5bb0*/  @!P5 IMAD.IADD R34, R34, 0x1, -R9 ;  /* 0x000000012222d824 */ /* 0x000fe200078e0a09 */
[C---:B------:R-:W-:Y:S01]  /*5bc0*/  ISETP.GT.U32.AND P5, PT, R9.reuse, R162, PT ;  /* 0x000000a20900720c */ /* 0x040fe20003fa4070 */
[C---:B------:R-:W-:Y:S02]  /*5bd0*/  IMAD R160, R9.reuse, R11, R160 ;  /* 0x0000000b09a07224 */ /* 0x040fe400078e02a0 */
[----:B------:R-:W-:Y:S01]  /*5be0*/  @!P3 IMAD.MOV R17, RZ, RZ, -R17 ;  /* 0x000000ffff11b224 */ /* 0x000fe200078e0a11 */
[C---:B------:R-:W-:Y:S01]  /*5bf0*/  ISETP.GT.U32.AND P3, PT, R9.reuse, R34, PT ;  /* 0x000000220900720c */ /* 0x040fe20003f64070 */
[----:B------:R-:W-:Y:S01]  /*5c00*/  @!P1 IMAD.MOV R21, RZ, RZ, -R21 ;  /* 0x000000ffff159224 */ /* 0x000fe200078e0a15 */
[----:B------:R-:W-:Y:S01]  /*5c10*/  ISETP.GT.U32.AND P1, PT, R9, R160, PT ;  /* 0x000000a00900720c */ /* 0x000fe20003f24070 */
[----:B------:R-:W-:Y:S01]  /*5c20*/  @!P2 IMAD.IADD R35, R35, 0x1, -R9 ;  /* 0x000000012323a824 */ /* 0x000fe200078e0a09 */
[----:B------:R-:W-:Y:S01]  /*5c30*/  ISETP.GE.AND P2, PT, R16, RZ, PT ;  /* 0x000000ff1000720c */ /* 0x000fe20003f46270 */
[----:B------:R-:W-:Y:S01]  /*5c40*/  IMAD.HI.U32 R12, R0, R158, RZ ;  /* 0x0000009e000c7227 */ /* 0x000fe200078e00ff */
[----:B------:R-:W-:-:S03]  /*5c50*/  LOP3.LUT R16, R3, 0x24, RZ, 0xfc, !PT ;  /* 0x0000002403107812 */ /* 0x000fc600078efcff */
[--C-:B------:R-:W-:Y:S01]  /*5c60*/  @!P4 IMAD.IADD R164, R164, 0x1, -R9.reuse ;  /* 0x00000001a4a4c824 */ /* 0x100fe200078e0a09 */
[----:B------:R-:W-:Y:S01]  /*5c70*/  ISETP.GE.AND P4, PT, R14, RZ, PT ;  /* 0x000000ff0e00720c */ /* 0x000fe20003f86270 */
[----:B------:R-:W-:Y:S01]  /*5c80*/  IMAD.MOV R12, RZ, RZ, -R12 ;  /* 0x000000ffff0c7224 */ /* 0x000fe200078e0a0c */
[----:B------:R-:W-:Y:S01]  /*5c90*/  LOP3.LUT R14, R3, 0x22, RZ, 0xfc, !PT ;  /* 0x00000022030e7812 */ /* 0x000fe200078efcff */
[--C-:B------:R-:W-:Y:S01]  /*5ca0*/  @!P3 IMAD.IADD R34, R34, 0x1, -R9.reuse ;  /* 0x000000012222b824 */ /* 0x100fe200078e0a09 */
[----:B------:R-:W-:Y:S01]  /*5cb0*/  IABS R156, R16 ;  /* 0x00000010009c7213 */ /* 0x000fe20000000000 */
[----:B------:R-:W-:Y:S01]  /*5cc0*/  @!P1 IMAD.IADD R160, R160, 0x1, -R9 ;  /* 0x00000001a0a09824 */ /* 0x000fe200078e0a09 */
[----:B------:R-:W-:Y:S01]  /*5cd0*/  IABS R152, R14 ;  /* 0x0000000e00987213 */ /* 0x000fe20000000000 */
[C---:B------:R-:W-:Y:S01]  /*5ce0*/  IMAD R158, R9.reuse, R12, R158 ;  /* 0x0000000c099e7224 */ /* 0x040fe200078e029e */
[----:B------:R-:W-:Y:S01]  /*5cf0*/  ISETP.GE.AND P1, PT, R16, RZ, PT ;  /* 0x000000ff1000720c */ /* 0x000fe20003f26270 */
[----:B------:R-:W-:Y:S01]  /*5d00*/  @!P2 IMAD.MOV R34, RZ, RZ, -R34 ;  /* 0x000000ffff22a224 */ /* 0x000fe200078e0a22 */
[C---:B------:R-:W-:Y:S01]  /*5d10*/  ISETP.GT.U32.AND P2, PT, R9.reuse, R160, PT ;  /* 0x000000a00900720c */ /* 0x040fe20003f44070 */
[----:B------:R-:W-:Y:S01]  /*5d20*/  IMAD.HI.U32 R12, R0, R152, RZ ;  /* 0x00000098000c7227 */ /* 0x000fe200078e00ff */
[----:B------:R-:W-:-:S02]  /*5d30*/  ISETP.GT.U32.AND P3, PT, R9, R158, PT ;  /* 0x0000009e0900720c */ /* 0x000fc40003f64070 */
[----:B------:R-:W-:Y:S01]  /*5d40*/  LOP3.LUT R16, R3, 0x1e, RZ, 0xfc, !PT ;  /* 0x0000001e03107812 */ /* 0x000fe200078efcff */
[----:B------:R-:W-:Y:S02]  /*5d50*/  IMAD.MOV R12, RZ, RZ, -R12 ;  /* 0x000000ffff0c7224 */ /* 0x000fe400078e0a0c */
[--C-:B------:R-:W-:Y:S01]  /*5d60*/  @!P5 IMAD.IADD R162, R162, 0x1, -R9.reuse ;  /* 0x00000001a2a2d824 */ /* 0x100fe200078e0a09 */
[C---:B------:R-:W-:Y:S01]  /*5d70*/  ISETP.GT.U32.AND P5, PT, R9.reuse, R164, PT ;  /* 0x000000a40900720c */ /* 0x040fe20003fa4070 */
[----:B------:R-:W-:Y:S01]  /*5d80*/  IMAD R152, R9, R12, R152 ;  /* 0x0000000c09987224 */ /* 0x000fe200078e0298 */
[----:B------:R-:W-:Y:S01]  /*5d90*/  LOP3.LUT R12, R3, 0x20, RZ, 0xfc, !PT ;  /* 0x00000020030c7812 */ /* 0x000fe200078efcff */
[----:B------:R-:W-:Y:S01]  /*5da0*/  IMAD.HI.U32 R11, R0, R156, RZ ;  /* 0x0000009c000b7227 */ /* 0x000fe200078e00ff */
[----:B------:R-:W-:Y:S02]  /*5db0*/  IABS R150, R16 ;  /* 0x0000001000967213 */ /* 0x000fe40000000000 */
[----:B------:R-:W-:Y:S01]  /*5dc0*/  IABS R154, R12 ;  /* 0x0000000c009a7213 */ /* 0x000fe20000000000 */
[----:B------:R-:W-:Y:S01]  /*5dd0*/  @!P2 IMAD.IADD R160, R160, 0x1, -R9 ;  /* 0x00000001a0a0a824 */ /* 0x000fe200078e0a09 */
[C---:B------:R-:W-:Y:S01]  /*5de0*/  ISETP.GT.U32.AND P2, PT, R9.reuse, R152, PT ;  /* 0x000000980900720c */ /* 0x040fe20003f44070 */
[----:B------:R-:W-:Y:S01]  /*5df0*/  @!P0 IMAD.MOV R19, RZ, RZ, -R19 ;  /* 0x000000ffff138224 */ /* 0x000fe200078e0a13 */
[----:B------:R-:W-:Y:S01]  /*5e00*/  ISETP.GT.U32.AND P0, PT, R9, R162, PT ;  /* 0x000000a20900720c */ /* 0x000fe20003f04070 */
[----:B------:R-:W-:-:S02]  /*5e10*/  @!P3 IMAD.IADD R158, R158, 0x1, -R9 ;  /* 0x000000019e9eb824 */ /* 0x000fc400078e0a09 */
[----:B------:R-:W-:Y:S02]  /*5e20*/  IMAD.MOV R11, RZ, RZ, -R11 ;  /* 0x000000ffff0b7224 */ /* 0x000fe400078e0a0b */
[----:B------:R-:W-:Y:S01]  /*5e30*/  @!P6 IMAD.MOV R35, RZ, RZ, -R35 ;  /* 0x000000ffff23e224 */ /* 0x000fe200078e0a23 */
[----:B------:R-:W-:Y:S01]  /*5e40*/  ISETP.GE.AND P6, PT, R20, RZ, PT ;  /* 0x000000ff1400720c */ /* 0x000fe20003fc6270 */
[--C-:B------:R-:W-:Y:S01]  /*5e50*/  @!P5 IMAD.IADD R164, R164, 0x1, -R9.reuse ;  /* 0x00000001a4a4d824 */ /* 0x100fe200078e0a09 */
[C---:B------:R-:W-:Y:S01]  /*5e60*/  ISETP.GT.U32.AND P3, PT, R9.reuse, R158, PT ;  /* 0x0000009e0900720c */ /* 0x040fe20003f64070 */
[C---:B------:R-:W-:Y:S01]  /*5e70*/  IMAD R156, R9.reuse, R11, R156 ;  /* 0x0000000b099c7224 */ /* 0x040fe200078e029c */
[----:B------:R-:W-:Y:S01]  /*5e80*/  ISETP.GE.AND P5, PT, R18, RZ, PT ;  /* 0x000000ff1200720c */ /* 0x000fe20003fa6270 */
[----:B------:R-:W-:Y:S01]  /*5e90*/  @!P4 IMAD.MOV R164, RZ, RZ, -R164 ;  /* 0x000000ffffa4c224 */ /* 0x000fe200078e0aa4 */
[----:B------:R-:W-:Y:S01]  /*5ea0*/  IABS R20, R29 ;  /* 0x0000001d00147213 */ /* 0x000fe20000000000 */
[--C-:B------:R-:W-:Y:S01]  /*5eb0*/  @!P2 IMAD.IADD R152, R152, 0x1, -R9.reuse ;  /* 0x000000019898a824 */ /* 0x100fe200078e0a09 */
[C---:B------:R-:W-:Y:S01]  /*5ec0*/  ISETP.GT.U32.AND P4, PT, R9.reuse, R156, PT ;  /* 0x0000009c0900720c */ /* 0x040fe20003f84070 */
[----:B------:R-:W-:Y:S01]  /*5ed0*/  @!P0 IMAD.IADD R162, R162, 0x1, -R9 ;  /* 0x00000001a2a28824 */ /* 0x000fe200078e0a09 */
[----:B------:R-:W-:Y:S01]  /*5ee0*/  ISETP.GE.AND P0, PT, R22, RZ, PT ;  /* 0x000000ff1600720c */ /* 0x000fe20003f06270 */
[----:B------:R-:W-:Y:S01]  /*5ef0*/  IMAD.HI.U32 R11, R0, R154, RZ ;  /* 0x0000009a000b7227 */ /* 0x000fe200078e00ff */
[----:B------:R-:W-:-:S02]  /*5f00*/  ISETP.GT.U32.AND P2, PT, R9, R152, PT ;  /* 0x000000980900720c */ /* 0x000fc40003f44070 */
[----:B------:R-:W-:Y:S01]  /*5f10*/  IABS R22, R33 ;  /* 0x0000002100167213 */ /* 0x000fe20000000000 */
[----:B------:R-:W-:Y:S01]  /*5f20*/  @!P6 IMAD.MOV R162, RZ, RZ, -R162 ;  /* 0x000000ffffa2e224 */ /* 0x000fe200078e0aa2 */
[----:B------:R-:W-:Y:S01]  /*5f30*/  ISETP.GE.AND P6, PT, R14, RZ, PT ;  /* 0x000000ff0e00720c */ /* 0x000fe20003fc6270 */
[----:B------:R-:W-:Y:S01]  /*5f40*/  @!P3 IMAD.IADD R158, R158, 0x1, -R9 ;  /* 0x000000019e9eb824 */ /* 0x000fe200078e0a09 */
[----:B------:R-:W-:Y:S01]  /*5f50*/  ISETP.GE.AND P3, PT, R12, RZ, PT ;  /* 0x000000ff0c00720c */ /* 0x000fe20003f66270 */
[----:B------:R-:W-:-:S04]  /*5f60*/  IMAD.HI.U32 R12, R0, R150, RZ ;  /* 0x00000096000c7227 */ /* 0x000fc800078e00ff */
[----:B------:R-:W-:Y:S02]  /*5f70*/  IMAD.MOV R11, RZ, RZ, -R11 ;  /* 0x000000ffff0b7224 */ /* 0x000fe400078e0a0b */
[--C-:B------:R-:W-:Y:S01]  /*5f80*/  @!P4 IMAD.IADD R156, R156, 0x1, -R9.reuse ;  /* 0x000000019c9cc824 */ /* 0x100fe200078e0a09 */
[----:B------:R-:W-:Y:S01]  /*5f90*/  ISETP.GE.AND P4, PT, R16, RZ, PT ;  /* 0x000000ff1000720c */ /* 0x000fe20003f86270 */
[----:B------:R-:W-:Y:S02]  /*5fa0*/  IMAD.MOV R12, RZ, RZ, -R12 ;  /* 0x000000ffff0c7224 */ /* 0x000fe400078e0a0c */
[----:B------:R-:W-:Y:S01]  /*5fb0*/  IMAD R154, R9, R11, R154 ;  /* 0x0000000b099a7224 */ /* 0x000fe200078e029a */
[----:B------:R-:W-:Y:S01]  /*5fc0*/  LOP3.LUT R11, R3, 0x1c, RZ, 0xfc, !PT ;  /* 0x0000001c030b7812 */ /* 0x000fe200078efcff */
[----:B------:R-:W-:Y:S01]  /*5fd0*/  @!P5 IMAD.MOV R160, RZ, RZ, -R160 ;  /* 0x000000ffffa0d224 */ /* 0x000fe200078e0aa0 */
[C---:B------:R-:W-:Y:S01]  /*5fe0*/  ISETP.GT.U32.AND P5, PT, R9.reuse, R156, PT ;  /* 0x0000009c0900720c */ /* 0x040fe20003fa4070 */
[C---:B------:R-:W-:Y:S01]  /*5ff0*/  IMAD R150, R9.reuse, R12, R150 ;  /* 0x0000000c09967224 */ /* 0x040fe200078e0296 */
[----:B------:R-:W-:Y:S01]  /*6000*/  IABS R146, R11 ;  /* 0x0000000b00927213 */ /* 0x000fe20000000000 */
[----:B------:R-:W-:Y:S01]  /*6010*/  @!P2 IMAD.IADD R152, R152, 0x1, -R9 ;  /* 0x000000019898a824 */ /* 0x000fe200078e0a09 */
[----:B------:R-:W-:Y:S01]  /*6020*/  ISETP.GT.U32.AND P2, PT, R9, R154, PT ;  /* 0x0000009a0900720c */ /* 0x000fe20003f44070 */
[----:B------:R-:W-:Y:S01]  /*6030*/  @!P0 IMAD.MOV R158, RZ, RZ, -R158 ;  /* 0x000000ffff9e8224 */ /* 0x000fe200078e0a9e */
[----:B------:R-:W-:Y:S01]  /*6040*/  ISETP.GE.AND P0, PT, R11, RZ, PT ;  /* 0x000000ff0b00720c */ /* 0x000fe20003f06270 */
[----:B------:R-:W-:Y:S01]  /*6050*/  @!P6 IMAD.MOV R152, RZ, RZ, -R152 ;  /* 0x000000ffff98e224 */ /* 0x000fe200078e0a98 */
[----:B------:R-:W-:Y:S01]  /*6060*/  ISETP.GT.U32.AND P6, PT, R9, R150, PT ;  /* 0x000000960900720c */ /* 0x000fe20003fc4070 */
[----:B------:R-:W-:Y:S01]  /*6070*/  IMAD.HI.U32 R14, R0, R144, RZ ;  /* 0x00000090000e7227 */ /* 0x000fe200078e00ff */
[----:B------:R-:W-:-:S02]  /*6080*/  LOP3.LUT R11, R3, 0x1a, RZ, 0xfc, !PT ;  /* 0x0000001a030b7812 */ /* 0x000fc400078efcff */
[----:B------:R-:W-:Y:S01]  /*6090*/  LOP3.LUT R12, R3, 0x18, RZ, 0xfc, !PT ;  /* 0x00000018030c7812 */ /* 0x000fe200078efcff */
[----:B------:R-:W-:Y:S01]  /*60a0*/  @!P5 IMAD.IADD R156, R156, 0x1, -R9 ;  /* 0x000000019c9cd824 */ /* 0x000fe200078e0a09 */
[----:B------:R-:W-:Y:S01]  /*60b0*/  ISETP.GE.AND P5, PT, R11, RZ, PT ;  /* 0x000000ff0b00720c */ /* 0x000fe20003fa6270 */
[----:B------:R-:W-:Y:S01]  /*60c0*/  IMAD.MOV R14, RZ, RZ, -R14 ;  /* 0x000000ffff0e7224 */ /* 0x000fe200078e0a0e */
[----:B------:R-:W-:Y:S01]  /*60d0*/  IABS R16, R11 ;  /* 0x0000000b00107213 */ /* 0x000fe20000000000 */
[----:B------:R-:W-:Y:S01]  /*60e0*/  IMAD.HI.U32 R11, R0, R146, RZ ;  /* 0x00000092000b7227 */ /* 0x000fe200078e00ff */
[----:B------:R-:W-:-:S03]  /*60f0*/  IABS R148, R12 ;  /* 0x0000000c00947213 */ /* 0x000fc60000000000 */
[--C-:B------:R-:W-:Y:S02]  /*6100*/  @!P2 IMAD.IADD R154, R154, 0x1, -R9.reuse ;  /* 0x000000019a9aa824 */ /* 0x100fe400078e0a09 */
[----:B------:R-:W-:Y:S02]  /*6110*/  @!P6 IMAD.IADD R150, R150, 0x1, -R9 ;  /* 0x000000019696e824 */ /* 0x000fe400078e0a09 */
[----:B------:R-:W-:Y:S01]  /*6120*/  IMAD.MOV R11, RZ, RZ, -R11 ;  /* 0x000000ffff0b7224 */ /* 0x000fe200078e0a0b */
[C---:B------:R-:W-:Y:S01]  /*6130*/  ISETP.GT.U32.AND P2, PT, R9.reuse, R154, PT ;  /* 0x0000009a0900720c */ /* 0x040fe20003f44070 */
[----:B------:R-:W-:Y:S01]  /*6140*/  @!P1 IMAD.MOV R156, RZ, RZ, -R156 ;  /* 0x000000ffff9c9224 */ /* 0x000fe200078e0a9c */
[C---:B------:R-:W-:Y:S01]  /*6150*/  ISETP.GT.U32.AND P6, PT, R9.reuse, R150, PT ;  /* 0x000000960900720c */ /* 0x040fe20003fc4070 */
[----:B------:R-:W-:Y:S01]  /*6160*/  IMAD R146, R9, R11, R146 ;  /* 0x0000000b09927224 */ /* 0x000fe200078e0292 */
[----:B------:R-:W-:Y:S01]  /*6170*/  ISETP.GE.AND P1, PT, R12, RZ, PT ;  /* 0x000000ff0c00720c */ /* 0x000fe20003f26270 */
[----:B------:R-:W-:-:S04]  /*6180*/  IMAD.HI.U32 R11, R0, R16, RZ ;  /* 0x00000010000b7227 */ /* 0x000fc800078e00ff */
[----:B------:R-:W-:-:S04]  /*6190*/  IMAD.HI.U32 R12, R0, R148, RZ ;  /* 0x00000094000c7227 */ /* 0x000fc800078e00ff */
[----:B------:R-:W-:Y:S02]  /*61a0*/  IMAD.MOV R11, RZ, RZ, -R11 ;  /* 0x000000ffff0b7224 */ /* 0x000fe400078e0a0b */
[----:B------:R-:W-:Y:S02]  /*61b0*/  IMAD.MOV R18, RZ, RZ, -R12 ;  /* 0x000000ffff127224 */ /* 0x000fe400078e0a0c */
[C---:B------:R-:W-:Y:S02]  /*61c0*/  IMAD R12, R9.reuse, R11, R16 ;  /* 0x0000000b090c7224 */ /* 0x040fe400078e0210 */
[--C-:B------:R-:W-:Y:S01]  /*61d0*/  @!P2 IMAD.IADD R154, R154, 0x1, -R9.reuse ;  /* 0x000000019a9aa824 */ /* 0x100fe200078e0a09 */
[C---:B------:R-:W-:Y:S01]  /*61e0*/  ISETP.GT.U32.AND P2, PT, R9.reuse, R146, PT ;  /* 0x000000920900720c */ /* 0x040fe20003f44070 */
[----:B------:R-:W-:Y:S01]  /*61f0*/  @!P6 IMAD.IADD R150, R150, 0x1, -R9 ;  /* 0x000000019696e824 */ /* 0x000fe200078e0a09 */
[C---:B------:R-:W-:Y:S01]  /*6200*/  ISETP.GT.U32.AND P6, PT, R9.reuse, R12, PT ;  /* 0x0000000c0900720c */ /* 0x040fe20003fc4070 */
[----:B------:R-:W-:Y:S01]  /*6210*/  IMAD.MOV.U32 R16, RZ, RZ, R20 ;  /* 0x000000ffff107224 */ /* 0x000fe200078e0014 */
[----:B------:R-:W-:Y:S01]  /*6220*/  IABS R20, R31 ;  /* 0x0000001f00147213 */ /* 0x000fe20000000000 */
[----:B------:R-:W-:-:S02]  /*6230*/  IMAD R148, R9, R18, R148 ;  /* 0x0000001209947224 */ /* 0x000fc400078e0294 */
[----:B------:R-:W-:-:S04]  /*6240*/  IMAD.HI.U32 R11, R0, R16, RZ ;  /* 0x00000010000b7227 */ /* 0x000fc800078e00ff */
[C---:B------:R-:W-:Y:S02]  /*6250*/  IMAD R144, R9.reuse, R14, R144 ;  /* 0x0000000e09907224 */ /* 0x040fe400078e0290 */
[--C-:B------:R-:W-:Y:S02]  /*6260*/  @!P2 IMAD.IADD R146, R146, 0x1, -R9.reuse ;  /* 0x000000019292a824 */ /* 0x100fe400078e0a09 */
[----:B------:R-:W-:Y:S02]  /*6270*/  @!P6 IMAD.IADD R12, R12, 0x1, -R9 ;  /* 0x000000010c0ce824 */ /* 0x000fe400078e0a09 */
[----:B------:R-:W-:Y:S01]  /*6280*/  IMAD.MOV R11, RZ, RZ, -R11 ;  /* 0x000000ffff0b7224 */ /* 0x000fe200078e0a0b */
[C---:B------:R-:W-:Y:S01]  /*6290*/  ISETP.GT.U32.AND P2, PT, R9.reuse, R146, PT ;  /* 0x000000920900720c */ /* 0x040fe20003f44070 */
[----:B------:R-:W-:Y:S01]  /*62a0*/  IMAD.HI.U32 R18, R0, R24, RZ ;  /* 0x0000001800127227 */ /* 0x000fe200078e00ff */
[----:B------:R-:W-:-:S03]  /*62b0*/  ISETP.GT.U32.AND P6, PT, R9, R12, PT ;  /* 0x0000000c0900720c */ /* 0x000fc60003fc4070 */
[----:B------:R-:W-:Y:S02]  /*62c0*/  IMAD R14, R9, R11, R16 ;  /* 0x0000000b090e7224 */ /* 0x000fe400078e0210 */
[----:B------:R-:W-:-:S04]  /*62d0*/  IMAD.HI.U32 R11, R0, R20, RZ ;  /* 0x00000014000b7227 */ /* 0x000fc800078e00ff */
[----:B------:R-:W-:-:S04]  /*62e0*/  IMAD.HI.U32 R16, R0, R22, RZ ;  /* 0x0000001600107227 */ /* 0x000fc800078e00ff */
[--C-:B------:R-:W-:Y:S01]  /*62f0*/  @!P2 IMAD.IADD R146, R146, 0x1, -R9.reuse ;  /* 0x000000019292a824 */ /* 0x100fe200078e0a09 */
[C---:B------:R-:W-:Y:S01]  /*6300*/  ISETP.GT.U32.AND P2, PT, R9.reuse, R148, PT ;  /* 0x000000940900720c */ /* 0x040fe20003f44070 */
[----:B------:R-:W-:Y:S01]  /*6310*/  @!P6 IMAD.IADD R12, R12, 0x1, -R9 ;  /* 0x000000010c0ce824 */ /* 0x000fe200078e0a09 */
[C---:B------:R-:W-:Y:S01]  /*6320*/  ISETP.GT.U32.AND P6, PT, R9.reuse, R144, PT ;  /* 0x000000900900720c */ /* 0x040fe20003fc4070 */
[----:B------:R-:W-:Y:S02]  /*6330*/  IMAD.MOV R11, RZ, RZ, -R11 ;  /* 0x000000ffff0b7224 */ /* 0x000fe400078e0a0b */
[----:B------:R-:W-:Y:S02]  /*6340*/  IMAD.MOV R23, RZ, RZ, -R16 ;  /* 0x000000ffff177224 */ /* 0x000fe400078e0a10 */
[----:B------:R-:W-:Y:S02]  /*6350*/  IMAD R16, R9, R11, R20 ;  /* 0x0000000b09107224 */ /* 0x000fe400078e0214 */
[----:B------:R-:W-:-:S02]  /*6360*/  IMAD.MOV R25, RZ, RZ, -R18 ;  /* 0x000000ffff197224 */ /* 0x000fc400078e0a12 */
[C---:B------:R-:W-:Y:S01]  /*6370*/  IMAD R18, R9.reuse, R23, R22 ;  /* 0x0000001709127224 */ /* 0x040fe200078e0216 */
[----:B------:R-:W-:Y:S01]  /*6380*/  IABS R23, R47 ;  /* 0x0000002f00177213 */ /* 0x000fe20000000000 */
[--C-:B------:R-:W-:Y:S01]  /*6390*/  @!P2 IMAD.IADD R148, R148, 0x1, -R9.reuse ;  /* 0x000000019494a824 */ /* 0x100fe200078e0a09 */
[C---:B------:R-:W-:Y:S01]  /*63a0*/  ISETP.GT.U32.AND P2, PT, R9.reuse, R14, PT ;  /* 0x0000000e0900720c */ /* 0x040fe20003f44070 */
[----:B------:R-:W-:Y:S01]  /*63b0*/  @!P6 IMAD.IADD R144, R144, 0x1, -R9 ;  /* 0x000000019090e824 */ /* 0x000fe200078e0a09 */
[C---:B------:R-:W-:Y:S01]  /*63c0*/  ISETP.GT.U32.AND P6, PT, R9.reuse, R16, PT ;  /* 0x000000100900720c */ /* 0x040fe20003fc4070 */
[----:B------:R-:W-:Y:S01]  /*63d0*/  IMAD R20, R9, R25, R24 ;  /* 0x0000001909147224 */ /* 0x000fe200078e0218 */
[----:B------:R-:W-:Y:S01]  /*63e0*/  IABS R24, R45 ;  /* 0x0000002d00187213 */ /* 0x000fe20000000000 */
[----:B------:R-:W-:Y:S01]  /*63f0*/  IMAD.HI.U32 R11, R0, R26, RZ ;  /* 0x0000001a000b7227 */ /* 0x000fe200078e00ff */
[----:B------:R-:W-:-:S03]  /*6400*/  LOP3.LUT R25, R3, 0x2, RZ, 0xfc, !PT ;  /* 0x0000000203197812 */ /* 0x000fc600078efcff */
[----:B------:R-:W-:Y:S01]  /*6410*/  IMAD.MOV R11, RZ, RZ, -R11 ;  /* 0x000000ffff0b7224 */ /* 0x000fe200078e0a0b */
[----:B------:R-:W-:Y:S01]  /*6420*/  IABS R32, R25 ;  /* 0x0000001900207213 */ /* 0x000fe20000000000 */
[----:B------:R-:W-:Y:S01]  /*6430*/  @!P4 IMAD.MOV R150, RZ, RZ, -R150 ;  /* 0x000000ffff96c224 */ /* 0x000fe200078e0a96 */
[C---:B------:R-:W-:Y:S01]  /*6440*/  ISETP.GT.U32.AND P4, PT, R9.reuse, R144, PT ;  /* 0x000000900900720c */ /* 0x040fe20003f84070 */
[--C-:B------:R-:W-:Y:S01]  /*6450*/  @!P2 IMAD.IADD R14, R14, 0x1, -R9.reuse ;  /* 0x000000010e0ea824 */ /* 0x100fe200078e0a09 */
[C---:B------:R-:W-:Y:S01]  /*6460*/  ISETP.GT.U32.AND P2, PT, R9.reuse, R18, PT ;  /* 0x000000120900720c */ /* 0x040fe20003f44070 */
[----:B------:R-:W-:Y:S01]  /*6470*/  @!P6 IMAD.IADD R16, R16, 0x1, -R9 ;  /* 0x000000011010e824 */ /* 0x000fe200078e0a09 */
[----:B------:R-:W-:Y:S01]  /*6480*/  ISETP.GT.U32.AND P6, PT, R9, R20, PT ;  /* 0x000000140900720c */ /* 0x000fe20003fc4070 */
[----:B------:R-:W-:-:S04]  /*6490*/  IMAD.HI.U32 R3, R0, R24, RZ ;  /* 0x0000001800037227 */ /* 0x000fc800078e00ff */
[C---:B------:R-:W-:Y:S02]  /*64a0*/  IMAD R22, R9.reuse, R11, R26 ;  /* 0x0000000b09167224 */ /* 0x040fe400078e021a */
[----:B------:R-:W-:Y:S02]  /*64b0*/  IMAD.MOV.U32 R26, RZ, RZ, R23 ;  /* 0x000000ffff1a7224 */ /* 0x000fe400078e0017 */
[----:B------:R-:W-:Y:S01]  /*64c0*/  @!P0 IMAD.MOV R146, RZ, RZ, -R146 ;  /* 0x000000ffff928224 */ /* 0x000fe200078e0a92 */
[----:B------:R-:W-:Y:S01]  /*64d0*/  ISETP.GT.U32.AND P0, PT, R9, R16, PT ;  /* 0x000000100900720c */ /* 0x000fe20003f04070 */
[----:B------:R-:W-:-:S04]  /*64e0*/  IMAD.HI.U32 R23, R0, R28, RZ ;  /* 0x0000001c00177227 */ /* 0x000fc800078e00ff */
[----:B------:R-:W-:Y:S02]  /*64f0*/  IMAD.MOV R3, RZ, RZ, -R3 ;  /* 0x000000ffff037224 */ /* 0x000fe400078e0a03 */
[----:B------:R-:W-:Y:S01]  /*6500*/  @!P3 IMAD.MOV R154, RZ, RZ, -R154 ;  /* 0x000000ffff9ab224 */ /* 0x000fe200078e0a9a */
[----:B------:R-:W-:Y:S01]  /*6510*/  ISETP.GT.U32.AND P3, PT, R9, R14, PT ;  /* 0x0000000e0900720c */ /* 0x000fe20003f64070 */
[----:B------:R-:W-:-:S04]  /*6520*/  IMAD.HI.U32 R11, R0, R26, RZ ;  /* 0x0000001a000b7227 */ /* 0x000fc800078e00ff */
[----:B------:R-:W-:Y:S01]  /*6530*/  @!P2 IMAD.IADD R18, R18, 0x1, -R9 ;  /* 0x000000011212a824 */ /* 0x000fe200078e0a09 */
[C---:B------:R-:W-:Y:S01]  /*6540*/  ISETP.GT.U32.AND P2, PT, R9.reuse, R148, PT ;  /* 0x000000940900720c */ /* 0x040fe20003f44070 */
[----:B------:R-:W-:Y:S02]  /*6550*/  IMAD.MOV R23, RZ, RZ, -R23 ;  /* 0x000000ffff177224 */ /* 0x000fe400078e0a17 */
[C---:B------:R-:W-:Y:S02]  /*6560*/  IMAD R24, R9.reuse, R3, R24 ;  /* 0x0000000309187224 */ /* 0x040fe400078e0218 */
[----:B------:R-:W-:Y:S02]  /*6570*/  @!P6 IMAD.IADD R20, R20, 0x1, -R9 ;  /* 0x000000011414e824 */ /* 0x000fe400078e0a09 */
[----:B------:R-:W-:Y:S02]  /*6580*/  IMAD.MOV R11, RZ, RZ, -R11 ;  /* 0x000000ffff0b7224 */ /* 0x000fe400078e0a0b */
[C---:B------:R-:W-:Y:S01]  /*6590*/  IMAD R28, R9.reuse, R23, R28 ;  /* 0x00000017091c7224 */ /* 0x040fe200078e021c */
[C---:B------:R-:W-:Y:S01]  /*65a0*/  ISETP.GT.U32.AND P6, PT, R9.reuse, R20, PT ;  /* 0x000000140900720c */ /* 0x040fe20003fc4070 */
[----:B------:R-:W-:Y:S01]  /*65b0*/  @!P4 IMAD.IADD R144, R144, 0x1, -R9 ;  /* 0x000000019090c824 */ /* 0x000fe200078e0a09 */
[----:B------:R-:W-:Y:S01]  /*65c0*/  ISETP.GT.U32.AND P4, PT, R9, R24, PT ;  /* 0x000000180900720c */ /* 0x000fe20003f84070 */
[----:B------:R-:W-:-:S04]  /*65d0*/  IMAD.HI.U32 R3, R0, R30, RZ ;  /* 0x0000001e00037227 */ /* 0x000fc800078e00ff */
[----:B------:R-:W-:Y:S01]  /*65e0*/  IMAD R26, R9, R11, R26 ;  /* 0x0000000b091a7224 */ /* 0x000fe200078e021a */
[----:B------:R-:W-:Y:S01]  /*65f0*/  SHF.R.S32.HI R11, RZ, 0x6, R2 ;  /* 0x00000006ff0b7819 */ /* 0x000fe20000011402 */
[----:B------:R-:W-:-:S04]  /*6600*/  IMAD.HI.U32 R0, R0, R32, RZ ;  /* 0x0000002000007227 */ /* 0x000fc800078e00ff */
[--C-:B------:R-:W-:Y:S01]  /*6610*/  @!P0 IMAD.IADD R16, R16, 0x1, -R9.reuse ;  /* 0x0000000110108824 */ /* 0x100fe200078e0a09 */
[C---:B------:R-:W-:Y:S01]  /*6620*/  ISETP.GT.U32.AND P0, PT, R9.reuse, R28, PT ;  /* 0x0000001c0900720c */ /* 0x040fe20003f04070 */
[----:B------:R-:W-:Y:S01]  /*6630*/  @!P3 IMAD.IADD R14, R14, 0x1, -R9 ;  /* 0x000000010e0eb824 */ /* 0x000fe200078e0a09 */
[C---:B------:R-:W-:Y:S01]  /*6640*/  ISETP.GT.U32.AND P3, PT, R9.reuse, R26, PT ;  /* 0x0000001a0900720c */ /* 0x040fe20003f64070 */
[----:B------:R-:W-:Y:S02]  /*6650*/  IMAD.MOV R0, RZ, RZ, -R0 ;  /* 0x000000ffff007224 */ /* 0x000fe400078e0a00 */
[----:B------:R-:W-:Y:S02]  /*6660*/  IMAD.MOV R3, RZ, RZ, -R3 ;  /* 0x000000ffff037224 */ /* 0x000fe400078e0a03 */
[----:B------:R-:W-:Y:S01]  /*6670*/  @!P5 IMAD.MOV R12, RZ, RZ, -R12 ;  /* 0x000000ffff0cd224 */ /* 0x000fe200078e0a0c */
[C---:B------:R-:W-:Y:S01]  /*6680*/  ISETP.GT.U32.AND P5, PT, R9.reuse, R18, PT ;  /* 0x000000120900720c */ /* 0x040fe20003fa4070 */
[----:B------:R-:W-:Y:S01]  /*6690*/  @!P2 IMAD.IADD R148, R148, 0x1, -R9 ;  /* 0x000000019494a824 */ /* 0x000fe200078e0a09 */
[C---:B------:R-:W-:Y:S01]  /*66a0*/  ISETP.GT.U32.AND P2, PT, R9.reuse, R22, PT ;  /* 0x000000160900720c */ /* 0x040fe20003f44070 */
[----:B------:R-:W-:-:S02]  /*66b0*/  IMAD R32, R9, R0, R32 ;  /* 0x0000000009207224 */ /* 0x000fc400078e0220 */
[C---:B------:R-:W-:Y:S01]  /*66c0*/  IMAD R30, R9.reuse, R3, R30 ;  /* 0x00000003091e7224 */ /* 0x040fe200078e021e */
[----:B------:R-:W-:Y:S01]  /*66d0*/  LOP3.LUT R3, R2, 0x40, RZ, 0xc0, !PT ;  /* 0x0000004002037812 */ /* 0x000fe200078ec0ff */
[--C-:B------:R-:W-:Y:S01]  /*66e0*/  @!P4 IMAD.IADD R24, R24, 0x1, -R9.reuse ;  /* 0x000000011818c824 */ /* 0x100fe200078e0a09 */
[C---:B------:R-:W-:Y:S01]  /*66f0*/  ISETP.GT.U32.AND P4, PT, R9.reuse, R32, PT ;  /* 0x000000200900720c */ /* 0x040fe20003f84070 */
[--C-:B------:R-:W-:Y:S01]  /*6700*/  @!P6 IMAD.IADD R20, R20, 0x1, -R9.reuse ;  /* 0x000000011414e824 */ /* 0x100fe200078e0a09 */
[----:B------:R-:W-:Y:S01]  /*6710*/  ISETP.GT.U32.AND P6, PT, R9, R30, PT ;  /* 0x0000001e0900720c */ /* 0x000fe20003fc4070 */
[--C-:B------:R-:W-:Y:S01]  /*6720*/  @!P0 IMAD.IADD R28, R28, 0x1, -R9.reuse ;  /* 0x000000011c1c8824 */ /* 0x100fe200078e0a09 */
[----:B------:R-:W-:Y:S01]  /*6730*/  ISETP.GE.AND P0, PT, R33, RZ, PT ;  /* 0x000000ff2100720c */ /* 0x000fe20003f06270 */
[--C-:B------:R-:W-:Y:S01]  /*6740*/  @!P3 IMAD.IADD R26, R26, 0x1, -R9.reuse ;  /* 0x000000011a1ab824 */ /* 0x100fe200078e0a09 */
[----:B------:R-:W-:Y:S01]  /*6750*/  ISETP.GE.AND P3, PT, R31, RZ, PT ;  /* 0x000000ff1f00720c */ /* 0x000fe20003f66270 */
[--C-:B------:R-:W-:Y:S01]  /*6760*/  @!P5 IMAD.IADD R18, R18, 0x1, -R9.reuse ;  /* 0x000000011212d824 */ /* 0x100fe200078e0a09 */
[----:B------:R-:W-:Y:S01]  /*6770*/  ISETP.GE.AND P5, PT, R27, RZ, PT ;  /* 0x000000ff1b00720c */ /* 0x000fe20003fa6270 */
[--C-:B------:R-:W-:Y:S01]  /*6780*/  @!P2 IMAD.IADD R22, R22, 0x1, -R9.reuse ;  /* 0x000000011616a824 */ /* 0x100fe200078e0a09 */
[----:B------:R-:W-:Y:S01]  /*6790*/  ISETP.GE.AND P2, PT, R29, RZ, PT ;  /* 0x000000ff1d00720c */ /* 0x000fe20003f46270 */
[----:B------:R-:W-:Y:S01]  /*67a0*/  @!P1 IMAD.MOV R148, RZ, RZ, -R148 ;  /* 0x000000ffff949224 */ /* 0x000fe200078e0a94 */
[----:B------:R-:W-:Y:S01]  /*67b0*/  SGXT R2, R11, 0x1 ;  /* 0x000000010b02781a */ /* 0x000fe20000000200 */
[--C-:B------:R-:W-:Y:S01]  /*67c0*/  @!P4 IMAD.IADD R32, R32, 0x1, -R9.reuse ;  /* 0x000000012020c824 */ /* 0x100fe200078e0a09 */
[----:B------:R-:W-:Y:S01]  /*67d0*/  ISETP.GT.U32.AND P1, PT, R9, R22, PT ;  /* 0x000000160900720c */ /* 0x000fe20003f24070 */
[--C-:B------:R-:W-:Y:S01]  /*67e0*/  @!P6 IMAD.IADD R30, R30, 0x1, -R9.reuse ;  /* 0x000000011e1ee824 */ /* 0x100fe200078e0a09 */
[----:B------:R-:W-:Y:S01]  /*67f0*/  ISETP.GE.AND P6, PT, R37, RZ, PT ;  /* 0x000000ff2500720c */ /* 0x000fe20003fc6270 */
[----:B------:R-:W-:Y:S01]  /*6800*/  @!P0 IMAD.MOV R18, RZ, RZ, -R18 ;  /* 0x000000ffff128224 */ /* 0x000fe200078e0a12 */
[C---:B------:R-:W-:Y:S01]  /*6810*/  ISETP.GT.U32.AND P0, PT, R9.reuse, R32, PT ;  /* 0x000000200900720c */ /* 0x040fe20003f04070 */
[----:B------:R-:W-:Y:S01]  /*6820*/  @!P3 IMAD.MOV R16, RZ, RZ, -R16 ;  /* 0x000000ffff10b224 */ /* 0x000fe200078e0a10 */
[C---:B------:R-:W-:Y:S01]  /*6830*/  ISETP.GT.U32.AND P3, PT, R9.reuse, R28, PT ;  /* 0x0000001c0900720c */ /* 0x040fe20003f64070 */
[----:B------:R-:W-:Y:S01]  /*6840*/  @!P5 IMAD.MOV R144, RZ, RZ, -R144 ;  /* 0x000000ffff90d224 */ /* 0x000fe200078e0a90 */
[C---:B------:R-:W-:Y:S01]  /*6850*/  ISETP.GT.U32.AND P4, PT, R9.reuse, R24, PT ;  /* 0x000000180900720c */ /* 0x040fe20003f84070 */
[----:B------:R-:W-:Y:S01]  /*6860*/  @!P2 IMAD.MOV R14, RZ, RZ, -R14 ;  /* 0x000000ffff0ea224 */ /* 0x000fe200078e0a0e */
[----:B------:R-:W-:Y:S01]  /*6870*/  ISETP.GT.U32.AND P2, PT, R9, R26, PT ;  /* 0x0000001a0900720c */ /* 0x000fe20003f44070 */
[----:B------:R-:W-:Y:S01]  /*6880*/  IMAD.SHL.U32 R0, R53, 0x2, RZ ;  /* 0x0000000235007824 */ /* 0x000fe200078e00ff */
[----:B------:R-:W-:Y:S01]  /*6890*/  ISETP.GT.U32.AND P5, PT, R9, R30, PT ;  /* 0x0000001e0900720c */ /* 0x000fe20003fa4070 */
[--C-:B------:R-:W-:Y:S01]  /*68a0*/  @!P1 IMAD.IADD R22, R22, 0x1, -R9.reuse ;  /* 0x0000000116169824 */ /* 0x100fe200078e0a09 */
[----:B------:R-:W-:Y:S01]  /*68b0*/  ISETP.GE.AND P1, PT, R45, RZ, PT ;  /* 0x000000ff2d00720c */ /* 0x000fe20003f26270 */
[----:B------:R-:W-:Y:S01]  /*68c0*/  @!P6 IMAD.MOV R20, RZ, RZ, -R20 ;  /* 0x000000ffff14e224 */ /* 0x000fe200078e0a14 */
[----:B------:R-:W-:Y:S01]  /*68d0*/  ISETP.GE.AND P6, PT, R39, RZ, PT ;  /* 0x000000ff2700720c */ /* 0x000fe20003fc6270 */
[--C-:B------:R-:W-:Y:S01]  /*68e0*/  @!P0 IMAD.IADD R32, R32, 0x1, -R9.reuse ;  /* 0x0000000120208824 */ /* 0x100fe200078e0a09 */
[----:B------:R-:W-:Y:S01]  /*68f0*/  ISETP.NE.AND P0, PT, R7, RZ, PT ;  /* 0x000000ff0700720c */ /* 0x000fe20003f05270 */
[--C-:B------:R-:W-:Y:S01]  /*6900*/  @!P3 IMAD.IADD R28, R28, 0x1, -R9.reuse ;  /* 0x000000011c1cb824 */ /* 0x100fe200078e0a09 */
[----:B------:R-:W-:Y:S01]  /*6910*/  LOP3.LUT R7, RZ, R7, RZ, 0x33, !PT ;  /* 0x00000007ff077212 */ /* 0x000fe200078e33ff */
[--C-:B------:R-:W-:Y:S01]  /*6920*/  @!P4 IMAD.IADD R24, R24, 0x1, -R9.reuse ;  /* 0x000000011818c824 */ /* 0x100fe200078e0a09 */
[----:B------:R-:W-:Y:S01]  /*6930*/  ISETP.GE.AND P3, PT, R51, RZ, PT ;  /* 0x000000ff3300720c */ /* 0x000fe20003f66270 */
[--C-:B------:R-:W-:Y:S01]  /*6940*/  @!P2 IMAD.IADD R26, R26, 0x1, -R9.reuse ;  /* 0x000000011a1aa824 */ /* 0x100fe200078e0a09 */
[----:B------:R-:W-:Y:S01]  /*6950*/  LOP3.LUT R2, R0, 0x90, R2, 0x78, !PT ;  /* 0x0000009000027812 */ /* 0x000fe200078e7802 */
[----:B------:R-:W-:Y:S01]  /*6960*/  @!P5 IMAD.IADD R30, R30, 0x1, -R9 ;  /* 0x000000011e1ed824 */ /* 0x000fe200078e0a09 */
[----:B------:R-:W-:Y:S01]  /*6970*/  SEL R143, R7, R36, !P0 ;  /* 0x00000024078f7207 */ /* 0x000fe20004000000 */
[----:B------:R-:W-:Y:S01]  /*6980*/  IMAD R3, R3, 0x80, R0 ;  /* 0x0000008003037824 */ /* 0x000fe200078e0200 */
[----:B------:R-:W-:Y:S01]  /*6990*/  ISETP.GE.AND P4, PT, R47, RZ, PT ;  /* 0x000000ff2f00720c */ /* 0x000fe20003f86270 */
[----:B------:R-:W-:Y:S01]  /*69a0*/  IMAD R9, R8, UR5, RZ ;  /* 0x0000000508097c24 */ /* 0x000fe2000f8e02ff */
[----:B------:R-:W-:Y:S01]  /*69b0*/  SEL R142, R7, R142, !P0 ;  /* 0x0000008e078e7207 */ /* 0x000fe20004000000 */
[----:B------:R-:W-:Y:S01]  /*69c0*/  IMAD R0, R53, UR60, RZ ;  /* 0x0000003c35007c24 */ /* 0x000fe2000f8e02ff */
[----:B------:R-:W-:Y:S01]  /*69d0*/  ISETP.GE.AND P2, PT, R49, RZ, PT ;  /* 0x000000ff3100720c */ /* 0x000fe20003f46270 */
[----:B------:R-:W-:Y:S01]  /*69e0*/  IMAD R37, R6, UR5, RZ ;  /* 0x0000000506257c24 */ /* 0x000fe2000f8e02ff */
[----:B------:R-:W-:Y:S01]  /*69f0*/  ISETP.GE.AND P5, PT, R25, RZ, PT ;  /* 0x000000ff1900720c */ /* 0x000fe20003fa6270 */
[----:B------:R-:W-:Y:S01]  /*6a00*/  ULDC UR5, c[0x0][0x240] ;  /* 0x0000900000057ab9 */ /* 0x000fe20000000800 */
[----:B------:R-:W-:Y:S01]  /*6a10*/  @!P1 IMAD.MOV R24, RZ, RZ, -R24 ;  /* 0x000000ffff189224 */ /* 0x000fe200078e0a18 */
[----:B------:R-:W-:Y:S01]  /*6a20*/  SEL R141, R7, R38, !P0 ;  /* 0x00000026078d7207 */ /* 0x000fe20004000000 */
[----:B------:R-:W-:Y:S01]  /*6a30*/  @!P6 IMAD.MOV R22, RZ, RZ, -R22 ;  /* 0x000000ffff16e224 */ /* 0x000fe200078e0a16 */
[----:B------:R-:W-:Y:S01]  /*6a40*/  LEA R8, P1, R9, UR8, 0x1 ;  /* 0x0000000809087c11 */ /* 0x000fe2000f8208ff */
[----:B------:R-:W-:Y:S01]  /*6a50*/  IMAD R143, R143, UR5, RZ ;  /* 0x000000058f8f7c24 */ /* 0x000fe2000f8e02ff */
[----:B------:R-:W-:Y:S01]  /*6a60*/  LEA R11, P6, R0, UR10, 0x1 ;  /* 0x0000000a000b7c11 */ /* 0x000fe2000f8c08ff */
[----:B------:R-:W-:Y:S01]  /*6a70*/  IMAD R142, R142, UR5, RZ ;  /* 0x000000058e8e7c24 */ /* 0x000fe2000f8e02ff */
[C---:B------:R-:W-:Y:S01]  /*6a80*/  SEL R140, R7.reuse, R140, !P0 ;  /* 0x0000008c078c7207 */ /* 0x040fe20004000000 */
[----:B------:R-:W-:Y:S01]  /*6a90*/  @!P3 IMAD.MOV R30, RZ, RZ, -R30 ;  /* 0x000000ffff1eb224 */ /* 0x000fe200078e0a1e */
[----:B------:R-:W-:Y:S01]  /*6aa0*/  SEL R139, R7, R40, !P0 ;  /* 0x00000028078b7207 */ /* 0x000fe20004000000 */
[----:B------:R-:W-:Y:S01]  /*6ab0*/  IMAD R141, R141, UR5, RZ ;  /* 0x000000058d8d7c24 */ /* 0x000fe2000f8e02ff */
[C---:B------:R-:W-:Y:S01]  /*6ac0*/  SEL R137, R7.reuse, R42, !P0 ;  /* 0x0000002a07897207 */ /* 0x040fe20004000000 */
[----:B------:R-:W-:Y:S01]  /*6ad0*/  IMAD R140, R140, UR5, RZ ;  /* 0x000000058c8c7c24 */ /* 0x000fe2000f8e02ff */
[----:B------:R-:W-:Y:S01]  /*6ae0*/  SEL R42, R7, R15, !P0 ;  /* 0x0000000f072a7207 */ /* 0x000fe20004000000 */
[----:B------:R-:W-:Y:S01]  /*6af0*/  IMAD R139, R139, UR5, RZ ;  /* 0x000000058b8b7c24 */ /* 0x000fe2000f8e02ff */
[----:B------:R-:W-:Y:S01]  /*6b00*/  SEL R15, R7, R12, !P0 ;  /* 0x0000000c070f7207 */ /* 0x000fe20004000000 */
[----:B------:R-:W-:Y:S01]  /*6b10*/  @!P4 IMAD.MOV R26, RZ, RZ, -R26 ;  /* 0x000000ffff1ac224 */ /* 0x000fe200078e0a1a */
[----:B------:R-:W-:Y:S01]  /*6b20*/  LEA.HI.X.SX32 R9, R9, UR9, 0x1, P1 ;  /* 0x0000000909097c11 */ /* 0x000fe200088f0eff */
[----:B------:R-:W-:Y:S01]  /*6b30*/  @!P2 IMAD.MOV R28, RZ, RZ, -R28 ;  /* 0x000000ffff1ca224 */ /* 0x000fe200078e0a1c */
[----:B------:R-:W-:Y:S01]  /*6b40*/  SEL R12, R7, R144, !P0 ;  /* 0x00000090070c7207 */ /* 0x000fe20004000000 */
[----:B------:R-:W-:Y:S01]  /*6b50*/  @!P5 IMAD.MOV R32, RZ, RZ, -R32 ;  /* 0x000000ffff20d224 */ /* 0x000fe200078e0a20 */
[-C--:B------:R-:W-:Y:S01]  /*6b60*/  LEA R145, P1, R143, R11.reuse, 0x1 ;  /* 0x0000000b8f917211 */ /* 0x080fe200078208ff */
[----:B------:R-:W-:Y:S01]  /*6b70*/  IMAD R137, R137, UR5, RZ ;  /* 0x0000000589897c24 */ /* 0x000fe2000f8e02ff */
[C---:B------:R-:W-:Y:S01]  /*6b80*/  SEL R138, R7.reuse, R138, !P0 ;  /* 0x0000008a078a7207 */ /* 0x040fe20004000000 */
[----:B------:R-:W-:Y:S01]  /*6b90*/  IMAD R42, R42, UR5, RZ ;  /* 0x000000052a2a7c24 */ /* 0x000fe2000f8e02ff */
[----:B------:R-:W-:Y:S01]  /*6ba0*/  LEA R144, P3, R142, R11, 0x1 ;  /* 0x0000000b8e907211 */ /* 0x000fe200078608ff */
[----:B------:R0:W-:Y:S01]  /*6bb0*/  STL [R1+0xec8], R145 ;  /* 0x000ec89101007387 */ /* 0x0001e20000100800 */
[C---:B------:R-:W-:Y:S01]  /*6bc0*/  SEL R40, R7.reuse, R17, !P0 ;  /* 0x0000001107287207 */ /* 0x040fe20004000000 */
[----:B------:R-:W-:Y:S01]  /*6bd0*/  IMAD R138, R138, UR5, RZ ;  /* 0x000000058a8a7c24 */ /* 0x000fe2000f8e02ff */
[C---:B------:R-:W-:Y:S01]  /*6be0*/  SEL R136, R7.reuse, R136, !P0 ;  /* 0x0000008807887207 */ /* 0x040fe20004000000 */
[----:B------:R2:W-:Y:S01]  /*6bf0*/  STL [R1+0x6e0], R144 ;  /* 0x0006e09001007387 */ /* 0x0005e20000100800 */
[----:B------:R-:W-:Y:S01]  /*6c00*/  SEL R17, R7, R146, !P0 ;  /* 0x0000009207117207 */ /* 0x000fe20004000000 */
[----:B------:R-:W-:Y:S01]  /*6c10*/  IMAD R40, R40, UR5, RZ ;  /* 0x0000000528287c24 */ /* 0x000fe2000f8e02ff */
[-C--:B------:R-:W-:Y:S01]  /*6c20*/  LEA R146, P4, R141, R11.reuse, 0x1 ;  /* 0x0000000b8d927211 */ /* 0x080fe200078808ff */
[----:B------:R-:W-:Y:S01]  /*6c30*/  IMAD R136, R136, UR5, RZ ;  /* 0x0000000588887c24 */ /* 0x000fe2000f8e02ff */
[----:B------:R-:W-:Y:S01]  /*6c40*/  LEA.HI.X.SX32 R0, R0, UR11, 0x1, P6 ;  /* 0x0000000b00007c11 */ /* 0x000fe2000b0f0eff */
[----:B------:R-:W-:Y:S01]  /*6c50*/  IMAD R17, R17, UR5, RZ ;  /* 0x0000000511117c24 */ /* 0x000fe2000f8e02ff */
[-C--:B0-----:R-:W-:Y:S01]  /*6c60*/  LEA R145, P5, R140, R11.reuse, 0x1 ;  /* 0x0000000b8c917211 */ /* 0x081fe200078a08ff */
[----:B------:R0:W-:Y:S01]  /*6c70*/  STL [R1+0x6e8], R146 ;  /* 0x0006e89201007387 */ /* 0x0001e20000100800 */
[----:B------:R-:W-:Y:S01]  /*6c80*/  SEL R135, R7, R44, !P0 ;  /* 0x0000002c07877207 */ /* 0x000fe20004000000 */
[----:B------:R-:W-:Y:S01]  /*6c90*/  IMAD R15, R15, UR5, RZ ;  /* 0x000000050f0f7c24 */ /* 0x000fe2000f8e02ff */
[----:B--2---:R-:W-:Y:S01]  /*6ca0*/  LEA R144, P6, R139, R11, 0x1 ;  /* 0x0000000b8b907211 */ /* 0x004fe200078c08ff */
[----:B------:R2:W-:Y:S01]  /*6cb0*/  STL [R1+0x6f0], R145 ;  /* 0x0006f09101007387 */ /* 0x0005e20000100800 */
[----:B------:R-:W-:Y:S01]  /*6cc0*/  SEL R133, R7, R46, !P0 ;  /* 0x0000002e07857207 */ /* 0x000fe20004000000 */
[----:B------:R-:W-:Y:S01]  /*6cd0*/  IMAD R135, R135, UR5, RZ ;  /* 0x0000000587877c24 */ /* 0x000fe2000f8e02ff */
[C---:B------:R-:W-:Y:S01]  /*6ce0*/  SEL R131, R7.reuse, R48, !P0 ;  /* 0x0000003007837207 */ /* 0x040fe20004000000 */
[----:B------:R3:W-:Y:S01]  /*6cf0*/  STL [R1+0x6f8], R144 ;  /* 0x0006f89001007387 */ /* 0x0007e20000100800 */
[----:B------:R-:W-:Y:S01]  /*6d00*/  SEL R129, R7, R50, !P0 ;  /* 0x0000003207817207 */ /* 0x000fe20004000000 */
[----:B------:R-:W-:Y:S01]  /*6d10*/  IMAD R133, R133, UR5, RZ ;  /* 0x0000000585857c24 */ /* 0x000fe2000f8e02ff */
        /* <DEDUP_REMOVED lines=44> */
[----:B------:R-:W-:Y:S01]  /*6fe0*/  LEA R6, P2, R37, UR8, 0x1 ;  /* 0x0000000825067c11 */ /* 0x000fe2000f8408ff */
[----:B------:R-:W-:Y:S01]  /*6ff0*/  IMAD R38, R38, UR5, RZ ;  /* 0x0000000526267c24 */ /* 0x000fe2000f8e02ff */
[C---:B------:R-:W-:Y:S01]  /*7000*/  SEL R134, R7.reuse, R134, !P0 ;  /* 0x0000008607867207 */ /* 0x040fe20004000000 */
        /* <DEDUP_REMOVED lines=49> */
[----:B------:R-:W-:Y:S01]  /*7320*/  SEL R85, R7, R172, !P0 ;  /* 0x000000ac07557207 */ /* 0x000fe20004000000 */
        /* <DEDUP_REMOVED lines=127> */
[-C--:B0-----:R-:W-:Y:S01]  /*7b20*/  LEA R146, P0, R138, R11.reuse, 0x1 ;  /* 0x0000000b8a927211 */ /* 0x081fe200078008ff */
[----:B------:R-:W-:Y:S01]  /*7b30*/  IMAD R30, R30, UR5, RZ ;  /* 0x000000051e1e7c24 */ /* 0x000fe2000f8e02ff */
[-C--:B--2---:R-:W-:Y:S01]  /*7b40*/  LEA.HI.X.SX32 R145, R143, R0.reuse, 0x1, P1 ;  /* 0x000000008f917211 */ /* 0x084fe200008f0eff */
[----:B------:R-:W-:Y:S01]  /*7b50*/  IMAD R32, R32, UR5, RZ ;  /* 0x0000000520207c24 */ /* 0x000fe2000f8e02ff */
[----:B------:R-:W-:Y:S01]  /*7b60*/  LEA.HI.X.SX32 R7, R37, UR9, 0x1, P2 ;  /* 0x0000000925077c11 */ /* 0x000fe200090f0eff */
[----:B------:R0:W-:Y:S01]  /*7b70*/  STL [R1+0x700], R146 ;  /* 0x0007009201007387 */ /* 0x0001e20000100800 */
[-C--:B---3--:R-:W-:Y:S01]  /*7b80*/  LEA R144, P1, R137, R11.reuse, 0x1 ;  /* 0x0000000b89907211 */ /* 0x088fe200078208ff */
[----:B-1----:R-:W-:Y:S01]  /*7b90*/  IMAD R37, R102, 0x3f, RZ ;  /* 0x0000003f66257824 */ /* 0x002fe200078e02ff */
[-C--:B------:R-:W-:Y:S01]  /*7ba0*/  LEA R143, P2, R136, R11.reuse, 0x1 ;  /* 0x0000000b888f7211 */ /* 0x080fe200078408ff */
[----:B------:R-:W-:Y:S01]  /*7bb0*/  STL [R1+0xec4], R145 ;  /* 0x000ec49101007387 */ /* 0x000fe20000100800 */
[-C--:B------:R-:W-:Y:S01]  /*7bc0*/  LEA.HI.X.SX32 R142, R142, R0.reuse, 0x1, P3 ;  /* 0x000000008e8e7211 */ /* 0x080fe200018f0eff */
[----:B------:R-:W-:Y:S01]  /*7bd0*/  IMAD R39, R102, 0x3e, RZ ;  /* 0x0000003e66277824 */ /* 0x000fe200078e02ff */
[-C--:B------:R-:W-:Y:S01]  /*7be0*/  LEA.HI.X.SX32 R139, R139, R0.reuse, 0x1, P6 ;  /* 0x000000008b8b7211 */ /* 0x080fe200030f0eff */
[----:B------:R1:W-:Y:S01]  /*7bf0*/  STL [R1+0x708], R144 ;  /* 0x0007089001007387 */ /* 0x0003e20000100800 */
[-C--:B------:R-:W-:Y:S01]  /*7c00*/  LEA.HI.X.SX32 R136, R136, R0.reuse, 0x1, P2 ;  /* 0x0000000088887211 */ /* 0x080fe200010f0eff */
[----:B------:R-:W-:Y:S01]  /*7c10*/  UIADD3 UR5, UR4, 0x8000, URZ ;  /* 0x0000800004057890 */ /* 0x000fe2000fffe03f */
[----:B0-----:R-:W-:Y:S01]  /*7c20*/  CS2R R146, SRZ ;  /* 0x0000000000927805 */ /* 0x001fe2000001ff00 */
[----:B------:R0:W-:Y:S01]  /*7c30*/  STL [R1+0x710], R143 ;  /* 0x0007108f01007387 */ /* 0x0001e20000100800 */
[----:B------:R-:W-:Y:S01]  /*7c40*/  UIADD3 UR11, UP0, UR20, 0x80, URZ ;  /* 0x00000080140b7890 */ /* 0x000fe2000ff1e03f */
[----:B------:R-:W-:Y:S01]  /*7c50*/  CS2R R148, SRZ ;  /* 0x0000000000947805 */ /* 0x000fe2000001ff00 */
[----:B------:R-:W-:Y:S01]  /*7c60*/  USHF.R.U32.HI UR5, URZ, 0x4, UR5 ;  /* 0x000000043f057899 */ /* 0x000fe20008011605 */
[----:B------:R2:W-:Y:S01]  /*7c70*/  STL [R1+0x6dc], R142 ;  /* 0x0006dc8e01007387 */ /* 0x0005e20000100800 */
[----:B------:R-:W-:Y:S01]  /*7c80*/  UMOV UR8, URZ ;  /* 0x0000003f00087c82 */ /* 0x000fe20008000000 */
[-C--:B-1----:R-:W-:Y:S01]  /*7c90*/  LEA R144, P3, R135, R11.reuse, 0x1 ;  /* 0x0000000b87907211 */ /* 0x082fe200078608ff */
[----:B------:R-:W-:Y:S01]  /*7ca0*/  USGXT.U32 UR22, UR5, 0xe ;  /* 0x0000000e0516789a */ /* 0x000fe20008000000 */
[----:B------:R-:W-:Y:S01]  /*7cb0*/  CS2R R150, SRZ ;  /* 0x0000000000967805 */ /* 0x000fe2000001ff00 */
[----:B------:R-:W-:Y:S01]  /*7cc0*/  USHF.L.U32 UR60, UR60, 0x6, URZ ;  /* 0x000000063c3c7899 */ /* 0x000fe2000800063f */
[-C--:B0-----:R-:W-:Y:S01]  /*7cd0*/  LEA.HI.X.SX32 R143, R141, R0.reuse, 0x1, P4 ;  /* 0x000000008d8f7211 */ /* 0x081fe200020f0eff */
[----:B------:R0:W-:Y:S01]  /*7ce0*/  STL [R1+0x718], R144 ;  /* 0x0007189001007387 */ /* 0x0001e20000100800 */
[----:B------:R-:W-:Y:S01]  /*7cf0*/  LEA.HI.X.SX32 R141, R140, R0, 0x1, P5 ;  /* 0x000000008c8d7211 */ /* 0x000fe200028f0eff */
[----:B------:R-:W-:Y:S01]  /*7d00*/  UIADD3.X UR12, UR8, 0x40000040, URZ, UP0, !UPT ;  /* 0x40000040080c7890 */ /* 0x000fe200087fe43f */
[-C--:B--2---:R-:W-:Y:S01]  /*7d10*/  LEA R142, P4, R134, R11.reuse, 0x1 ;  /* 0x0000000b868e7211 */ /* 0x084fe200078808ff */
[----:B------:R-:W-:Y:S01]  /*7d20*/  STL [R1+0x6e4], R143 ;  /* 0x0006e48f01007387 */ /* 0x000fe20000100800 */
[----:B------:R-:W-:Y:S01]  /*7d30*/  LEA R140, P5, R133, R11, 0x1 ;  /* 0x0000000b858c7211 */ /* 0x000fe200078a08ff */
[----:B------:R-:W-:-:S02]  /*7d40*/  UIADD3 UR14, UP0, UR22, 0x2, URZ ;  /* 0x00000002160e7890 */ /* 0x000fc4000ff1e03f */
[----:B------:R-:W-:Y:S01]  /*7d50*/  STL [R1+0x720], R142 ;  /* 0x0007208e01007387 */ /* 0x000fe20000100800 */
[-C--:B------:R-:W-:Y:S01]  /*7d60*/  LEA.HI.X.SX32 R133, R133, R0.reuse, 0x1, P5 ;  /* 0x0000000085857211 */ /* 0x080fe200028f0eff */
[----:B------:R-:W-:Y:S01]  /*7d70*/  UMOV UR9, URZ ;  /* 0x0000003f00097c82 */ /* 0x000fe20008000000 */
[----:B------:R-:W-:Y:S01]  /*7d80*/  USHF.R.S32.HI UR10, URZ, 0x1f, UR60 ;  /* 0x0000001f3f0a7899 */ /* 0x000fe2000801143c */
[----:B------:R1:W-:Y:S01]  /*7d90*/  STL [R1+0x6ec], R141 ;  /* 0x0006ec8d01007387 */ /* 0x0003e20000100800 */
[----:B------:R-:W-:Y:S01]  /*7da0*/  UIADD3.X UR15, UR9, 0x40000040, URZ, UP0, !UPT ;  /* 0x40000040090f7890 */ /* 0x000fe200087fe43f */
[----:B0-----:R-:W-:Y:S01]  /*7db0*/  CS2R R144, SRZ ;  /* 0x0000000000907805 */ /* 0x001fe2000001ff00 */
[----:B------:R-:W-:Y:S01]  /*7dc0*/  USHF.L.U32 UR5, UR60, 0x1, URZ ;  /* 0x000000013c057899 */ /* 0x000fe2000800063f */
[----:B------:R0:W-:Y:S01]  /*7dd0*/  STL [R1+0x728], R140 ;  /* 0x0007288c01007387 */ /* 0x0001e20000100800 */
[----:B------:R-:W-:Y:S01]  /*7de0*/  UMOV UR8, UR11 ;  /* 0x0000000b00087c82 */ /* 0x000fe20008000000 */
[----:B------:R-:W-:Y:S01]  /*7df0*/  UMOV UR9, UR12 ;  /* 0x0000000c00097c82 */ /* 0x000fe20008000000 */
[----:B------:R-:W-:Y:S01]  /*7e00*/  USHF.L.U64.HI UR60, UR60, 0x1, UR10 ;  /* 0x000000013c3c7899 */ /* 0x000fe2000801020a */
[----:B------:R2:W-:Y:S01]  /*7e10*/  STL [R1+0x6f4], R139 ;  /* 0x0006f48b01007387 */ /* 0x0005e20000100800 */
[----:B------:R-:W-:Y:S01]  /*7e20*/  UIADD3.64 UR10, UR8, 0x180, URZ ;  /* 0x00000180080a7897 */ /* 0x000fe2000fffe03f */
[-C--:B-1----:R-:W-:Y:S01]  /*7e30*/  LEA R141, P6, R132, R11.reuse, 0x1 ;  /* 0x0000000b848d7211 */ /* 0x082fe200078c08ff */
[----:B------:R-:W-:Y:S01]  /*7e40*/  UIADD3.64 UR10, UR8, 0x280, URZ ;  /* 0x00000280080a7897 */ /* 0x000fe2000fffe03f */
[----:B------:R-:W-:Y:S01]  /*7e50*/  CS2R R142, SRZ ;  /* 0x00000000008e7805 */ /* 0x000fe2000001ff00 */
[----:B------:R-:W-:Y:S01]  /*7e60*/  UIADD3.64 UR18, UR8, 0x200, URZ ;  /* 0x0000020008127897 */ /* 0x000fe2000fffe03f */
[-C--:B0-----:R-:W-:Y:S01]  /*7e70*/  LEA.HI.X.SX32 R140, R138, R0.reuse, 0x1, P0 ;  /* 0x000000008a8c7211 */ /* 0x081fe200000f0eff */
[----:B------:R-:W-:Y:S01]  /*7e80*/  STL [R1+0x730], R141 ;  /* 0x0007308d01007387 */ /* 0x000fe20000100800 */
[-C--:B------:R-:W-:Y:S01]  /*7e90*/  LEA.HI.X.SX32 R138, R137, R0.reuse, 0x1, P1 ;  /* 0x00000000898a7211 */ /* 0x080fe200008f0eff */
[----:B------:R-:W-:Y:S01]  /*7ea0*/  UIADD3.64 UR12, UR8, 0x80, URZ ;  /* 0x00000080080c7897 */ /* 0x000fe2000fffe03f */
[-C--:B--2---:R-:W-:Y:S01]  /*7eb0*/  LEA R139, P0, R131, R11.reuse, 0x1 ;  /* 0x0000000b838b7211 */ /* 0x084fe200078008ff */
[----:B------:R0:W-:Y:S01]  /*7ec0*/  STL [R1+0x6fc], R140 ;  /* 0x0006fc8c01007387 */ /* 0x0001e20000100800 */
[C---:B------:R-:W-:Y:S01]  /*7ed0*/  LEA R137, P1, R130.reuse, R11, 0x1 ;  /* 0x0000000b82897211 */ /* 0x040fe200078208ff */
[----:B------:R-:W-:Y:S01]  /*7ee0*/  UMOV UR10, UR14 ;  /* 0x0000000e000a7c82 */ /* 0x000fe20008000000 */
[----:B------:R-:W-:Y:S01]  /*7ef0*/  UMOV UR11, UR15 ;  /* 0x0000000f000b7c82 */ /* 0x000fe20008000000 */
[----:B------:R-:W-:Y:S01]  /*7f00*/  STL [R1+0x738], R139 ;  /* 0x0007388b01007387 */ /* 0x000fe20000100800 */
[----:B------:R-:W-:Y:S01]  /*7f10*/  LEA.HI.X.SX32 R130, R130, R0, 0x1, P1 ;  /* 0x0000000082827211 */ /* 0x000fe200008f0eff */
[----:B------:R-:W-:-:S02]  /*7f20*/  UIADD3.64 UR16, UR8, 0x100, URZ ;  /* 0x0000010008107897 */ /* 0x000fc4000fffe03f */
[----:B------:R1:W-:Y:S01]  /*7f30*/  STL [R1+0x704], R138 ;  /* 0x0007048a01007387 */ /* 0x0003e20000100800 */
[----:B------:R-:W-:Y:S01]  /*7f40*/  UIADD3.64 UR24, UR8, 0x300, URZ ;  /* 0x0000030008187897 */ /* 0x000fe2000fffe03f */
[----:B0-----:R-:W-:Y:S01]  /*7f50*/  CS2R R140, SRZ ;  /* 0x00000000008c7805 */ /* 0x001fe2000001ff00 */
[----:B------:R-:W-:Y:S01]  /*7f60*/  UIADD3.64 UR28, UR8, 0x380, URZ ;  /* 0x00000380081c7897 */ /* 0x000fe2000fffe03f */
[----:B------:R0:W-:Y:S01]  /*7f70*/  STL [R1+0x740], R137 ;  /* 0x0007408901007387 */ /* 0x0001e20000100800 */
[----:B------:R-:W-:Y:S02]  /*7f80*/  UIADD3.64 UR32, UR8, 0x400, URZ ;  /* 0x0000040008207897 */ /* 0x000fe4000fffe03f */
[----:B------:R-:W-:Y:S01]  /*7f90*/  UIADD3.64 UR36, UR8, 0x480, URZ ;  /* 0x0000048008247897 */ /* 0x000fe2000fffe03f */
[----:B------:R2:W-:Y:S01]  /*7fa0*/  STL [R1+0x70c], R136 ;  /* 0x00070c8801007387 */ /* 0x0005e20000100800 */
[----:B------:R-:W-:Y:S01]  /*7fb0*/  UIADD3.64 UR40, UR8, 0x500, URZ ;  /* 0x0000050008287897 */ /* 0x000fe2000fffe03f */
[----:B-1----:R-:W-:Y:S01]  /*7fc0*/  LEA R138, P2, R129, R11, 0x1 ;  /* 0x0000000b818a7211 */ /* 0x002fe200078408ff */
[----:B------:R-:W-:-:S02]  /*7fd0*/  UIADD3.64 UR44, UR8, 0x580, URZ ;  /* 0x00000580082c7897 */ /* 0x000fc4000fffe03f */
[----:B------:R-:W-:Y:S01]  /*7fe0*/  UIADD3.64 UR48, UR8, 0x600, URZ ;  /* 0x0000060008307897 */ /* 0x000fe2000fffe03f */
[-C--:B0-----:R-:W-:Y:S01]  /*7ff0*/  LEA.HI.X.SX32 R137, R135, R0.reuse, 0x1, P3 ;  /* 0x0000000087897211 */ /* 0x081fe200018f0eff */
[----:B------:R0:W-:Y:S01]  /*8000*/  STL [R1+0x748], R138 ;  /* 0x0007488a01007387 */ /* 0x0001e20000100800 */
[-C--:B------:R-:W-:Y:S01]  /*8010*/  LEA.HI.X.SX32 R135, R134, R0.reuse, 0x1, P4 ;  /* 0x0000000086877211 */ /* 0x080fe200020f0eff */
[----:B------:R-:W-:Y:S01]  /*8020*/  UIADD3.64 UR52, UR8, 0x680, URZ ;  /* 0x0000068008347897 */ /* 0x000fe2000fffe03f */
[-C--:B--2---:R-:W-:Y:S01]  /*8030*/  LEA R136, P3, R128, R11.reuse, 0x1 ;  /* 0x0000000b80887211 */ /* 0x084fe200078608ff */
[----:B------:R-:W-:Y:S01]  /*8040*/  STL [R1+0x714], R137 ;  /* 0x0007148901007387 */ /* 0x000fe20000100800 */
[C---:B------:R-:W-:Y:S01]  /*8050*/  LEA R134, P4, R127.reuse, R11, 0x1 ;  /* 0x0000000b7f867211 */ /* 0x040fe200078808ff */
[----:B------:R-:W-:Y:S02]  /*8060*/  UIADD3.64 UR56, UR8, 0x700, URZ ;  /* 0x0000070008387897 */ /* 0x000fe4000fffe03f */
[----:B------:R1:W-:Y:S01]  /*8070*/  STL [R1+0x750], R136 ;  /* 0x0007508801007387 */ /* 0x0003e20000100800 */
[----:B------:R-:W-:-:S02]  /*8080*/  LEA.HI.X.SX32 R127, R127, R0, 0x1, P4 ;  /* 0x000000007f7f7211 */ /* 0x000fc400020f0eff */
[----:B0-----:R-:W-:Y:S01]  /*8090*/  CS2R R138, SRZ ;  /* 0x00000000008a7805 */ /* 0x001fe2000001ff00 */
[----:B------:R-:W-:Y:S01]  /*80a0*/  UIADD3.64 UR14, UR10, 0x2, URZ ;  /* 0x000000020a0e7897 */ /* 0x000fe2000fffe03f */
[----:B------:R0:W-:Y:S01]  /*80b0*/  STL [R1+0x71c], R135 ;  /* 0x00071c8701007387 */ /* 0x0001e20000100800 */
[----:B------:R-:W-:-:S03]  /*80c0*/  UIADD3.64 UR18, UR10, 0x4, URZ ;  /* 0x000000040a127897 */ /* 0x000fc6000fffe03f */
[----:B------:R2:W-:Y:S01]  /*80d0*/  STL [R1+0x758], R134 ;  /* 0x0007588601007387 */ /* 0x0005e20000100800 */
[----:B-1----:R-:W-:-:S03]  /*80e0*/  CS2R R136, SRZ ;  /* 0x0000000000887805 */ /* 0x002fc6000001ff00 */
[----:B------:R1:W-:Y:S01]  /*80f0*/  STL [R1+0x724], R133 ;  /* 0x0007248501007387 */ /* 0x0003e20000100800 */
[----:B0-----:R-:W-:Y:S02]  /*8100*/  LEA R135, P5, R126, R11, 0x1 ;  /* 0x0000000b7e877211 */ /* 0x001fe400078a08ff */
[----:B--2---:R-:W-:-:S03]  /*8110*/  LEA.HI.X.SX32 R134, R132, R0, 0x1, P6 ;  /* 0x0000000084867211 */ /* 0x004fc600030f0eff */
[----:B------:R-:W-:Y:S01]  /*8120*/  STL [R1+0x760], R135 ;  /* 0x0007608701007387 */ /* 0x000fe20000100800 */
[----:B------:R-:W-:Y:S02]  /*8130*/  LEA.HI.X.SX32 R132, R131, R0, 0x1, P0 ;  /* 0x0000000083847211 */ /* 0x000fe400000f0eff */
[-C--:B-1----:R-:W-:Y:S01]  /*8140*/  LEA R133, P6, R125, R11.reuse, 0x1 ;  /* 0x0000000b7d857211 */ /* 0x082fe200078c08ff */
[----:B------:R0:W-:Y:S01]  /*8150*/  STL [R1+0x72c], R134 ;  /* 0x00072c8601007387 */ /* 0x0001e20000100800 */
[----:B------:R-:W-:-:S03]  /*8160*/  LEA R131, P0, R124, R11, 0x1 ;  /* 0x0000000b7c837211 */ /* 0x000fc600078008ff */
[----:B------:R-:W-:Y:S01]  /*8170*/  STL [R1+0x768], R133 ;  /* 0x0007688501007387 */ /* 0x000fe20000100800 */
[----:B------:R-:W-:-:S03]  /*8180*/  LEA.HI.X.SX32 R124, R124, R0, 0x1, P0 ;  /* 0x000000007c7c7211 */ /* 0x000fc600000f0eff */
[----:B------:R1:W-:Y:S01]  /*8190*/  STL [R1+0x734], R132 ;  /* 0x0007348401007387 */ /* 0x0003e20000100800 */
[----:B0-----:R-:W-:-:S03]  /*81a0*/  CS2R R134, SRZ ;  /* 0x0000000000867805 */ /* 0x001fc6000001ff00 */
[----:B------:R0:W-:Y:S04]  /*81b0*/  STL [R1+0x770], R131 ;  /* 0x0007708301007387 */ /* 0x0001e80000100800 */
[----:B------:R2:W-:Y:S01]  /*81c0*/  STL [R1+0x73c], R130 ;  /* 0x00073c8201007387 */ /* 0x0005e20000100800 */
[----:B-1----:R-:W-:Y:S02]  /*81d0*/  LEA R132, P1, R123, R11, 0x1 ;  /* 0x0000000b7b847211 */ /* 0x002fe400078208ff */
[----:B0-----:R-:W-:-:S03]  /*81e0*/  LEA.HI.X.SX32 R131, R129, R0, 0x1, P2 ;  /* 0x0000000081837211 */ /* 0x001fc600010f0eff */
[----:B------:R0:W-:Y:S01]  /*81f0*/  STL [R1+0x778], R132 ;  /* 0x0007788401007387 */ /* 0x0001e20000100800 */
[----:B------:R-:W-:Y:S02]  /*8200*/  LEA.HI.X.SX32 R129, R128, R0, 0x1, P3 ;  /* 0x0000000080817211 */ /* 0x000fe400018f0eff */
[-C--:B--2---:R-:W-:Y:S01]  /*8210*/  LEA R130, P2, R122, R11.reuse, 0x1 ;  /* 0x0000000b7a827211 */ /* 0x084fe200078408ff */
[----:B------:R-:W-:Y:S01]  /*8220*/  STL [R1+0x744], R131 ;  /* 0x0007448301007387 */ /* 0x000fe20000100800 */
[----:B------:R-:W-:-:S03]  /*8230*/  LEA R128, P3, R121, R11, 0x1 ;  /* 0x0000000b79807211 */ /* 0x000fc600078608ff */
[----:B------:R1:W-:Y:S01]  /*8240*/  STL [R1+0x780], R130 ;  /* 0x0007808201007387 */ /* 0x0003e20000100800 */
[----:B------:R-:W-:Y:S02]  /*8250*/  LEA.HI.X.SX32 R121, R121, R0, 0x1, P3 ;  /* 0x0000000079797211 */ /* 0x000fe400018f0eff */
[----:B0-----:R-:W-:Y:S01]  /*8260*/  CS2R R132, SRZ ;  /* 0x0000000000847805 */ /* 0x001fe2000001ff00 */
[----:B------:R0:W-:Y:S04]  /*8270*/  STL [R1+0x74c], R129 ;  /* 0x00074c8101007387 */ /* 0x0001e80000100800 */
        /* <DEDUP_REMOVED lines=401> */
[----:B------:R-:W-:Y:S01]  /*9b90*/  STL [R1+0xa50], R36 ;  /* 0x000a502401007387 */ /* 0x000fe20000100800 */
[----:B------:R-:W-:Y:S02]  /*9ba0*/  LEA.HI.X.SX32 R21, R21, R0, 0x1, P2 ;  /* 0x0000000015157211 */ /* 0x000fe400010f0eff */
[----:B0-----:R-:W-:Y:S01]  /*9bb0*/  CS2R R40, SRZ ;  /* 0x0000000000287805 */ /* 0x001fe2000001ff00 */
[----:B------:R0:W-:Y:S04]  /*9bc0*/  STL [R1+0xa1c], R35 ;  /* 0x000a1c2301007387 */ /* 0x0001e80000100800 */
[----:B------:R1:W-:Y:S04]  /*9bd0*/  STL [R1+0xa58], R34 ;  /* 0x000a582201007387 */ /* 0x0003e80000100800 */
[----:B------:R2:W-:Y:S01]  /*9be0*/  STL [R1+0xa24], R33 ;  /* 0x000a242101007387 */ /* 0x0005e20000100800 */
[----:B0-----:R-:W-:-:S02]  /*9bf0*/  LEA R35, P3, R19, R11, 0x1 ;  /* 0x0000000b13237211 */ /* 0x001fc400078608ff */
[----:B-1----:R-:W-:-:S03]  /*9c00*/  LEA.HI.X.SX32 R34, R31, R0, 0x1, P4 ;  /* 0x000000001f227211 */ /* 0x002fc600020f0eff */
[----:B------:R-:W-:Y:S01]  /*9c10*/  STL [R1+0xa60], R35 ;  /* 0x000a602301007387 */ /* 0x000fe20000100800 */
[----:B------:R-:W-:Y:S02]  /*9c20*/  LEA.HI.X.SX32 R31, R29, R0, 0x1, P5 ;  /* 0x000000001d1f7211 */ /* 0x000fe400028f0eff */
[-C--:B--2---:R-:W-:Y:S01]  /*9c30*/  LEA R33, P4, R17, R11.reuse, 0x1 ;  /* 0x0000000b11217211 */ /* 0x084fe200078808ff */
        /* <DEDUP_REMOVED lines=10> */
[----:B------:R-:W-:Y:S01]  /*9ce0*/  STL [R1+0xa78], R31 ;  /* 0x000a781f01007387 */ /* 0x000fe20000100800 */
[----:B------:R-:W-:Y:S02]  /*9cf0*/  LEA.HI.X.SX32 R25, R23, R0, 0x1, P1 ;  /* 0x0000000017197211 */ /* 0x000fe400008f0eff */
[-C--:B--2---:R-:W-:Y:S01]  /*9d00*/  LEA R27, P0, R12, R11.reuse, 0x1 ;  /* 0x0000000b0c1b7211 */ /* 0x084fe200078008ff */
[----:B------:R-:W-:Y:S01]  /*9d10*/  STL [R1+0xa44], R29 ;  /* 0x000a441d01007387 */ /* 0x000fe20000100800 */
[----:B------:R-:W-:-:S03]  /*9d20*/  LEA R23, P1, R14, R11, 0x1 ;  /* 0x0000000b0e177211 */ /* 0x000fc600078208ff */
[----:B------:R-:W-:Y:S01]  /*9d30*/  STL [R1+0xa80], R27 ;  /* 0x000a801b01007387 */ /* 0x000fe20000100800 */
[----:B------:R-:W-:-:S03]  /*9d40*/  LEA.HI.X.SX32 R14, R14, R0, 0x1, P1 ;  /* 0x000000000e0e7211 */ /* 0x000fc600008f0eff */
[----:B------:R0:W-:Y:S04]  /*9d50*/  STL [R1+0xa4c], R25 ;  /* 0x000a4c1901007387 */ /* 0x0001e80000100800 */
[----:B------:R1:W-:Y:S04]  /*9d60*/  STL [R1+0xa88], R23 ;  /* 0x000a881701007387 */ /* 0x0003e80000100800 */
[----:B------:R2:W-:Y:S01]  /*9d70*/  STL [R1+0xa54], R21 ;  /* 0x000a541501007387 */ /* 0x0005e20000100800 */
[----:B0-----:R-:W-:Y:S02]  /*9d80*/  LEA R25, P2, R16, R11, 0x1 ;  /* 0x0000000b10197211 */ /* 0x001fe400078408ff */
[----:B-1----:R-:W-:-:S03]  /*9d90*/  LEA.HI.X.SX32 R23, R19, R0, 0x1, P3 ;  /* 0x0000000013177211 */ /* 0x002fc600018f0eff */
[----:B------:R-:W-:Y:S01]  /*9da0*/  STL [R1+0xa90], R25 ;  /* 0x000a901901007387 */ /* 0x000fe20000100800 */
[----:B------:R-:W-:Y:S02]  /*9db0*/  LEA.HI.X.SX32 R19, R17, R0, 0x1, P4 ;  /* 0x0000000011137211 */ /* 0x000fe400020f0eff */
[-C--:B--2---:R-:W-:Y:S01]  /*9dc0*/  LEA R21, P3, R18, R11.reuse, 0x1 ;  /* 0x0000000b12157211 */ /* 0x084fe200078608ff */
[----:B------:R-:W-:Y:S01]  /*9dd0*/  STL [R1+0xa5c], R23 ;  /* 0x000a5c1701007387 */ /* 0x000fe20000100800 */
[----:B------:R-:W-:-:S03]  /*9de0*/  LEA R17, P4, R20, R11, 0x1 ;  /* 0x0000000b14117211 */ /* 0x000fc600078808ff */
[----:B------:R-:W-:Y:S04]  /*9df0*/  STL [R1+0xa98], R21 ;  /* 0x000a981501007387 */ /* 0x000fe80000100800 */
        /* <DEDUP_REMOVED lines=16> */
[----:B------:R0:W-:Y:S01]  /*9f00*/  STL [R1+0xebc], R13 ;  /* 0x000ebc0d01007387 */ /* 0x0001e20000100800 */
[----:B------:R-:W-:Y:S01]  /*9f10*/  IMAD R16, R102, 0x3d, RZ ;  /* 0x0000003d66107824 */ /* 0x000fe200078e02ff */
[-C--:B--2---:R-:W-:Y:S02]  /*9f20*/  LEA R14, P2, R30, R11.reuse, 0x1 ;  /* 0x0000000b1e0e7211 */ /* 0x084fe400078408ff */
[----:B------:R1:W-:Y:S04]  /*9f30*/  STL [R1+0xa8c], R12 ;  /* 0x000a8c0c01007387 */ /* 0x0003e80000100800 */
[----:B------:R2:W-:Y:S01]  /*9f40*/  STL [R1+0xec0], R14 ;  /* 0x000ec00e01007387 */ /* 0x0005e20000100800 */
[----:B0-----:R-:W-:Y:S02]  /*9f50*/  LEA.HI.X.SX32 R13, R18, R0, 0x1, P3 ;  /* 0x00000000120d7211 */ /* 0x001fe400018f0eff */
[----:B-1----:R-:W-:-:S03]  /*9f60*/  LEA R12, P3, R32, R11, 0x1 ;  /* 0x0000000b200c7211 */ /* 0x002fc600078608ff */
[----:B------:R0:W-:Y:S01]  /*9f70*/  STL [R1+0xa94], R13 ;  /* 0x000a940d01007387 */ /* 0x0001e20000100800 */
[-C--:B------:R-:W-:Y:S02]  /*9f80*/  LEA.HI.X.SX32 R11, R20, R0.reuse, 0x1, P4 ;  /* 0x00000000140b7211 */ /* 0x080fe400020f0eff */
[----:B--2---:R-:W-:Y:S01]  /*9f90*/  LEA.HI.X.SX32 R14, R28, R0, 0x1, P1 ;  /* 0x000000001c0e7211 */ /* 0x004fe200008f0eff */
[----:B------:R1:W-:Y:S01]  /*9fa0*/  STL [R1+0xeac], R12 ;  /* 0x000eac0c01007387 */ /* 0x0003e20000100800 */
[----:B------:R-:W-:-:S03]  /*9fb0*/  CS2R R28, SRZ ;  /* 0x00000000001c7805 */ /* 0x000fc6000001ff00 */
[----:B------:R2:W-:Y:S01]  /*9fc0*/  STL [R1+0xa9c], R11 ;  /* 0x000a9c0b01007387 */ /* 0x0005e20000100800 */
[-C--:B0-----:R-:W-:Y:S02]  /*9fd0*/  LEA.HI.X.SX32 R13, R22, R0.reuse, 0x1, P5 ;  /* 0x00000000160d7211 */ /* 0x081fe400028f0eff */
[----:B-1----:R-:W-:-:S03]  /*9fe0*/  LEA.HI.X.SX32 R12, R24, R0, 0x1, P6 ;  /* 0x00000000180c7211 */ /* 0x002fc600030f0eff */
[----:B------:R-:W-:Y:S01]  /*9ff0*/  STL [R1+0xe98], R13 ;  /* 0x000e980d01007387 */ /* 0x000fe20000100800 */
[----:B------:R-:W-:Y:S02]  /*a000*/  CS2R R24, SRZ ;  /* 0x0000000000187805 */ /* 0x000fe4000001ff00 */
[----:B--2---:R-:W-:Y:S01]  /*a010*/  LEA.HI.X.SX32 R11, R26, R0, 0x1, P0 ;  /* 0x000000001a0b7211 */ /* 0x004fe200000f0eff */
[----:B------:R0:W-:Y:S01]  /*a020*/  STL [R1+0xe9c], R12 ;  /* 0x000e9c0c01007387 */ /* 0x0001e20000100800 */
[----:B------:R-:W-:-:S03]  /*a030*/  CS2R R26, SRZ ;  /* 0x00000000001a7805 */ /* 0x000fc6000001ff00 */
[----:B------:R1:W-:Y:S04]  /*a040*/  STL [R1+0xea0], R11 ;  /* 0x000ea00b01007387 */ /* 0x0003e80000100800 */
[----:B------:R2:W-:Y:S01]  /*a050*/  STL [R1+0xea4], R14 ;  /* 0x000ea40e01007387 */ /* 0x0005e20000100800 */
[----:B0-----:R-:W-:Y:S01]  /*a060*/  IMAD.WIDE R12, R37, 0x2, R6 ;  /* 0x00000002250c7825 */ /* 0x001fe200078e0206 */
[-C--:B-1----:R-:W-:Y:S02]  /*a070*/  LEA.HI.X.SX32 R11, R30, R0.reuse, 0x1, P2 ;  /* 0x000000001e0b7211 */ /* 0x082fe400010f0eff */
[----:B------:R-:W-:Y:S02]  /*a080*/  CS2R R30, SRZ ;  /* 0x00000000001e7805 */ /* 0x000fe4000001ff00 */
[----:B------:R-:W-:-:S02]  /*a090*/  LEA.HI.X.SX32 R0, R32, R0, 0x1, P3 ;  /* 0x0000000020007211 */ /* 0x000fc400018f0eff */
[----:B------:R-:W-:Y:S01]  /*a0a0*/  CS2R R32, SRZ ;  /* 0x0000000000207805 */ /* 0x000fe2000001ff00 */
[----:B--2---:R-:W-:Y:S01]  /*a0b0*/  IMAD.WIDE R14, R37, 0x2, R8 ;  /* 0x00000002250e7825 */ /* 0x004fe200078e0208 */
[----:B------:R-:W-:Y:S01]  /*a0c0*/  STL [R1+0xea8], R11 ;  /* 0x000ea80b01007387 */ /* 0x000fe20000100800 */
[----:B------:R-:W-:-:S03]  /*a0d0*/  CS2R R36, SRZ ;  /* 0x0000000000247805 */ /* 0x000fc6000001ff00 */
[----:B------:R-:W-:Y:S04]  /*a0e0*/  STL [R1+0xaac], R12 ;  /* 0x000aac0c01007387 */ /* 0x000fe80000100800 */
[----:B------:R0:W-:Y:S04]  /*a0f0*/  STL [R1+0xaa4], R0 ;  /* 0x000aa40001007387 */ /* 0x0001e80000100800 */
[----:B------:R1:W-:Y:S04]  /*a100*/  STL [R1+0xaa8], R13 ;  /* 0x000aa80d01007387 */ /* 0x0003e80000100800 */
[----:B------:R-:W-:Y:S01]  /*a110*/  STL [R1+0xab4], R14 ;  /* 0x000ab40e01007387 */ /* 0x000fe20000100800 */
[----:B0-----:R-:W-:-:S03]  /*a120*/  IMAD R0, R102, 0x3c, RZ ;  /* 0x0000003c66007824 */ /* 0x001fc600078e02ff */
[----:B------:R0:W-:Y:S01]  /*a130*/  STL [R1+0xab0], R15 ;  /* 0x000ab00f01007387 */ /* 0x0001e20000100800 */
[----:B-1----:R-:W-:-:S05]  /*a140*/  IMAD.WIDE R12, R39, 0x2, R6 ;  /* 0x00000002270c7825 */ /* 0x002fca00078e0206 */
[----:B------:R-:W-:Y:S01]  /*a150*/  STL [R1+0xabc], R12 ;  /* 0x000abc0c01007387 */ /* 0x000fe20000100800 */
[----:B0-----:R-:W-:-:S03]  /*a160*/  IMAD.WIDE R14, R39, 0x2, R8 ;  /* 0x00000002270e7825 */ /* 0x001fc600078e0208 */
[----:B------:R0:W-:Y:S01]  /*a170*/  STL [R1+0xab8], R13 ;  /* 0x000ab80d01007387 */ /* 0x0001e20000100800 */
[----:B------:R-:W-:-:S03]  /*a180*/  CS2R R38, SRZ ;  /* 0x0000000000267805 */ /* 0x000fc6000001ff00 */
[----:B------:R-:W-:Y:S04]  /*a190*/  STL [R1+0xac4], R14 ;  /* 0x000ac40e01007387 */ /* 0x000fe80000100800 */
[----:B------:R1:W-:Y:S01]  /*a1a0*/  STL [R1+0xac0], R15 ;  /* 0x000ac00f01007387 */ /* 0x0003e20000100800 */
[----:B0-----:R-:W-:-:S04]  /*a1b0*/  IMAD.WIDE R12, R16, 0x2, R6 ;  /* 0x00000002100c7825 */ /* 0x001fc800078e0206 */
[--C-:B------:R-:W-:Y:S01]  /*a1c0*/  IMAD.WIDE R16, R16, 0x2, R8.reuse ;  /* 0x0000000210107825 */ /* 0x100fe200078e0208 */
[----:B------:R-:W-:Y:S03]  /*a1d0*/  STL [R1+0xacc], R12 ;  /* 0x000acc0c01007387 */ /* 0x000fe60000100800 */
[C---:B-1----:R-:W-:Y:S01]  /*a1e0*/  IMAD.WIDE R14, R0.reuse, 0x2, R8 ;  /* 0x00000002000e7825 */ /* 0x042fe200078e0208 */
[----:B------:R0:W-:Y:S04]  /*a1f0*/  STL [R1+0xac8], R13 ;  /* 0x000ac80d01007387 */ /* 0x0001e80000100800 */
[----:B------:R1:W-:Y:S04]  /*a200*/  STL [R1+0xad4], R16 ;  /* 0x000ad41001007387 */ /* 0x0003e80000100800 */
[----:B------:R-:W-:Y:S01]  /*a210*/  STL [R1+0xad0], R17 ;  /* 0x000ad01101007387 */ /* 0x000fe20000100800 */
[----:B0-----:R-:W-:-:S04]  /*a220*/  IMAD.WIDE R12, R0, 0x2, R6 ;  /* 0x00000002000c7825 */ /* 0x001fc800078e0206 */
[C---:B------:R-:W-:Y:S01]  /*a230*/  IMAD R0, R102.reuse, 0x3a, RZ ;  /* 0x0000003a66007824 */ /* 0x040fe200078e02ff */
[----:B------:R-:W-:Y:S01]  /*a240*/  STL [R1+0xadc], R12 ;  /* 0x000adc0c01007387 */ /* 0x000fe20000100800 */
[----:B-1----:R-:W-:-:S03]  /*a250*/  IMAD R16, R102, 0x3b, RZ ;  /* 0x0000003b66107824 */ /* 0x002fc600078e02ff */
[----:B------:R0:W-:Y:S04]  /*a260*/  STL [R1+0xad8], R13 ;  /* 0x000ad80d01007387 */ /* 0x0001e80000100800 */
        /* <DEDUP_REMOVED lines=178> */
[C---:B------:R-:W-:Y:S01]  /*ad90*/  IMAD.SHL.U32 R0, R102.reuse, 0x20, RZ ;  /* 0x0000002066007824 */ /* 0x040fe200078e00ff */
        /* <DEDUP_REMOVED lines=220> */
[----:B------:R-:W-:Y:S04]  /*bb60*/  STL [R1+0xe74], R16 ;  /* 0x000e741001007387 */ /* 0x000fe80000100800 */
[----:B------:R1:W-:Y:S01]  /*bb70*/  STL [R1+0xe70], R17 ;  /* 0x000e701101007387 */ /* 0x0003e20000100800 */
[----:B0-----:R-:W-:-:S05]  /*bb80*/  IMAD.WIDE R12, R0, 0x2, R6 ;  /* 0x00000002000c7825 */ /* 0x001fca00078e0206 */
[----:B------:R-:W-:Y:S01]  /*bb90*/  STL [R1+0xe7c], R12 ;  /* 0x000e7c0c01007387 */ /* 0x000fe20000100800 */
[----:B-1----:R-:W-:-:S03]  /*bba0*/  IMAD.WIDE R16, R102, 0x2, R6 ;  /* 0x0000000266107825 */ /* 0x002fc600078e0206 */
[----:B------:R0:W-:Y:S04]  /*bbb0*/  STL [R1+0xe78], R13 ;  /* 0x000e780d01007387 */ /* 0x0001e80000100800 */
[----:B------:R1:W-:Y:S04]  /*bbc0*/  STL [R1+0xe84], R14 ;  /* 0x000e840e01007387 */ /* 0x0003e80000100800 */
[----:B------:R-:W-:Y:S01]  /*bbd0*/  STL [R1+0xe80], R15 ;  /* 0x000e800f01007387 */ /* 0x000fe20000100800 */
[----:B0-----:R-:W-:-:S03]  /*bbe0*/  IMAD.WIDE R12, R102, 0x2, R8 ;  /* 0x00000002660c7825 */ /* 0x001fc600078e0208 */
[----:B------:R-:W-:Y:S04]  /*bbf0*/  STL [R1+0xe8c], R16 ;  /* 0x000e8c1001007387 */ /* 0x000fe80000100800 */
[----:B------:R-:W-:Y:S01]  /*bc00*/  STL [R1+0xe88], R17 ;  /* 0x000e881101007387 */ /* 0x000fe20000100800 */
[C---:B-1----:R-:W-:Y:S02]  /*bc10*/  LOP3.LUT R14, R3.reuse, 0x20, RZ, 0x3c, !PT ;  /* 0x00000020030e7812 */ /* 0x042fe400078e3cff */
[----:B------:R-:W-:Y:S01]  /*bc20*/  LOP3.LUT R14, R3, 0x50, RZ, 0x3c, !PT ;  /* 0x00000050030e7812 */ /* 0x000fe200078e3cff */
[----:B------:R0:W-:Y:S01]  /*bc30*/  STL [R1+0xe94], R12 ;  /* 0x000e940c01007387 */ /* 0x0001e20000100800 */
[----:B------:R-:W-:-:S03]  /*bc40*/  LOP3.LUT R14, R2, 0x20, RZ, 0x3c, !PT ;  /* 0x00000020020e7812 */ /* 0x000fc600078e3cff */
[----:B------:R1:W-:Y:S04]  /*bc50*/  STL [R1+0xe90], R13 ;  /* 0x000e900d01007387 */ /* 0x0003e80000100800 */
[----:B------:R-:W-:Y:S04]  /*bc60*/  STL [R1+0x400], RZ ;  /* 0x000400ff01007387 */ /* 0x000fe80000100800 */
[----:B------:R-:W-:Y:S01]  /*bc70*/  STL [R1+0x404], RZ ;  /* 0x000404ff01007387 */ /* 0x000fe20000100800 */
[----:B0-----:R-:W-:Y:S01]  /*bc80*/  IMAD.SHL.U32 R12, R102, 0x40, RZ ;  /* 0x00000040660c7824 */ /* 0x001fe200078e00ff */
[----:B-1----:R-:W-:-:S02]  /*bc90*/  SHF.R.S32.HI R13, RZ, 0x6, R103 ;  /* 0x00000006ff0d7819 */ /* 0x002fc40000011467 */
[----:B------:R-:W-:Y:S01]  /*bca0*/  CS2R R102, SRZ ;  /* 0x0000000000667805 */ /* 0x000fe2000001ff00 */
[----:B------:R-:W-:Y:S01]  /*bcb0*/  STL [R1+0x408], RZ ;  /* 0x000408ff01007387 */ /* 0x000fe20000100800 */
[----:B------:R-:W-:-:S03]  /*bcc0*/  SHF.R.S32.HI R11, RZ, 0x1f, R12 ;  /* 0x0000001fff0b7819 */ /* 0x000fc6000001140c */
[----:B------:R-:W-:Y:S01]  /*bcd0*/  STL [R1+0x40c], RZ ;  /* 0x00040cff01007387 */ /* 0x000fe20000100800 */
[C---:B------:R-:W-:Y:S01]  /*bce0*/  SHF.L.U64.HI R0, R12.reuse, 0x1, R11 ;  /* 0x000000010c007819 */ /* 0x040fe2000001020b */
[----:B------:R-:W-:Y:S02]  /*bcf0*/  IMAD.SHL.U32 R12, R12, 0x2, RZ ;  /* 0x000000020c0c7824 */ /* 0x000fe400078e00ff */
[----:B------:R-:W-:Y:S01]  /*bd00*/  STL [R1+0x410], RZ ;  /* 0x000410ff01007387 */ /* 0x000fe20000100800 */
[C---:B------:R-:W-:Y:S02]  /*bd10*/  LOP3.LUT R11, R3.reuse, 0x10, RZ, 0x3c, !PT ;  /* 0x00000010030b7812 */ /* 0x040fe400078e3cff */
[C---:B------:R-:W-:Y:S01]  /*bd20*/  LOP3.LUT R11, R3.reuse, 0x40, RZ, 0x3c, !PT ;  /* 0x00000040030b7812 */ /* 0x040fe200078e3cff */
[----:B------:R-:W-:Y:S01]  /*bd30*/  STL [R1+0x414], RZ ;  /* 0x000414ff01007387 */ /* 0x000fe20000100800 */
[C---:B------:R-:W-:Y:S02]  /*bd40*/  LOP3.LUT R11, R3.reuse, 0x70, RZ, 0x3c, !PT ;  /* 0x00000070030b7812 */ /* 0x040fe400078e3cff */
[----:B------:R-:W-:Y:S01]  /*bd50*/  LOP3.LUT R11, R2, 0x60, RZ, 0x3c, !PT ;  /* 0x00000060020b7812 */ /* 0x000fe200078e3cff */
[----:B------:R-:W-:Y:S04]  /*bd60*/  STL [R1+0x418], RZ ;  /* 0x000418ff01007387 */ /* 0x000fe80000100800 */
        /* <DEDUP_REMOVED lines=249> */
[----:B------:R-:W-:Y:S04]  /*cd00*/  STL [R1], RZ ;  /* 0x000000ff01007387 */ /* 0x000fe80000100800 */
        /* <DEDUP_REMOVED lines=127> */
[----:B------:R0:W-:Y:S02]  /*d500*/  STL [R1+0xef0], R13 ;  /* 0x000ef00d01007387 */ /* 0x0001e40000100800 */
[----:B0-----:R-:W-:-:S02]  /*d510*/  LOP3.LUT R13, R3, 0x30, RZ, 0x3c, !PT ;  /* 0x00000030030d7812 */ /* 0x001fc400078e3cff */
[----:B------:R-:W-:Y:S02]  /*d520*/  LOP3.LUT R13, R3, 0x60, RZ, 0x3c, !PT ;  /* 0x00000060030d7812 */ /* 0x000fe400078e3cff */
[----:B------:R-:W-:-:S05]  /*d530*/  LOP3.LUT R13, R2, 0x40, RZ, 0x3c, !PT ;  /* 0x00000040020d7812 */ /* 0x000fca00078e3cff */
[----:B------:R0:W-:Y:S04]  /*d540*/  STL [R1+0xee8], R13 ;  /* 0x000ee80d01007387 */ /* 0x0001e80000100800 */
[----:B------:R0:W-:Y:S02]  /*d550*/  STL [R1+0xee4], R11 ;  /* 0x000ee40b01007387 */ /* 0x0001e40000100800 */
.L_x_1:
[----:B------:R-:W2:Y:S01]  /*d560*/  LDL R15, [R1+0xe90] ;  /* 0x000e9000010f7983 */ /* 0x000ea20000100800 */
[----:B0-----:R-:W0:Y:S03]  /*d570*/  LDC R11, c[0x0][0x230] ;  /* 0x00008c00ff0b7b82 */ /* 0x001e260000000800 */
[----:B------:R-:W2:Y:S04]  /*d580*/  LDL R14, [R1+0xe94] ;  /* 0x000e9400010e7983 */ /* 0x000ea80000100800 */
[----:B------:R-:W-:Y:S04]  /*d590*/  STL.64 [R1+0x1198], R150 ;  /* 0x0011989601007387 */ /* 0x000fe80000100a00 */
[----:B------:R-:W-:Y:S04]  /*d5a0*/  STL.64 [R1+0x1190], R148 ;  /* 0x0011909401007387 */ /* 0x000fe80000100a00 */
[----:B------:R-:W-:Y:S04]  /*d5b0*/  STL.64 [R1+0x1188], R146 ;  /* 0x0011889201007387 */ /* 0x000fe80000100a00 */
[----:B------:R1:W-:Y:S04]  /*d5c0*/  STL.64 [R1+0x1180], R144 ;  /* 0x0011809001007387 */ /* 0x0003e80000100a00 */
[----:B-1----:R-:W3:Y:S04]  /*d5d0*/  LDL R144, [R1+0xe68] ;  /* 0x000e680001907983 */ /* 0x002ee80000100800 */
[----:B------:R-:W4:Y:S04]  /*d5e0*/  LDL R145, [R1+0xe6c] ;  /* 0x000e6c0001917983 */ /* 0x000f280000100800 */
        /* <DEDUP_REMOVED lines=11> */
[----:B------:R-:W4:Y:S01]  /*d6a0*/  LDL R137, [R1+0xe8c] ;  /* 0x000e8c0001897983 */ /* 0x000f220000100800 */
[----:B0-----:R-:W-:Y:S01]  /*d6b0*/  IMAD R11, R251, -0x40, R11 ;  /* 0xffffffc0fb0b7824 */ /* 0x001fe200078e020b */
[----:B------:R-:W-:-:S02]  /*d6c0*/  PRMT R175, RZ, 0x7610, R175 ;  /* 0x00007610ffaf7816 */ /* 0x000fc400000000af */
[----:B------:R-:W-:Y:S01]  /*d6d0*/  STL.64 [R1+0x1158], R134 ;  /* 0x0011588601007387 */ /* 0x000fe20000100a00 */
[----:B------:R-:W-:Y:S02]  /*d6e0*/  PRMT R171, RZ, 0x7610, R171 ;  /* 0x00007610ffab7816 */ /* 0x000fe400000000ab */
[C---:B------:R-:W-:Y:S01]  /*d6f0*/  ISETP.GT.AND P1, PT, R11.reuse, 0x1, PT ;  /* 0x000000010b00780c */ /* 0x040fe20003f24270 */
[----:B------:R-:W-:Y:S01]  /*d700*/  STL.64 [R1+0x1150], R132 ;  /* 0x0011508401007387 */ /* 0x000fe20000100a00 */
[----:B------:R-:W-:Y:S02]  /*d710*/  ISETP.GT.AND P0, PT, R11, RZ, PT ;  /* 0x000000ff0b00720c */ /* 0x000fe40003f04270 */
[----:B------:R-:W-:Y:S01]  /*d720*/  PRMT R172, RZ, 0x7610, R172 ;  /* 0x00007610ffac7816 */ /* 0x000fe200000000ac */
[----:B------:R-:W-:Y:S01]  /*d730*/  STL.64 [R1+0x1148], R130 ;  /* 0x0011488201007387 */ /* 0x000fe20000100a00 */
[----:B------:R-:W-:Y:S02]  /*d740*/  PRMT R176, RZ, 0x7610, R176 ;  /* 0x00007610ffb07816 */ /* 0x000fe400000000b0 */
[----:B------:R-:W-:Y:S01]  /*d750*/  PRMT R167, RZ, 0x7610, R167 ;  /* 0x00007610ffa77816 */ /* 0x000fe200000000a7 */
[----:B------:R-:W-:Y:S01]  /*d760*/  STL.64 [R1+0x1140], R128 ;  /* 0x0011408001007387 */ /* 0x000fe20000100a00 */
[----:B------:R-:W-:-:S02]  /*d770*/  PRMT R168, RZ, 0x7610, R168 ;  /* 0x00007610ffa87816 */ /* 0x000fc400000000a8 */
[----:B------:R-:W-:Y:S01]  /*d780*/  PRMT R173, RZ, 0x7610, R173 ;  /* 0x00007610ffad7816 */ /* 0x000fe200000000ad */
[----:B------:R-:W-:Y:S01]  /*d790*/  STL.64 [R1+0x1138], R126 ;  /* 0x0011387e01007387 */ /* 0x000fe20000100a00 */
[----:B------:R-:W-:Y:S02]  /*d7a0*/  PRMT R174, RZ, 0x7610, R174 ;  /* 0x00007610ffae7816 */ /* 0x000fe400000000ae */
        /* <DEDUP_REMOVED lines=21> */
[----:B-----5:R-:W-:Y:S01]  /*d900*/  PRMT R237, RZ, 0x7610, R237 ;  /* 0x00007610ffed7816 */ /* 0x020fe200000000ed */
        /* <DEDUP_REMOVED lines=102> */
[----:B------:R0:W-:Y:S01]  /*df70*/  STL.64 [R1+0xfe8], R42 ;  /* 0x000fe82a01007387 */ /* 0x0001e20000100a00 */
[----:B------:R-:W-:Y:S02]  /*df80*/  PRMT R194, RZ, 0x7610, R194 ;  /* 0x00007610ffc27816 */ /* 0x000fe400000000c2 */
[----:B------:R-:W-:Y:S01]  /*df90*/  PRMT R193, RZ, 0x7610, R193 ;  /* 0x00007610ffc17816 */ /* 0x000fe200000000c1 */
[----:B------:R1:W-:Y:S01]  /*dfa0*/  STL.64 [R1+0xfe0], R40 ;  /* 0x000fe02801007387 */ /* 0x0003e20000100a00 */
        /* <DEDUP_REMOVED lines=24> */
[----:B------:R-:W-:Y:S02]  /*e130*/  MOV R151, UR49 ;  /* 0x0000003100977c02 */ /* 0x000fe40008000f00 */
[----:B------:R-:W-:Y:S01]  /*e140*/  MOV R150, UR48 ;  /* 0x0000003000967c02 */ /* 0x000fe20008000f00 */
[----:B------:R2:W-:Y:S01]  /*e150*/  STL [R1+0xf18], R10 ;  /* 0x000f180a01007387 */ /* 0x0005e20000100800 */
[----:B------:R-:W-:Y:S02]  /*e160*/  MOV R149, UR53 ;  /* 0x0000003500957c02 */ /* 0x000fe40008000f00 */
[----:B------:R-:W-:Y:S01]  /*e170*/  MOV R148, UR52 ;  /* 0x0000003400947c02 */ /* 0x000fe20008000f00 */
[----:B------:R-:W-:Y:S01]  /*e180*/  STL [R1+0xf14], R5 ;  /* 0x000f140501007387 */ /* 0x000fe20000100800 */
[----:B------:R-:W-:-:S02]  /*e190*/  MOV R147, UR57 ;  /* 0x0000003900937c02 */ /* 0x000fc40008000f00 */
[----:B------:R-:W-:Y:S01]  /*e1a0*/  MOV R146, UR56 ;  /* 0x0000003800927c02 */ /* 0x000fe20008000f00 */
[----:B------:R3:W-:Y:S04]  /*e1b0*/  STL [R1+0xf10], R4 ;  /* 0x000f100401007387 */ /* 0x0007e80000100800 */
[----:B0-----:R-:W4:Y:S04]  /*e1c0*/  LDL R43, [R1+0xe60] ;  /* 0x000e6000012b7983 */ /* 0x001f280000100800 */
[----:B-1----:R-:W4:Y:S04]  /*e1d0*/  LDL R40, [R1+0xe64] ;  /* 0x000e640001287983 */ /* 0x002f280000100800 */
[----:B--2---:R-:W2:Y:S04]  /*e1e0*/  LDL R24, [R1+0xe58] ;  /* 0x000e580001187983 */ /* 0x004ea80000100800 */
[----:B------:R-:W2:Y:S04]  /*e1f0*/  LDL R10, [R1+0xe5c] ;  /* 0x000e5c00010a7983 */ /* 0x000ea80000100800 */
[----:B------:R-:W2:Y:S04]  /*e200*/  LDL R37, [R1+0xe50] ;  /* 0x000e500001257983 */ /* 0x000ea80000100800 */
[----:B------:R-:W2:Y:S04]  /*e210*/  LDL R35, [R1+0xe54] ;  /* 0x000e540001237983 */ /* 0x000ea80000100800 */
[----:B------:R-:W2:Y:S04]  /*e220*/  LDL R32, [R1+0xe48] ;  /* 0x000e480001207983 */ /* 0x000ea80000100800 */
[----:B------:R-:W2:Y:S04]  /*e230*/  LDL R29, [R1+0xe4c] ;  /* 0x000e4c00011d7983 */ /* 0x000ea80000100800 */
[----:B------:R-:W2:Y:S04]  /*e240*/  LDL R48, [R1+0xe40] ;  /* 0x000e400001307983 */ /* 0x000ea80000100800 */
[----:B------:R-:W2:Y:S04]  /*e250*/  LDL R47, [R1+0xe44] ;  /* 0x000e4400012f7983 */ /* 0x000ea80000100800 */
[----:B------:R-:W2:Y:S01]  /*e260*/  LDL R26, [R1+0xe38] ;  /* 0x000e3800011a7983 */ /* 0x000ea20000100800 */
[----:B------:R-:W-:-:S03]  /*e270*/  ISETP.GT.AND P2, PT, R11, 0x2, PT ;  /* 0x000000020b00780c */ /* 0x000fc60003f44270 */
[----:B------:R3:W2:Y:S01]  /*e280*/  @P1 LDG.E.U16 R175, desc[UR6][R14.64] ;  /* 0x000000060eaf1981 */ /* 0x0006a2000c1e1500 */
[----:B------:R-:W-:-:S03]  /*e290*/  PRMT R27, RZ, 0x7610, R27 ;  /* 0x00007610ff1b7816 */ /* 0x000fc6000000001b */
[----:B------:R-:W2:Y:S04]  /*e2a0*/  @P0 LDG.E.U16 R171, desc[UR6][R8.64] ;  /* 0x0000000608ab0981 */ /* 0x000ea8000c1e1500 */
[----:B------:R-:W2:Y:S01]  /*e2b0*/  @P0 LDG.E.U16 R172, desc[UR6][R6.64] ;  /* 0x0000000606ac0981 */ /* 0x000ea2000c1e1500 */
[----:B---3--:R-:W-:Y:S01]  /*e2c0*/  @P1 IMAD.MOV.U32 R15, RZ, RZ, R136 ;  /* 0x000000ffff0f1224 */ /* 0x008fe200078e0088 */
[----:B------:R-:W-:Y:S02]  /*e2d0*/  PRMT R88, RZ, 0x7610, R88 ;  /* 0x00007610ff587816 */ /* 0x000fe40000000058 */
[----:B------:R-:W3:Y:S01]  /*e2e0*/  LDL R4, [R1+0xe3c] ;  /* 0x000e3c0001047983 */ /* 0x000ee20000100800 */
[----:B----4-:R-:W-:Y:S01]  /*e2f0*/  @P1 IMAD.MOV.U32 R14, RZ, RZ, R137 ;  /* 0x000000ffff0e1224 */ /* 0x010fe200078e0089 */
[----:B------:R-:W-:-:S02]  /*e300*/  ISETP.GT.AND P0, PT, R11, 0x3, PT ;  /* 0x000000030b00780c */ /* 0x000fc40003f04270 */
[----:B------:R-:W4:Y:S04]  /*e310*/  LDL R45, [R1+0xe30] ;  /* 0x000e3000012d7983 */ /* 0x000f280000100800 */
[----:B------:R0:W4:Y:S01]  /*e320*/  @P1 LDG.E.U16 R176, desc[UR6][R14.64] ;  /* 0x000000060eb01981 */ /* 0x000122000c1e1500 */
[----:B------:R-:W-:Y:S02]  /*e330*/  PRMT R85, RZ, 0x7610, R85 ;  /* 0x00007610ff557816 */ /* 0x000fe40000000055 */
[----:B------:R-:W-:Y:S01]  /*e340*/  PRMT R46, RZ, 0x7610, R46 ;  /* 0x00007610ff2e7816 */ /* 0x000fe2000000002e */
[----:B------:R-:W4:Y:S01]  /*e350*/  LDL R44, [R1+0xe34] ;  /* 0x000e3400012c7983 */ /* 0x000f220000100800 */
[----:B0-----:R-:W-:Y:S02]  /*e360*/  @P2 IMAD.MOV.U32 R14, RZ, RZ, R139 ;  /* 0x000000ffff0e2224 */ /* 0x001fe400078e008b */
[----:B------:R-:W-:-:S05]  /*e370*/  @P2 IMAD.MOV.U32 R15, RZ, RZ, R138 ;  /* 0x000000ffff0f2224 */ /* 0x000fca00078e008a */
[----:B------:R0:W4:Y:S01]  /*e380*/  @P2 LDG.E.U16 R27, desc[UR6][R14.64] ;  /* 0x000000060e1b2981 */ /* 0x000122000c1e1500 */
[----:B------:R-:W-:Y:S01]  /*e390*/  ISETP.GT.AND P1, PT, R11, 0x4, PT ;  /* 0x000000040b00780c */ /* 0x000fe20003f24270 */
[----:B0-----:R-:W-:Y:S02]  /*e3a0*/  @P2 IMAD.MOV.U32 R14, RZ, RZ, R141 ;  /* 0x000000ffff0e2224 */ /* 0x001fe400078e008d */
[----:B------:R-:W-:-:S05]  /*e3b0*/  @P2 IMAD.MOV.U32 R15, RZ, RZ, R140 ;  /* 0x000000ffff0f2224 */ /* 0x000fca00078e008c */
[----:B------:R0:W4:Y:S02]  /*e3c0*/  @P2 LDG.E.U16 R88, desc[UR6][R14.64] ;  /* 0x000000060e582981 */ /* 0x000124000c1e1500 */
[----:B0-----:R-:W-:Y:S02]  /*e3d0*/  @P0 IMAD.MOV.U32 R14, RZ, RZ, R143 ;  /* 0x000000ffff0e0224 */ /* 0x001fe400078e008f */
[----:B------:R-:W-:-:S05]  /*e3e0*/  @P0 IMAD.MOV.U32 R15, RZ, RZ, R142 ;  /* 0x000000ffff0f0224 */ /* 0x000fca00078e008e */
[----:B------:R0:W4:Y:S01]  /*e3f0*/  @P0 LDG.E.U16 R85, desc[UR6][R14.64] ;  /* 0x000000060e550981 */ /* 0x000122000c1e1500 */
[----:B------:R-:W-:Y:S02]  /*e400*/  ISETP.GT.AND P2, PT, R11, 0x5, PT ;  /* 0x000000050b00780c */ /* 0x000fe40003f44270 */
[----:B------:R-:W-:Y:S01]  /*e410*/  PRMT R81, RZ, 0x7610, R81 ;  /* 0x00007610ff517816 */ /* 0x000fe20000000051 */
[----:B0-----:R-:W-:Y:S02]  /*e420*/  @P0 IMAD.MOV.U32 R14, RZ, RZ, R145 ;  /* 0x000000ffff0e0224 */ /* 0x001fe400078e0091 */
[----:B------:R-:W-:-:S05]  /*e430*/  @P0 IMAD.MOV.U32 R15, RZ, RZ, R144 ;  /* 0x000000ffff0f0224 */ /* 0x000fca00078e0090 */
[----:B------:R0:W4:Y:S01]  /*e440*/  @P0 LDG.E.U16 R46, desc[UR6][R14.64] ;  /* 0x000000060e2e0981 */ /* 0x000122000c1e1500 */
[----:B------:R-:W-:Y:S02]  /*e450*/  PRMT R80, RZ, 0x7610, R80 ;  /* 0x00007610ff507816 */ /* 0x000fe40000000050 */
[----:B------:R-:W-:Y:S02]  /*e460*/  ISETP.GT.AND P0, PT, R11, 0x6, PT ;  /* 0x000000060b00780c */ /* 0x000fe40003f04270 */
[----:B------:R-:W-:Y:S02]  /*e470*/  PRMT R70, RZ, 0x7610, R70 ;  /* 0x00007610ff467816 */ /* 0x000fe40000000046 */
[----:B------:R-:W-:Y:S02]  /*e480*/  PRMT R69, RZ, 0x7610, R69 ;  /* 0x00007610ff457816 */ /* 0x000fe40000000045 */
[----:B------:R-:W-:Y:S01]  /*e490*/  PRMT R59, RZ, 0x7610, R59 ;  /* 0x00007610ff3b7816 */ /* 0x000fe2000000003b */
[----:B0-----:R-:W-:-:S02]  /*e4a0*/  @P1 IMAD.MOV.U32 R15, RZ, RZ, R43 ;  /* 0x000000ffff0f1224 */ /* 0x001fc400078e002b */
[----:B------:R-:W4:Y:S01]  /*e4b0*/  LDL R43, [R1+0xe20] ;  /* 0x000e2000012b7983 */ /* 0x000f220000100800 */
[----:B------:R-:W-:-:S03]  /*e4c0*/  @P1 IMAD.MOV.U32 R14, RZ, RZ, R40 ;  /* 0x000000ffff0e1224 */ /* 0x000fc600078e0028 */
[----:B------:R-:W4:Y:S04]  /*e4d0*/  LDL R40, [R1+0xe24] ;  /* 0x000e240001287983 */ /* 0x000f280000100800 */
[----:B------:R2:W4:Y:S02]  /*e4e0*/  @P1 LDG.E.U16 R81, desc[UR6][R14.64] ;  /* 0x000000060e511981 */ /* 0x000524000c1e1500 */
[----:B--2---:R-:W-:Y:S02]  /*e4f0*/  @P1 IMAD.MOV.U32 R14, RZ, RZ, R10 ;  /* 0x000000ffff0e1224 */ /* 0x004fe400078e000a */
[----:B------:R-:W-:Y:S01]  /*e500*/  @P1 IMAD.MOV.U32 R15, RZ, RZ, R24 ;  /* 0x000000ffff0f1224 */ /* 0x000fe200078e0018 */
[----:B------:R-:W2:Y:S04]  /*e510*/  LDL R10, [R1+0xe2c] ;  /* 0x000e2c00010a7983 */ /* 0x000ea80000100800 */
[----:B------:R-:W2:Y:S04]  /*e520*/  LDL R24, [R1+0xe28] ;  /* 0x000e280001187983 */ /* 0x000ea80000100800 */
[----:B------:R0:W2:Y:S02]  /*e530*/  @P1 LDG.E.U16 R80, desc[UR6][R14.64] ;  /* 0x000000060e501981 */ /* 0x0000a4000c1e1500 */
[----:B0-----:R-:W-:-:S02]  /*e540*/  @P2 IMAD.MOV.U32 R14, RZ, RZ, R35 ;  /* 0x000000ffff0e2224 */ /* 0x001fc400078e0023 */
[----:B------:R-:W-:Y:S01]  /*e550*/  @P2 IMAD.MOV.U32 R15, RZ, RZ, R37 ;  /* 0x000000ffff0f2224 */ /* 0x000fe200078e0025 */
[----:B------:R-:W2:Y:S04]  /*e560*/  LDL R35, [R1+0xe14] ;  /* 0x000e140001237983 */ /* 0x000ea80000100800 */
[----:B------:R0:W2:Y:S04]  /*e570*/  @P2 LDG.E.U16 R70, desc[UR6][R14.64] ;  /* 0x000000060e462981 */ /* 0x0000a8000c1e1500 */
[----:B------:R-:W2:Y:S01]  /*e580*/  LDL R37, [R1+0xe10] ;  /* 0x000e100001257983 */ /* 0x000ea20000100800 */
[----:B0-----:R-:W-:-:S02]  /*e590*/  @P2 IMAD.MOV.U32 R14, RZ, RZ, R29 ;  /* 0x000000ffff0e2224 */ /* 0x001fc400078e001d */
[----:B------:R-:W-:Y:S01]  /*e5a0*/  @P2 IMAD.MOV.U32 R15, RZ, RZ, R32 ;  /* 0x000000ffff0f2224 */ /* 0x000fe200078e0020 */
[----:B------:R-:W2:Y:S04]  /*e5b0*/  LDL R29, [R1+0xe1c] ;  /* 0x000e1c00011d7983 */ /* 0x000ea80000100800 */
[----:B------:R-:W2:Y:S04]  /*e5c0*/  LDL R32, [R1+0xe18] ;  /* 0x000e180001207983 */ /* 0x000ea80000100800 */
[----:B------:R0:W2:Y:S02]  /*e5d0*/  @P2 LDG.E.U16 R69, desc[UR6][R14.64] ;  /* 0x000000060e452981 */ /* 0x0000a4000c1e1500 */
[----:B0-----:R-:W-:-:S02]  /*e5e0*/  @P0 IMAD.MOV.U32 R14, RZ, RZ, R47 ;  /* 0x000000ffff0e0224 */ /* 0x001fc400078e002f */
[----:B------:R-:W-:Y:S01]  /*e5f0*/  @P0 IMAD.MOV.U32 R15, RZ, RZ, R48 ;  /* 0x000000ffff0f0224 */ /* 0x000fe200078e0030 */
[C---:B------:R-:W-:Y:S01]  /*e600*/  ISETP.GT.AND P1, PT, R11.reuse, 0x7, PT ;  /* 0x000000070b00780c */ /* 0x040fe20003f24270 */
[----:B------:R-:W2:Y:S04]  /*e610*/  LDL R48, [R1+0xe00] ;  /* 0x000e000001307983 */ /* 0x000ea80000100800 */
[----:B------:R0:W2:Y:S01]  /*e620*/  @P0 LDG.E.U16 R59, desc[UR6][R14.64] ;  /* 0x000000060e3b0981 */ /* 0x0000a2000c1e1500 */
[----:B------:R-:W-:Y:S02]  /*e630*/  PRMT R58, RZ, 0x7610, R58 ;  /* 0x00007610ff3a7816 */ /* 0x000fe4000000003a */
[----:B------:R-:W-:Y:S01]  /*e640*/  ISETP.GT.AND P2, PT, R11, 0x8, PT ;  /* 0x000000080b00780c */ /* 0x000fe20003f44270 */
[----:B------:R-:W2:Y:S01]  /*e650*/  LDL R47, [R1+0xe04] ;  /* 0x000e0400012f7983 */ /* 0x000ea20000100800 */
[----:B0-----:R-:W-:-:S03]  /*e660*/  @P0 IMAD.MOV.U32 R15, RZ, RZ, R26 ;  /* 0x000000ffff0f0224 */ /* 0x001fc600078e001a */
[----:B------:R-:W2:Y:S01]  /*e670*/  LDL R26, [R1+0xe08] ;  /* 0x000e0800011a7983 */ /* 0x000ea20000100800 */
[----:B---3--:R-:W-:-:S03]  /*e680*/  @P0 IMAD.MOV.U32 R14, RZ, RZ, R4 ;  /* 0x000000ffff0e0224 */ /* 0x008fc600078e0004 */
[----:B------:R-:W3:Y:S01]  /*e690*/  LDL R4, [R1+0xe0c] ;  /* 0x000e0c0001047983 */ /* 0x000ee20000100800 */
[----:B------:R-:W-:-:S03]  /*e6a0*/  PRMT R49, RZ, 0x7610, R49 ;  /* 0x00007610ff317816 */ /* 0x000fc60000000031 */
[----:B------:R4:W3:Y:S01]  /*e6b0*/  @P0 LDG.E.U16 R58, desc[UR6][R14.64] ;  /* 0x000000060e3a0981 */ /* 0x0008e2000c1e1500 */
[----:B------:R-:W-:Y:S01]  /*e6c0*/  PRMT R41, RZ, 0x7610, R41 ;  /* 0x00007610ff297816 */ /* 0x000fe20000000029 */
[----:B----4-:R-:W-:Y:S02]  /*e6d0*/  @P1 IMAD.MOV.U32 R14, RZ, RZ, R44 ;  /* 0x000000ffff0e1224 */ /* 0x010fe400078e002c */
[----:B------:R-:W-:Y:S01]  /*e6e0*/  @P1 IMAD.MOV.U32 R15, RZ, RZ, R45 ;  /* 0x000000ffff0f1224 */ /* 0x000fe200078e002d */
[----:B------:R-:W-:Y:S01]  /*e6f0*/  ISETP.GT.AND P0, PT, R11, 0x9, PT ;  /* 0x000000090b00780c */ /* 0x000fe20003f04270 */
[----:B------:R-:W4:Y:S04]  /*e700*/  LDL R45, [R1+0xdf0] ;  /* 0x000df000012d7983 */ /* 0x000f280000100800 */
[----:B------:R2:W4:Y:S04]  /*e710*/  @P1 LDG.E.U16 R49, desc[UR6][R14.64] ;  /* 0x000000060e311981 */ /* 0x000528000c1e1500 */
[----:B------:R-:W4:Y:S01]  /*e720*/  LDL R44, [R1+0xdf4] ;  /* 0x000df400012c7983 */ /* 0x000f220000100800 */
[----:B--2---:R-:W-:-:S03]  /*e730*/  @P1 IMAD.MOV.U32 R14, RZ, RZ, R10 ;  /* 0x000000ffff0e1224 */ /* 0x004fc600078e000a */
[----:B------:R-:W2:Y:S01]  /*e740*/  LDL R10, [R1+0xdfc] ;  /* 0x000dfc00010a7983 */ /* 0x000ea20000100800 */
[----:B------:R-:W-:-:S03]  /*e750*/  @P1 IMAD.MOV.U32 R15, RZ, RZ, R24 ;  /* 0x000000ffff0f1224 */ /* 0x000fc600078e0018 */
[----:B------:R-:W4:Y:S04]  /*e760*/  LDL R24, [R1+0xdf8] ;  /* 0x000df80001187983 */ /* 0x000f280000100800 */
[----:B------:R0:W4:Y:S02]  /*e770*/  @P1 LDG.E.U16 R41, desc[UR6][R14.64] ;  /* 0x000000060e291981 */ /* 0x000124000c1e1500 */
[----:B0-----:R-:W-:Y:S02]  /*e780*/  @P2 IMAD.MOV.U32 R14, RZ, RZ, R40 ;  /* 0x000000ffff0e2224 */ /* 0x001fe400078e0028 */
[----:B------:R-:W-:Y:S01]  /*e790*/  @P2 IMAD.MOV.U32 R15, RZ, RZ, R43 ;  /* 0x000000ffff0f2224 */ /* 0x000fe200078e002b */
[----:B------:R-:W4:Y:S04]  /*e7a0*/  LDL R40, [R1+0xde4] ;  /* 0x000de40001287983 */ /* 0x000f280000100800 */
[----:B------:R0:W4:Y:S04]  /*e7b0*/  @P2 LDG.E.U16 R167, desc[UR6][R14.64] ;  /* 0x000000060ea72981 */ /* 0x000128000c1e1500 */
[----:B------:R-:W4:Y:S01]  /*e7c0*/  LDL R43, [R1+0xde0] ;  /* 0x000de000012b7983 */ /* 0x000f220000100800 */
[----:B0-----:R-:W-:-:S03]  /*e7d0*/  @P2 IMAD.MOV.U32 R14, RZ, RZ, R29 ;  /* 0x000000ffff0e2224 */ /* 0x001fc600078e001d */
[----:B------:R-:W4:Y:S01]  /*e7e0*/  LDL R29, [R1+0xdec] ;  /* 0x000dec00011d7983 */ /* 0x000f220000100800 */
[----:B------:R-:W-:-:S03]  /*e7f0*/  @P2 IMAD.MOV.U32 R15, RZ, RZ, R32 ;  /* 0x000000ffff0f2224 */ /* 0x000fc600078e0020 */
[----:B------:R-:W4:Y:S04]  /*e800*/  LDL R32, [R1+0xde8] ;  /* 0x000de80001207983 */ /* 0x000f280000100800 */
[----:B------:R0:W4:Y:S02]  /*e810*/  @P2 LDG.E.U16 R168, desc[UR6][R14.64] ;  /* 0x000000060ea82981 */ /* 0x000124000c1e1500 */
[----:B0-----:R-:W-:Y:S02]  /*e820*/  @P0 IMAD.MOV.U32 R14, RZ, RZ, R35 ;  /* 0x000000ffff0e0224 */ /* 0x001fe400078e0023 */
[----:B------:R-:W-:Y:S01]  /*e830*/  @P0 IMAD.MOV.U32 R15, RZ, RZ, R37 ;  /* 0x000000ffff0f0224 */ /* 0x000fe200078e0025 */
[C---:B------:R-:W-:Y:S01]  /*e840*/  ISETP.GT.AND P1, PT, R11.reuse, 0xa, PT ;  /* 0x0000000a0b00780c */ /* 0x040fe20003f24270 */
[----:B------:R-:W4:Y:S04]  /*e850*/  LDL R37, [R1+0xdd0] ;  /* 0x000dd00001257983 */ /* 0x000f280000100800 */
[----:B------:R0:W4:Y:S01]  /*e860*/  @P0 LDG.E.U16 R173, desc[UR6][R14.64] ;  /* 0x000000060ead0981 */ /* 0x000122000c1e1500 */
[----:B------:R-:W-:-:S02]  /*e870*/  ISETP.GT.AND P2, PT, R11, 0xb, PT ;  /* 0x0000000b0b00780c */ /* 0x000fc40003f44270 */
[----:B------:R-:W-:Y:S01]  /*e880*/  PRMT R38, RZ, 0x7610, R38 ;  /* 0x00007610ff267816 */ /* 0x000fe20000000026 */
[----:B------:R-:W4:Y:S01]  /*e890*/  LDL R35, [R1+0xdd4] ;  /* 0x000dd40001237983 */ /* 0x000f220000100800 */
[----:B0-----:R-:W-:-:S03]  /*e8a0*/  @P0 IMAD.MOV.U32 R15, RZ, RZ, R26 ;  /* 0x000000ffff0f0224 */ /* 0x001fc600078e001a */
[----:B------:R-:W4:Y:S01]  /*e8b0*/  LDL R26, [R1+0xdd8] ;  /* 0x000dd800011a7983 */ /* 0x000f220000100800 */
[----:B---3--:R-:W-:-:S03]  /*e8c0*/  @P0 IMAD.MOV.U32 R14, RZ, RZ, R4 ;  /* 0x000000ffff0e0224 */ /* 0x008fc600078e0004 */
[----:B------:R-:W3:Y:S04]  /*e8d0*/  LDL R4, [R1+0xddc] ;  /* 0x000ddc0001047983 */ /* 0x000ee80000100800 */
[----:B------:R0:W3:Y:S01]  /*e8e0*/  @P0 LDG.E.U16 R174, desc[UR6][R14.64] ;  /* 0x000000060eae0981 */ /* 0x0000e2000c1e1500 */
[----:B------:R-:W-:Y:S01]  /*e8f0*/  PRMT R42, RZ, 0x7610, R42 ;  /* 0x00007610ff2a7816 */ /* 0x000fe2000000002a */
[----:B0-----:R-:W-:Y:S02]  /*e900*/  @P1 IMAD.MOV.U32 R14, RZ, RZ, R47 ;  /* 0x000000ffff0e1224 */ /* 0x001fe400078e002f */
[----:B------:R-:W-:Y:S01]  /*e910*/  @P1 IMAD.MOV.U32 R15, RZ, RZ, R48 ;  /* 0x000000ffff0f1224 */ /* 0x000fe200078e0030 */
[----:B------:R-:W-:Y:S01]  /*e920*/  ISETP.GT.AND P0, PT, R11, 0xc, PT ;  /* 0x0000000c0b00780c */ /* 0x000fe20003f04270 */
[----:B------:R-:W3:Y:S04]  /*e930*/  LDL R48, [R1+0xdc0] ;  /* 0x000dc00001307983 */ /* 0x000ee80000100800 */
[----:B------:R2:W3:Y:S01]  /*e940*/  @P1 LDG.E.U16 R38, desc[UR6][R14.64] ;  /* 0x000000060e261981 */ /* 0x0004e2000c1e1500 */
[----:B------:R-:W-:-:S03]  /*e950*/  PRMT R71, RZ, 0x7610, R71 ;  /* 0x00007610ff477816 */ /* 0x000fc60000000047 */
[----:B------:R-:W3:Y:S01]  /*e960*/  LDL R47, [R1+0xdc4] ;  /* 0x000dc400012f7983 */ /* 0x000ee20000100800 */
[----:B------:R-:W-:Y:S02]  /*e970*/  PRMT R5, RZ, 0x7610, R5 ;  /* 0x00007610ff057816 */ /* 0x000fe40000000005 */
[----:B------:R-:W-:Y:S01]  /*e980*/  PRMT R79, RZ, 0x7610, R79 ;  /* 0x00007610ff4f7816 */ /* 0x000fe2000000004f */
[----:B--2---:R-:W-:Y:S02]  /*e990*/  @P1 IMAD.MOV.U32 R14, RZ, RZ, R10 ;  /* 0x000000ffff0e1224 */ /* 0x004fe400078e000a */
[----:B------:R-:W2:Y:S01]  /*e9a0*/  LDL R10, [R1+0xdcc] ;  /* 0x000dcc00010a7983 */ /* 0x000ea20000100800 */
[----:B----4-:R-:W-:-:S03]  /*e9b0*/  @P1 IMAD.MOV.U32 R15, RZ, RZ, R24 ;  /* 0x000000ffff0f1224 */ /* 0x010fc600078e0018 */
        /* <DEDUP_REMOVED lines=14> */
[----:B------:R-:W-:Y:S01]  /*eaa0*/  ISETP.GT.AND P1, PT, R11, 0xd, PT ;  /* 0x0000000d0b00780c */ /* 0x000fe20003f24270 */
[----:B------:R-:W4:Y:S04]  /*eab0*/  LDL R43, [R1+0xda0] ;  /* 0x000da000012b7983 */ /* 0x000f280000100800 */
[----:B------:R0:W4:Y:S01]  /*eac0*/  @P0 LDG.E.U16 R79, desc[UR6][R14.64] ;  /* 0x000000060e4f0981 */ /* 0x000122000c1e1500 */
[----:B------:R-:W-:-:S03]  /*ead0*/  PRMT R78, RZ, 0x7610, R78 ;  /* 0x00007610ff4e7816 */ /* 0x000fc6000000004e */
[----:B------:R-:W4:Y:S01]  /*eae0*/  LDL R40, [R1+0xda4] ;  /* 0x000da40001287983 */ /* 0x000f220000100800 */
[----:B0-----:R-:W-:-:S03]  /*eaf0*/  @P0 IMAD.MOV.U32 R15, RZ, RZ, R26 ;  /* 0x000000ffff0f0224 */ /* 0x001fc600078e001a */
[----:B------:R-:W4:Y:S01]  /*eb00*/  LDL R26, [R1+0xda8] ;  /* 0x000da800011a7983 */ /* 0x000f220000100800 */
[----:B---3--:R-:W-:-:S03]  /*eb10*/  @P0 IMAD.MOV.U32 R14, RZ, RZ, R4 ;  /* 0x000000ffff0e0224 */ /* 0x008fc600078e0004 */
[----:B------:R-:W3:Y:S01]  /*eb20*/  LDL R4, [R1+0xdac] ;  /* 0x000dac0001047983 */ /* 0x000ee20000100800 */
[C---:B------:R-:W-:Y:S02]  /*eb30*/  ISETP.GT.AND P2, PT, R11.reuse, 0xe, PT ;  /* 0x0000000e0b00780c */ /* 0x040fe40003f44270 */
[----:B------:R-:W-:Y:S01]  /*eb40*/  PRMT R68, RZ, 0x7610, R68 ;  /* 0x00007610ff447816 */ /* 0x000fe20000000044 */
[----:B------:R0:W3:Y:S01]  /*eb50*/  @P0 LDG.E.U16 R78, desc[UR6][R14.64] ;  /* 0x000000060e4e0981 */ /* 0x0000e2000c1e1500 */
[----:B------:R-:W-:Y:S01]  /*eb60*/  PRMT R67, RZ, 0x7610, R67 ;  /* 0x00007610ff437816 */ /* 0x000fe20000000043 */
[----:B0-----:R-:W-:Y:S02]  /*eb70*/  @P1 IMAD.MOV.U32 R14, RZ, RZ, R35 ;  /* 0x000000ffff0e1224 */ /* 0x001fe400078e0023 */
[----:B------:R-:W-:Y:S01]  /*eb80*/  @P1 IMAD.MOV.U32 R15, RZ, RZ, R37 ;  /* 0x000000ffff0f1224 */ /* 0x000fe200078e0025 */
[----:B------:R-:W3:Y:S04]  /*eb90*/  LDL R35, [R1+0xd9c] ;  /* 0x000d9c0001237983 */ /* 0x000ee80000100800 */
[----:B------:R-:W3:Y:S04]  /*eba0*/  LDL R37, [R1+0xd98] ;  /* 0x000d980001257983 */ /* 0x000ee80000100800 */
[----:B------:R2:W3:Y:S01]  /*ebb0*/  @P1 LDG.E.U16 R68, desc[UR6][R14.64] ;  /* 0x000000060e441981 */ /* 0x0004e2000c1e1500 */
[----:B------:R-:W-:-:S02]  /*ebc0*/  ISETP.GT.AND P0, PT, R11, 0xf, PT ;  /* 0x0000000f0b00780c */ /* 0x000fc40003f04270 */
[----:B------:R-:W-:Y:S02]  /*ebd0*/  PRMT R57, RZ, 0x7610, R57 ;  /* 0x00007610ff397816 */ /* 0x000fe40000000039 */
        /* <DEDUP_REMOVED lines=22> */
[----:B------:R-:W-:-:S02]  /*ed40*/  PRMT R36, RZ, 0x7610, R36 ;  /* 0x00007610ff247816 */ /* 0x000fc40000000024 */
[----:B------:R-:W-:Y:S01]  /*ed50*/  ISETP.GT.AND P2, PT, R11, 0x11, PT ;  /* 0x000000110b00780c */ /* 0x000fe20003f44270 */
[----:B------:R-:W4:Y:S01]  /*ed60*/  LDL R44, [R1+0xd74] ;  /* 0x000d7400012c7983 */ /* 0x000f220000100800 */
[----:B0-----:R-:W-:-:S03]  /*ed70*/  @P0 IMAD.MOV.U32 R15, RZ, RZ, R26 ;  /* 0x000000ffff0f0224 */ /* 0x001fc600078e001a */
[----:B------:R-:W4:Y:S01]  /*ed80*/  LDL R26, [R1+0xd78] ;  /* 0x000d7800011a7983 */ /* 0x000f220000100800 */
[----:B---3--:R-:W-:-:S03]  /*ed90*/  @P0 IMAD.MOV.U32 R14, RZ, RZ, R4 ;  /* 0x000000ffff0e0224 */ /* 0x008fc600078e0004 */
[----:B------:R-:W3:Y:S04]  /*eda0*/  LDL R4, [R1+0xd7c] ;  /* 0x000d7c0001047983 */ /* 0x000ee80000100800 */
[----:B------:R0:W3:Y:S02]  /*edb0*/  @P0 LDG.E.U16 R36, desc[UR6][R14.64] ;  /* 0x000000060e240981 */ /* 0x0000e4000c1e1500 */
[----:B0-----:R-:W-:Y:S02]  /*edc0*/  @P1 IMAD.MOV.U32 R14, RZ, RZ, R40 ;  /* 0x000000ffff0e1224 */ /* 0x001fe400078e0028 */
[----:B------:R-:W-:Y:S01]  /*edd0*/  @P1 IMAD.MOV.U32 R15, RZ, RZ, R43 ;  /* 0x000000ffff0f1224 */ /* 0x000fe200078e002b */
[----:B------:R-:W3:Y:S04]  /*ede0*/  LDL R40, [R1+0xd6c] ;  /* 0x000d6c0001287983 */ /* 0x000ee80000100800 */
[----:B------:R0:W3:Y:S04]  /*edf0*/  @P1 LDG.E.U16 R163, desc[UR6][R14.64] ;  /* 0x000000060ea31981 */ /* 0x0000e8000c1e1500 */
[----:B------:R-:W3:Y:S01]  /*ee00*/  LDL R43, [R1+0xd68] ;  /* 0x000d6800012b7983 */ /* 0x000ee20000100800 */
[----:B0-----:R-:W-:-:S02]  /*ee10*/  @P1 IMAD.MOV.U32 R14, RZ, RZ, R35 ;  /* 0x000000ffff0e1224 */ /* 0x001fc400078e0023 */
[----:B------:R-:W-:Y:S01]  /*ee20*/  @P1 IMAD.MOV.U32 R15, RZ, RZ, R37 ;  /* 0x000000ffff0f1224 */ /* 0x000fe200078e0025 */
[----:B------:R-:W-:Y:S01]  /*ee30*/  ISETP.GT.AND P0, PT, R11, 0x12, PT ;  /* 0x000000120b00780c */ /* 0x000fe20003f04270 */
[----:B------:R-:W3:Y:S04]  /*ee40*/  LDL R37, [R1+0xd58] ;  /* 0x000d580001257983 */ /* 0x000ee80000100800 */
[----:B------:R2:W3:Y:S04]  /*ee50*/  @P1 LDG.E.U16 R164, desc[UR6][R14.64] ;  /* 0x000000060ea41981 */ /* 0x0004e8000c1e1500 */
[----:B------:R-:W3:Y:S01]  /*ee60*/  LDL R35, [R1+0xd5c] ;  /* 0x000d5c0001237983 */ /* 0x000ee20000100800 */
[----:B------:R-:W-:Y:S01]  /*ee70*/  PRMT R86, RZ, 0x7610, R86 ;  /* 0x00007610ff567816 */ /* 0x000fe20000000056 */
[----:B--2---:R-:W-:-:S02]  /*ee80*/  @P2 IMAD.MOV.U32 R14, RZ, RZ, R10 ;  /* 0x000000ffff0e2224 */ /* 0x004fc400078e000a */
[----:B------:R-:W2:Y:S01]  /*ee90*/  LDL R10, [R1+0xd64] ;  /* 0x000d6400010a7983 */ /* 0x000ea20000100800 */
[----:B----4-:R-:W-:-:S03]  /*eea0*/  @P2 IMAD.MOV.U32 R15, RZ, RZ, R24 ;  /* 0x000000ffff0f2224 */ /* 0x010fc600078e0018 */
[----:B------:R-:W4:Y:S04]  /*eeb0*/  LDL R24, [R1+0xd60] ;  /* 0x000d600001187983 */ /* 0x000f280000100800 */
[----:B------:R0:W4:Y:S02]  /*eec0*/  @P2 LDG.E.U16 R169, desc[UR6][R14.64] ;  /* 0x000000060ea92981 */ /* 0x000124000c1e1500 */
[----:B0-----:R-:W-:Y:S02]  /*eed0*/  @P2 IMAD.MOV.U32 R14, RZ, RZ, R29 ;  /* 0x000000ffff0e2224 */ /* 0x001fe400078e001d */
        /* <DEDUP_REMOVED lines=15> */
[----:B------:R-:W3:Y:S01]  /*efd0*/  LDL R4, [R1+0xd4c] ;  /* 0x000d4c0001047983 */ /* 0x000ee20000100800 */
[----:B------:R-:W-:-:S03]  /*efe0*/  PRMT R84, RZ, 0x7610, R84 ;  /* 0x00007610ff547816 */ /* 0x000fc60000000054 */
[----:B------:R0:W3:Y:S01]  /*eff0*/  @P0 LDG.E.U16 R90, desc[UR6][R14.64] ;  /* 0x000000060e5a0981 */ /* 0x0000e2000c1e1500 */
[----:B------:R-:W-:Y:S01]  /*f000*/  PRMT R83, RZ, 0x7610, R83 ;  /* 0x00007610ff537816 */ /* 0x000fe20000000053 */
        /* <DEDUP_REMOVED lines=30> */
[----:B------:R-:W4:Y:S01]  /*f1f0*/  LDL R26, [R1+0xd1c] ;  /* 0x000d1c00011a7983 */ /* 0x000f220000100800 */
[C---:B------:R-:W-:Y:S01]  /*f200*/  ISETP.GT.AND P1, PT, R11.reuse, 0x16, PT ;  /* 0x000000160b00780c */ /* 0x040fe20003f24270 */
[----:B---3--:R-:W-:Y:S01]  /*f210*/  @P0 IMAD.MOV.U32 R14, RZ, RZ, R4 ;  /* 0x000000ffff0e0224 */ /* 0x008fe200078e0004 */
[----:B------:R-:W-:Y:S01]  /*f220*/  PRMT R65, RZ, 0x7610, R65 ;  /* 0x00007610ff417816 */ /* 0x000fe20000000041 */
[----:B------:R-:W3:Y:S01]  /*f230*/  LDL R4, [R1+0xd14] ;  /* 0x000d140001047983 */ /* 0x000ee20000100800 */
[----:B------:R-:W-:-:S02]  /*f240*/  ISETP.GT.AND P2, PT, R11, 0x17, PT ;  /* 0x000000170b00780c */ /* 0x000fc40003f44270 */
[----:B------:R-:W-:Y:S02]  /*f250*/  PRMT R55, RZ, 0x7610, R55 ;  /* 0x00007610ff377816 */ /* 0x000fe40000000037 */
[----:B------:R0:W3:Y:S01]  /*f260*/  @P0 LDG.E.U16 R65, desc[UR6][R14.64] ;  /* 0x000000060e410981 */ /* 0x0000e2000c1e1500 */
[----:B------:R-:W-:-:S04]  /*f270*/  PRMT R54, RZ, 0x7610, R54 ;  /* 0x00007610ff367816 */ /* 0x000fc80000000036 */
[----:B0-----:R-:W-:Y:S02]  /*f280*/  @P1 IMAD.MOV.U32 R14, RZ, RZ, R47 ;  /* 0x000000ffff0e1224 */ /* 0x001fe400078e002f */
[----:B------:R-:W-:Y:S01]  /*f290*/  @P1 IMAD.MOV.U32 R15, RZ, RZ, R48 ;  /* 0x000000ffff0f1224 */ /* 0x000fe200078e0030 */
[----:B------:R-:W-:Y:S01]  /*f2a0*/  PRMT R34, RZ, 0x7610, R34 ;  /* 0x00007610ff227816 */ /* 0x000fe20000000022 */
[----:B------:R-:W3:Y:S04]  /*f2b0*/  LDL R48, [R1+0xcc0] ;  /* 0x000cc00001307983 */ /* 0x000ee80000100800 */
[----:B------:R0:W3:Y:S01]  /*f2c0*/  @P1 LDG.E.U16 R55, desc[UR6][R14.64] ;  /* 0x000000060e371981 */ /* 0x0000e2000c1e1500 */
[----:B------:R-:W-:Y:S02]  /*f2d0*/  ISETP.GT.AND P0, PT, R11, 0x18, PT ;  /* 0x000000180b00780c */ /* 0x000fe40003f04270 */
[----:B------:R-:W-:Y:S01]  /*f2e0*/  PRMT R33, RZ, 0x7610, R33 ;  /* 0x00007610ff217816 */ /* 0x000fe20000000021 */
[----:B------:R-:W3:Y:S01]  /*f2f0*/  LDL R47, [R1+0xcc4] ;  /* 0x000cc400012f7983 */ /* 0x000ee20000100800 */
[----:B0-----:R-:W-:-:S02]  /*f300*/  @P1 IMAD.MOV.U32 R14, RZ, RZ, R44 ;  /* 0x000000ffff0e1224 */ /* 0x001fc400078e002c */
[----:B------:R-:W-:Y:S01]  /*f310*/  @P1 IMAD.MOV.U32 R15, RZ, RZ, R45 ;  /* 0x000000ffff0f1224 */ /* 0x000fe200078e002d */
[----:B------:R-:W3:Y:S04]  /*f320*/  LDL R44, [R1+0xd0c] ;  /* 0x000d0c00012c7983 */ /* 0x000ee80000100800 */
[----:B------:R-:W3:Y:S04]  /*f330*/  LDL R45, [R1+0xd08] ;  /* 0x000d0800012d7983 */ /* 0x000ee80000100800 */
[----:B------:R2:W3:Y:S01]  /*f340*/  @P1 LDG.E.U16 R54, desc[UR6][R14.64] ;  /* 0x000000060e361981 */ /* 0x0004e2000c1e1500 */
[----:B------:R-:W-:Y:S01]  /*f350*/  ISETP.GT.AND P1, PT, R11, 0x19, PT ;  /* 0x000000190b00780c */ /* 0x000fe20003f24270 */
[----:B--2---:R-:W-:-:S02]  /*f360*/  @P2 IMAD.MOV.U32 R14, RZ, RZ, R10 ;  /* 0x000000ffff0e2224 */ /* 0x004fc400078e000a */
[----:B------:R-:W2:Y:S01]  /*f370*/  LDL R10, [R1+0xd04] ;  /* 0x000d0400010a7983 */ /* 0x000ea20000100800 */
[----:B----4-:R-:W-:-:S03]  /*f380*/  @P2 IMAD.MOV.U32 R15, RZ, RZ, R24 ;  /* 0x000000ffff0f2224 */ /* 0x010fc600078e0018 */
[----:B------:R-:W4:Y:S04]  /*f390*/  LDL R24, [R1+0xd00] ;  /* 0x000d000001187983 */ /* 0x000f280000100800 */
[----:B------:R0:W4:Y:S02]  /*f3a0*/  @P2 LDG.E.U16 R34, desc[UR6][R14.64] ;  /* 0x000000060e222981 */ /* 0x000124000c1e1500 */
[----:B0-----:R-:W-:Y:S02]  /*f3b0*/  @P2 IMAD.MOV.U32 R14, RZ, RZ, R40 ;  /* 0x000000ffff0e2224 */ /* 0x001fe400078e0028 */
[----:B------:R-:W-:Y:S01]  /*f3c0*/  @P2 IMAD.MOV.U32 R15, RZ, RZ, R43 ;  /* 0x000000ffff0f2224 */ /* 0x000fe200078e002b */
[----:B------:R-:W4:Y:S04]  /*f3d0*/  LDL R40, [R1+0xcfc] ;  /* 0x000cfc0001287983 */ /* 0x000f280000100800 */
[----:B------:R-:W4:Y:S04]  /*f3e0*/  LDL R43, [R1+0xcf8] ;  /* 0x000cf800012b7983 */ /* 0x000f280000100800 */
[----:B------:R0:W4:Y:S02]  /*f3f0*/  @P2 LDG.E.U16 R33, desc[UR6][R14.64] ;  /* 0x000000060e212981 */ /* 0x000124000c1e1500 */
[----:B0-----:R-:W-:-:S02]  /*f400*/  @P0 IMAD.MOV.U32 R14, RZ, RZ, R35 ;  /* 0x000000ffff0e0224 */ /* 0x001fc400078e0023 */
[----:B------:R-:W-:Y:S01]  /*f410*/  @P0 IMAD.MOV.U32 R15, RZ, RZ, R37 ;  /* 0x000000ffff0f0224 */ /* 0x000fe200078e0025 */
[----:B------:R-:W4:Y:S04]  /*f420*/  LDL R35, [R1+0xcf4] ;  /* 0x000cf40001237983 */ /* 0x000f280000100800 */
[----:B------:R-:W4:Y:S04]  /*f430*/  LDL R37, [R1+0xcf0] ;  /* 0x000cf00001257983 */ /* 0x000f280000100800 */
[----:B------:R0:W4:Y:S02]  /*f440*/  @P0 LDG.E.U16 R159, desc[UR6][R14.64] ;  /* 0x000000060e9f0981 */ /* 0x000124000c1e1500 */
[----:B0-----:R-:W-:-:S02]  /*f450*/  @P0 IMAD.MOV.U32 R15, RZ, RZ, R32 ;  /* 0x000000ffff0f0224 */ /* 0x001fc400078e0020 */
[----:B------:R-:W4:Y:S01]  /*f460*/  LDL R32, [R1+0xce8] ;  /* 0x000ce80001207983 */ /* 0x000f220000100800 */
[----:B------:R-:W-:-:S03]  /*f470*/  @P0 IMAD.MOV.U32 R14, RZ, RZ, R26 ;  /* 0x000000ffff0e0224 */ /* 0x000fc600078e001a */
[----:B------:R-:W4:Y:S04]  /*f480*/  LDL R26, [R1+0xcec] ;  /* 0x000cec00011a7983 */ /* 0x000f280000100800 */
[----:B------:R0:W4:Y:S02]  /*f490*/  @P0 LDG.E.U16 R160, desc[UR6][R14.64] ;  /* 0x000000060ea00981 */ /* 0x000124000c1e1500 */
[----:B0-----:R-:W-:Y:S02]  /*f4a0*/  @P1 IMAD.MOV.U32 R15, RZ, RZ, R29 ;  /* 0x000000ffff0f1224 */ /* 0x001fe400078e001d */
[----:B------:R-:W4:Y:S01]  /*f4b0*/  LDL R29, [R1+0xce0] ;  /* 0x000ce000011d7983 */ /* 0x000f220000100800 */
[----:B------:R-:W-:Y:S01]  /*f4c0*/  ISETP.GT.AND P2, PT, R11, 0x1a, PT ;  /* 0x0000001a0b00780c */ /* 0x000fe20003f44270 */
[----:B---3--:R-:W-:-:S02]  /*f4d0*/  @P1 IMAD.MOV.U32 R14, RZ, RZ, R4 ;  /* 0x000000ffff0e1224 */ /* 0x008fc400078e0004 */
[----:B------:R-:W3:Y:S04]  /*f4e0*/  LDL R4, [R1+0xce4] ;  /* 0x000ce40001047983 */ /* 0x000ee80000100800 */
[----:B------:R0:W3:Y:S01]  /*f4f0*/  @P1 LDG.E.U16 R165, desc[UR6][R14.64] ;  /* 0x000000060ea51981 */ /* 0x0000e2000c1e1500 */
[----:B------:R-:W-:Y:S01]  /*f500*/  ISETP.GT.AND P0, PT, R11, 0x1b, PT ;  /* 0x0000001b0b00780c */ /* 0x000fe20003f04270 */
[----:B0-----:R-:W-:Y:S02]  /*f510*/  @P1 IMAD.MOV.U32 R14, RZ, RZ, R44 ;  /* 0x000000ffff0e1224 */ /* 0x001fe400078e002c */
[----:B------:R-:W3:Y:S01]  /*f520*/  LDL R44, [R1+0xcdc] ;  /* 0x000cdc00012c7983 */ /* 0x000ee20000100800 */
[----:B------:R-:W-:-:S03]  /*f530*/  @P1 IMAD.MOV.U32 R15, RZ, RZ, R45 ;  /* 0x000000ffff0f1224 */ /* 0x000fc600078e002d */
[----:B------:R-:W3:Y:S04]  /*f540*/  LDL R45, [R1+0xcd8] ;  /* 0x000cd800012d7983 */ /* 0x000ee80000100800 */
[----:B------:R2:W3:Y:S01]  /*f550*/  @P1 LDG.E.U16 R166, desc[UR6][R14.64] ;  /* 0x000000060ea61981 */ /* 0x0004e2000c1e1500 */
[----:B------:R-:W-:Y:S02]  /*f560*/  PRMT R72, RZ, 0x7610, R72 ;  /* 0x00007610ff487816 */ /* 0x000fe40000000048 */
[----:B------:R-:W-:Y:S02]  /*f570*/  ISETP.GT.AND P1, PT, R11, 0x1c, PT ;  /* 0x0000001c0b00780c */ /* 0x000fe40003f24270 */
        /* <DEDUP_REMOVED lines=23> */
[----:B------:R-:W-:Y:S01]  /*f6f0*/  ISETP.GT.AND P2, PT, R11, 0x1d, PT ;  /* 0x0000001d0b00780c */ /* 0x000fe20003f44270 */
[----:B---3--:R-:W-:Y:S01]  /*f700*/  @P1 IMAD.MOV.U32 R14, RZ, RZ, R4 ;  /* 0x000000ffff0e1224 */ /* 0x008fe200078e0004 */
[----:B------:R-:W-:Y:S01]  /*f710*/  PRMT R75, RZ, 0x7610, R75 ;  /* 0x00007610ff4b7816 */ /* 0x000fe2000000004b */
[----:B------:R-:W3:Y:S01]  /*f720*/  LDL R4, [R1+0xcac] ;  /* 0x000cac0001047983 */ /* 0x000ee20000100800 */
[----:B------:R-:W-:-:S04]  /*f730*/  PRMT R74, RZ, 0x7610, R74 ;  /* 0x00007610ff4a7816 */ /* 0x000fc8000000004a */
[----:B------:R0:W3:Y:S01]  /*f740*/  @P1 LDG.E.U16 R75, desc[UR6][R14.64] ;  /* 0x000000060e4b1981 */ /* 0x0000e2000c1e1500 */
[----:B------:R-:W-:Y:S02]  /*f750*/  ISETP.GT.AND P0, PT, R11, 0x1e, PT ;  /* 0x0000001e0b00780c */ /* 0x000fe40003f04270 */
[----:B------:R-:W-:Y:S01]  /*f760*/  PRMT R64, RZ, 0x7610, R64 ;  /* 0x00007610ff407816 */ /* 0x000fe20000000040 */
[----:B0-----:R-:W-:Y:S02]  /*f770*/  @P1 IMAD.MOV.U32 R14, RZ, RZ, R44 ;  /* 0x000000ffff0e1224 */ /* 0x001fe400078e002c */
[----:B------:R-:W3:Y:S01]  /*f780*/  LDL R44, [R1+0xca4] ;  /* 0x000ca400012c7983 */ /* 0x000ee20000100800 */
[----:B------:R-:W-:-:S03]  /*f790*/  @P1 IMAD.MOV.U32 R15, RZ, RZ, R45 ;  /* 0x000000ffff0f1224 */ /* 0x000fc600078e002d */
[----:B------:R-:W3:Y:S04]  /*f7a0*/  LDL R45, [R1+0xca0] ;  /* 0x000ca000012d7983 */ /* 0x000ee80000100800 */
[----:B------:R2:W3:Y:S01]  /*f7b0*/  @P1 LDG.E.U16 R74, desc[UR6][R14.64] ;  /* 0x000000060e4a1981 */ /* 0x0004e2000c1e1500 */
[----:B------:R-:W-:Y:S02]  /*f7c0*/  PRMT R63, RZ, 0x7610, R63 ;  /* 0x00007610ff3f7816 */ /* 0x000fe4000000003f */
[----:B------:R-:W-:Y:S02]  /*f7d0*/  PRMT R53, RZ, 0x7610, R53 ;  /* 0x00007610ff357816 */ /* 0x000fe40000000035 */
[----:B------:R-:W-:Y:S02]  /*f7e0*/  ISETP.GT.AND P1, PT, R11, 0x1f, PT ;  /* 0x0000001f0b00780c */ /* 0x000fe40003f24270 */
[----:B------:R-:W-:-:S02]  /*f7f0*/  PRMT R52, RZ, 0x7610, R52 ;  /* 0x00007610ff347816 */ /* 0x000fc40000000034 */
[----:B------:R-:W-:Y:S01]  /*f800*/  PRMT R31, RZ, 0x7610, R31 ;  /* 0x00007610ff1f7816 */ /* 0x000fe2000000001f */
[----:B--2---:R-:W-:Y:S02]  /*f810*/  @P2 IMAD.MOV.U32 R14, RZ, RZ, R10 ;  /* 0x000000ffff0e2224 */ /* 0x004fe400078e000a */
        /* <DEDUP_REMOVED lines=11> */
[----:B------:R-:W-:Y:S01]  /*f8d0*/  PRMT R30, RZ, 0x7610, R30 ;  /* 0x00007610ff1e7816 */ /* 0x000fe2000000001e */
[----:B------:R-:W4:Y:S04]  /*f8e0*/  LDL R48, [R1+0xaf0] ;  /* 0x000af00001307983 */ /* 0x000f280000100800 */
[----:B------:R0:W4:Y:S01]  /*f8f0*/  @P0 LDG.E.U16 R53, desc[UR6][R14.64] ;  /* 0x000000060e350981 */ /* 0x000122000c1e1500 */
[----:B------:R-:W-:-:S02]  /*f900*/  PRMT R91, RZ, 0x7610, R91 ;  /* 0x00007610ff5b7816 */ /* 0x000fc4000000005b */
[----:B------:R-:W-:Y:S01]  /*f910*/  PRMT R73, RZ, 0x7610, R73 ;  /* 0x00007610ff497816 */ /* 0x000fe20000000049 */
[----:B------:R-:W4:Y:S01]  /*f920*/  LDL R47, [R1+0xaf4] ;  /* 0x000af400012f7983 */ /* 0x000f220000100800 */
        /* <DEDUP_REMOVED lines=12> */
[C---:B------:R-:W-:Y:S01]  /*f9f0*/  ISETP.GT.AND P0, PT, R11.reuse, 0x20, PT ;  /* 0x000000200b00780c */ /* 0x040fe20003f04270 */
[----:B---3--:R-:W-:Y:S02]  /*fa00*/  @P1 IMAD.MOV.U32 R14, RZ, RZ, R4 ;  /* 0x000000ffff0e1224 */ /* 0x008fe400078e0004 */
[----:B------:R-:W3:Y:S04]  /*fa10*/  LDL R4, [R1+0xc7c] ;  /* 0x000c7c0001047983 */ /* 0x000ee80000100800 */
[----:B------:R0:W3:Y:S01]  /*fa20*/  @P1 LDG.E.U16 R30, desc[UR6][R14.64] ;  /* 0x000000060e1e1981 */ /* 0x0000e2000c1e1500 */
[----:B------:R-:W-:-:S05]  /*fa30*/  ISETP.GT.AND P1, PT, R11, 0x21, PT ;  /* 0x000000210b00780c */ /* 0x000fca0003f24270 */
[----:B0-----:R-:W-:Y:S02]  /*fa40*/  @P0 IMAD.MOV.U32 R14, RZ, RZ, R44 ;  /* 0x000000ffff0e0224 */ /* 0x001fe400078e002c */
[----:B------:R-:W-:Y:S01]  /*fa50*/  @P0 IMAD.MOV.U32 R15, RZ, RZ, R45 ;  /* 0x000000ffff0f0224 */ /* 0x000fe200078e002d */
[----:B------:R-:W3:Y:S04]  /*fa60*/  LDL R44, [R1+0xc74] ;  /* 0x000c7400012c7983 */ /* 0x000ee80000100800 */
[----:B------:R-:W3:Y:S04]  /*fa70*/  LDL R45, [R1+0xc70] ;  /* 0x000c7000012d7983 */ /* 0x000ee80000100800 */
[----:B------:R2:W3:Y:S02]  /*fa80*/  @P0 LDG.E.U16 R154, desc[UR6][R14.64] ;  /* 0x000000060e9a0981 */ /* 0x0004e4000c1e1500 */
[----:B--2---:R-:W-:-:S02]  /*fa90*/  @P0 IMAD.MOV.U32 R14, RZ, RZ, R10 ;  /* 0x000000ffff0e0224 */ /* 0x004fc400078e000a */
[----:B------:R-:W2:Y:S01]  /*faa0*/  LDL R10, [R1+0xc6c] ;  /* 0x000c6c00010a7983 */ /* 0x000ea20000100800 */
[----:B----4-:R-:W-:-:S03]  /*fab0*/  @P0 IMAD.MOV.U32 R15, RZ, RZ, R24 ;  /* 0x000000ffff0f0224 */ /* 0x010fc600078e0018 */
[----:B------:R-:W4:Y:S04]  /*fac0*/  LDL R24, [R1+0xc68] ;  /* 0x000c680001187983 */ /* 0x000f280000100800 */
[----:B------:R0:W4:Y:S01]  /*fad0*/  @P0 LDG.E.U16 R153, desc[UR6][R14.64] ;  /* 0x000000060e990981 */ /* 0x000122000c1e1500 */
[----:B------:R-:W-:Y:S01]  /*fae0*/  ISETP.GT.AND P0, PT, R11, 0x22, PT ;  /* 0x000000220b00780c */ /* 0x000fe20003f04270 */
        /* <DEDUP_REMOVED lines=21> */
[----:B------:R-:W-:-:S05]  /*fc40*/  ISETP.GT.AND P0, PT, R11, 0x24, PT ;  /* 0x000000240b00780c */ /* 0x000fca0003f04270 */
[----:B0-----:R-:W-:Y:S02]  /*fc50*/  @P1 IMAD.MOV.U32 R14, RZ, RZ, R44 ;  /* 0x000000ffff0e1224 */ /* 0x001fe400078e002c */
[----:B------:R-:W3:Y:S01]  /*fc60*/  LDL R44, [R1+0xc44] ;  /* 0x000c4400012c7983 */ /* 0x000ee20000100800 */
[----:B------:R-:W-:-:S03]  /*fc70*/  @P1 IMAD.MOV.U32 R15, RZ, RZ, R45 ;  /* 0x000000ffff0f1224 */ /* 0x000fc600078e002d */
[----:B------:R-:W3:Y:S04]  /*fc80*/  LDL R45, [R1+0xc40] ;  /* 0x000c4000012d7983 */ /* 0x000ee80000100800 */
[----:B------:R2:W3:Y:S01]  /*fc90*/  @P1 LDG.E.U16 R252, desc[UR6][R14.64] ;  /* 0x000000060efc1981 */ /* 0x0004e2000c1e1500 */
[----:B------:R-:W-:Y:S02]  /*fca0*/  PRMT R60, RZ, 0x7610, R60 ;  /* 0x00007610ff3c7816 */ /* 0x000fe4000000003c */
[----:B------:R-:W-:Y:S01]  /*fcb0*/  PRMT R62, RZ, 0x7610, R62 ;  /* 0x00007610ff3e7816 */ /* 0x000fe2000000003e */
[----:B--2---:R-:W-:Y:S02]  /*fcc0*/  @P1 IMAD.MOV.U32 R14, RZ, RZ, R10 ;  /* 0x000000ffff0e1224 */ /* 0x004fe400078e000a */
        /* <DEDUP_REMOVED lines=28> */
[----:B------:R-:W-:-:S04]  /*fe90*/  ISETP.GT.AND P1, PT, R11, 0x27, PT ;  /* 0x000000270b00780c */ /* 0x000fc80003f24270 */
[----:B0-----:R-:W-:Y:S02]  /*fea0*/  @P0 IMAD.MOV.U32 R14, RZ, RZ, R44 ;  /* 0x000000ffff0e0224 */ /* 0x001fe400078e002c */
[----:B------:R-:W3:Y:S01]  /*feb0*/  LDL R44, [R1+0xc14] ;  /* 0x000c1400012c7983 */ /* 0x000ee20000100800 */
[----:B------:R-:W-:-:S03]  /*fec0*/  @P0 IMAD.MOV.U32 R15, RZ, RZ, R45 ;  /* 0x000000ffff0f0224 */ /* 0x000fc600078e002d */
[----:B------:R-:W3:Y:S04]  /*fed0*/  LDL R45, [R1+0xc10] ;  /* 0x000c1000012d7983 */ /* 0x000ee80000100800 */
[----:B------:R2:W3:Y:S01]  /*fee0*/  @P0 LDG.E.U16 R51, desc[UR6][R14.64] ;  /* 0x000000060e330981 */ /* 0x0004e2000c1e1500 */
[----:B------:R-:W-:Y:S02]  /*fef0*/  PRMT R50, RZ, 0x7610, R50 ;  /* 0x00007610ff327816 */ /* 0x000fe40000000032 */
[----:B------:R-:W-:Y:S02]  /*ff00*/  PRMT R28, RZ, 0x7610, R28 ;  /* 0x00007610ff1c7816 */ /* 0x000fe4000000001c */
[----:B------:R-:W-:Y:S01]  /*ff10*/  PRMT R25, RZ, 0x7610, R25 ;  /* 0x00007610ff197816 */ /* 0x000fe20000000019 */
        /* <DEDUP_REMOVED lines=32> */
[----:B------:R2:W3:Y:S02]  /*10120*/  @P1 LDG.E.U16 R157, desc[UR6][R14.64] ;  /* 0x000000060e9d1981 */ /* 0x0004e4000c1e1500 */
        /* <DEDUP_REMOVED lines=184> */
[----:B------:R-:W4:Y:S04]  /*10cb0*/  LDL.LU R32, [R1+0xad8] ;  /* 0x000ad80001207983 */ /* 0x000f280000300800 */
[----:B------:R0:W4:Y:S01]  /*10cc0*/  @P0 LDG.E.U16 R155, desc[UR6][R14.64] ;  /* 0x000000060e9b0981 */ /* 0x000122000c1e1500 */
[----:B------:R-:W-:-:S03]  /*10cd0*/  ISETP.GT.AND P1, PT, R11, 0x3b, PT ;  /* 0x0000003b0b00780c */ /* 0x000fc60003f24270 */
[----:B------:R-:W4:Y:S04]  /*10ce0*/  LDL R82, [R1+0xab0] ;  /* 0x000ab00001527983 */ /* 0x000f280000100800 */
[----:B------:R-:W4:Y:S01]  /*10cf0*/  LDL R89, [R1+0xa74] ;  /* 0x000a740001597983 */ /* 0x000f220000100800 */
[----:B0-----:R-:W-:-:S03]  /*10d00*/  @P0 IMAD.MOV.U32 R15, RZ, RZ, R29 ;  /* 0x000000ffff0f0224 */ /* 0x001fc600078e001d */
[----:B------:R-:W4:Y:S01]  /*10d10*/  LDL R29, [R1+0xac0] ;  /* 0x000ac000011d7983 */ /* 0x000f220000100800 */
[----:B---3--:R-:W-:-:S03]  /*10d20*/  @P0 IMAD.MOV.U32 R14, RZ, RZ, R4 ;  /* 0x000000ffff0e0224 */ /* 0x008fc600078e0004 */
[----:B------:R-:W3:Y:S04]  /*10d30*/  LDL R4, [R1+0xac4] ;  /* 0x000ac40001047983 */ /* 0x000ee80000100800 */
[----:B------:R0:W3:Y:S01]  /*10d40*/  @P0 LDG.E.U16 R156, desc[UR6][R14.64] ;  /* 0x000000060e9c0981 */ /* 0x0000e2000c1e1500 */
[----:B------:R-:W-:-:S03]  /*10d50*/  ISETP.GT.AND P0, PT, R11, 0x3c, PT ;  /* 0x0000003c0b00780c */ /* 0x000fc60003f04270 */
[----:B------:R-:W3:Y:S01]  /*10d60*/  LDL R87, [R1+0xa78] ;  /* 0x000a780001577983 */ /* 0x000ee20000100800 */
[----:B0-----:R-:W-:Y:S02]  /*10d70*/  @P1 IMAD.MOV.U32 R14, RZ, RZ, R47 ;  /* 0x000000ffff0e1224 */ /* 0x001fe400078e002f */
[----:B------:R-:W-:Y:S01]  /*10d80*/  @P1 IMAD.MOV.U32 R15, RZ, RZ, R48 ;  /* 0x000000ffff0f1224 */ /* 0x000fe200078e0030 */
[----:B------:R-:W3:Y:S04]  /*10d90*/  LDL R47, [R1+0xaa8] ;  /* 0x000aa800012f7983 */ /* 0x000ee80000100800 */
[----:B------:R2:W3:Y:S04]  /*10da0*/  @P1 LDG.E.U16 R223, desc[UR6][R14.64] ;  /* 0x000000060edf1981 */ /* 0x0004e8000c1e1500 */
[----:B------:R-:W3:Y:S01]  /*10db0*/  LDL R48, [R1+0xab4] ;  /* 0x000ab40001307983 */ /* 0x000ee20000100800 */
[----:B--2---:R-:W-:-:S03]  /*10dc0*/  @P1 IMAD.MOV.U32 R14, RZ, RZ, R10 ;  /* 0x000000ffff0e1224 */ /* 0x004fc600078e000a */
        /* <DEDUP_REMOVED lines=12> */
[----:B------:R-:W-:-:S05]  /*10e90*/  @P0 IMAD.MOV.U32 R15, RZ, RZ, R32 ;  /* 0x000000ffff0f0224 */ /* 0x000fca00078e0020 */
[----:B------:R0:W4:Y:S01]  /*10ea0*/  @P0 LDG.E.U16 R221, desc[UR6][R14.64] ;  /* 0x000000060edd0981 */ /* 0x000122000c1e1500 */
[----:B------:R-:W-:Y:S01]  /*10eb0*/  ISETP.GT.AND P0, PT, R11, 0x3e, PT ;  /* 0x0000003e0b00780c */ /* 0x000fe20003f04270 */
[----:B0-----:R-:W-:Y:S02]  /*10ec0*/  @P1 IMAD.MOV.U32 R14, RZ, RZ, R37 ;  /* 0x000000ffff0e1224 */ /* 0x001fe400078e0025 */
[----:B------:R-:W-:Y:S01]  /*10ed0*/  @P1 IMAD.MOV.U32 R15, RZ, RZ, R40 ;  /* 0x000000ffff0f1224 */ /* 0x000fe200078e0028 */
[----:B------:R-:W4:Y:S04]  /*10ee0*/  LDL R37, [R1+0xea0] ;  /* 0x000ea00001257983 */ /* 0x000f280000100800 */
[----:B------:R0:W4:Y:S04]  /*10ef0*/  @P1 LDG.E.U16 R220, desc[UR6][R14.64] ;  /* 0x000000060edc1981 */ /* 0x000128000c1e1500 */
[----:B------:R-:W4:Y:S01]  /*10f00*/  LDL R40, [R1+0xa98] ;  /* 0x000a980001287983 */ /* 0x000f220000100800 */
[----:B0-----:R-:W-:-:S02]  /*10f10*/  @P1 IMAD.MOV.U32 R14, RZ, RZ, R26 ;  /* 0x000000ffff0e1224 */ /* 0x001fc400078e001a */
[----:B------:R-:W-:Y:S01]  /*10f20*/  @P1 IMAD.MOV.U32 R15, RZ, RZ, R35 ;  /* 0x000000ffff0f1224 */ /* 0x000fe200078e0023 */
[----:B------:R-:W4:Y:S04]  /*10f30*/  LDL R26, [R1+0xec8] ;  /* 0x000ec800011a7983 */ /* 0x000f280000100800 */
[----:B------:R0:W4:Y:S04]  /*10f40*/  @P1 LDG.E.U16 R219, desc[UR6][R14.64] ;  /* 0x000000060edb1981 */ /* 0x000128000c1e1500 */
[----:B------:R-:W4:Y:S01]  /*10f50*/  LDL R35, [R1+0xa54] ;  /* 0x000a540001237983 */ /* 0x000f220000100800 */
[----:B0-----:R-:W-:-:S03]  /*10f60*/  @P0 IMAD.MOV.U32 R15, RZ, RZ, R29 ;  /* 0x000000ffff0f0224 */ /* 0x001fc600078e001d */
[----:B------:R-:W4:Y:S01]  /*10f70*/  LDL R29, [R1+0xeb8] ;  /* 0x000eb800011d7983 */ /* 0x000f220000100800 */
[----:B---3--:R-:W-:Y:S02]  /*10f80*/  @P0 IMAD.MOV.U32 R14, RZ, RZ, R4 ;  /* 0x000000ffff0e0224 */ /* 0x008fe400078e0004 */
[----:B------:R-:W0:Y:S01]  /*10f90*/  S2R R4, SR_TID.X ;  /* 0x0000000000047919 */ /* 0x000e220000002100 */
[----:B------:R-:W-:Y:S02]  /*10fa0*/  ISETP.GT.AND P1, PT, R11, 0x3f, PT ;  /* 0x0000003f0b00780c */ /* 0x000fe40003f24270 */
[----:B------:R2:W3:Y:S01]  /*10fb0*/  @P0 LDG.E.U16 R218, desc[UR6][R14.64] ;  /* 0x000000060eda0981 */ /* 0x0004e2000c1e1500 */
[----:B0-----:R-:W-:Y:S01]  /*10fc0*/  LOP3.LUT R4, R4, 0x3f, RZ, 0xc0, !PT ;  /* 0x0000003f04047812 */ /* 0x001fe200078ec0ff */
[----:B--2---:R-:W-:Y:S02]  /*10fd0*/  @P0 IMAD.MOV.U32 R14, RZ, RZ, R10 ;  /* 0x000000ffff0e0224 */ /* 0x004fe400078e000a */
[----:B----4-:R-:W-:-:S02]  /*10fe0*/  @P0 IMAD.MOV.U32 R15, RZ, RZ, R24 ;  /* 0x000000ffff0f0224 */ /* 0x010fc400078e0018 */
[----:B------:R-:W2:Y:S04]  /*10ff0*/  LDL R24, [R1+0xa58] ;  /* 0x000a580001187983 */ /* 0x000ea80000100800 */
[----:B------:R0:W4:Y:S04]  /*11000*/  @P0 LDG.E.U16 R217, desc[UR6][R14.64] ;  /* 0x000000060ed90981 */ /* 0x000128000c1e1500 */
[----:B------:R-:W3:Y:S01]  /*11010*/  LDL.LU R10, [R1+0x6f4] ;  /* 0x0006f400010a7983 */ /* 0x000ee20000300800 */
[----:B0-----:R-:W-:Y:S02]  /*11020*/  @P1 IMAD.MOV.U32 R14, RZ, RZ, R48 ;  /* 0x000000ffff0e1224 */ /* 0x001fe400078e0030 */
[----:B------:R-:W-:Y:S01]  /*11030*/  @P1 IMAD.MOV.U32 R15, RZ, RZ, R82 ;  /* 0x000000ffff0f1224 */ /* 0x000fe200078e0052 */
[----:B------:R-:W-:Y:S01]  /*11040*/  ISETP.GE.AND P0, PT, R4, R11, PT ;  /* 0x0000000b0400720c */ /* 0x000fe20003f06270 */
[----:B------:R-:W4:Y:S04]  /*11050*/  LDL R82, [R1+0xa34] ;  /* 0x000a340001527983 */ /* 0x000f280000100800 */
[----:B------:R0:W3:Y:S04]  /*11060*/  @P1 LDG.E.U16 R216, desc[UR6][R14.64] ;  /* 0x000000060ed81981 */ /* 0x0000e8000c1e1500 */
[----:B------:R-:W3:Y:S01]  /*11070*/  LDL R48, [R1+0xa38] ;  /* 0x000a380001307983 */ /* 0x000ee20000100800 */
[----:B0-----:R-:W-:-:S02]  /*11080*/  @P1 IMAD.MOV.U32 R14, RZ, RZ, R45 ;  /* 0x000000ffff0e1224 */ /* 0x001fc400078e002d */
[----:B------:R-:W-:Y:S01]  /*11090*/  @P1 IMAD.MOV.U32 R15, RZ, RZ, R47 ;  /* 0x000000ffff0f1224 */ /* 0x000fe200078e002f */
[----:B------:R-:W3:Y:S04]  /*110a0*/  LDL R45, [R1+0xa18] ;  /* 0x000a1800012d7983 */ /* 0x000ee80000100800 */
[----:B------:R0:W3:Y:S01]  /*110b0*/  @P1 LDG.E.U16 R215, desc[UR6][R14.64] ;  /* 0x000000060ed71981 */ /* 0x0000e2000c1e1500 */
[----:B------:R-:W-:Y:S01]  /*110c0*/  BAR.SYNC.DEFER_BLOCKING 0x0 ;  /* 0x0000000000007b1d */ /* 0x000fe20000010000 */
[----:B0-----:R-:W-:-:S05]  /*110d0*/  @!P0 IMAD.MOV.U32 R15, RZ, RZ, R44 ;  /* 0x000000ffff0f8224 */ /* 0x001fca00078e002c */
[----:B------:R-:W3:Y:S04]  /*110e0*/  LDL R47, [R1+0xa14] ;  /* 0x000a1400012f7983 */ /* 0x000ee80000100800 */
[----:B------:R-:W3:Y:S01]  /*110f0*/  LDL R44, [R1+0x9f4] ;  /* 0x0009f400012c7983 */ /* 0x000ee20000100800 */
[----:B------:R-:W-:-:S03]  /*11100*/  @!P0 IMAD.MOV.U32 R14, RZ, RZ, R26 ;  /* 0x000000ffff0e8224 */ /* 0x000fc600078e001a */
[----:B------:R-:W3:Y:S04]  /*11110*/  LDL R26, [R1+0x9f8] ;  /* 0x0009f800011a7983 */ /* 0x000ee80000100800 */
[----:B------:R0:W3:Y:S02]  /*11120*/  @!P0 LDG.E.U16 R212, desc[UR6][R14.64] ;  /* 0x000000060ed48981 */ /* 0x0000e4000c1e1500 */
[----:B0-----:R-:W-:Y:S02]  /*11130*/  @!P0 IMAD.MOV.U32 R14, RZ, RZ, R29 ;  /* 0x000000ffff0e8224 */ /* 0x001fe400078e001d */
[----:B------:R-:W-:Y:S01]  /*11140*/  @!P0 IMAD.MOV.U32 R15, RZ, RZ, R37 ;  /* 0x000000ffff0f8224 */ /* 0x000fe200078e0025 */
[----:B------:R-:W3:Y:S04]  /*11150*/  LDL R29, [R1+0x9d8] ;  /* 0x0009d800011d7983 */ /* 0x000ee80000100800 */
[----:B------:R0:W3:Y:S04]  /*11160*/  @!P0 LDG.E.U16 R211, desc[UR6][R14.64] ;  /* 0x000000060ed38981 */ /* 0x0000e8000c1e1500 */
[----:B------:R-:W3:Y:S01]  /*11170*/  LDL R37, [R1+0x9d4] ;  /* 0x0009d40001257983 */ /* 0x000ee20000100800 */
[----:B0-----:R-:W-:-:S02]  /*11180*/  @!P0 IMAD.MOV.U32 R14, RZ, RZ, R40 ;  /* 0x000000ffff0e8224 */ /* 0x001fc400078e0028 */
[----:B------:R-:W-:Y:S01]  /*11190*/  @!P0 IMAD.MOV.U32 R15, RZ, RZ, R43 ;  /* 0x000000ffff0f8224 */ /* 0x000fe200078e002b */
[----:B------:R-:W3:Y:S04]  /*111a0*/  LDL R40, [R1+0x9b8] ;  /* 0x0009b80001287983 */ /* 0x000ee80000100800 */
[----:B------:R0:W3:Y:S04]  /*111b0*/  @!P0 LDG.E.U16 R210, desc[UR6][R14.64] ;  /* 0x000000060ed28981 */ /* 0x0000e8000c1e1500 */
[----:B------:R-:W3:Y:S01]  /*111c0*/  LDL R43, [R1+0x9b4] ;  /* 0x0009b400012b7983 */ /* 0x000ee20000100800 */
[----:B0-----:R-:W-:-:S02]  /*111d0*/  @!P0 IMAD.MOV.U32 R14, RZ, RZ, R87 ;  /* 0x000000ffff0e8224 */ /* 0x001fc400078e0057 */
[----:B------:R-:W-:-:S05]  /*111e0*/  @!P0 IMAD.MOV.U32 R15, RZ, RZ, R89 ;  /* 0x000000ffff0f8224 */ /* 0x000fca00078e0059 */
[----:B------:R0:W3:Y:S02]  /*111f0*/  @!P0 LDG.E.U16 R209, desc[UR6][R14.64] ;  /* 0x000000060ed18981 */ /* 0x0000e4000c1e1500 */
[----:B0-----:R-:W-:Y:S02]  /*11200*/  @!P0 IMAD.MOV.U32 R15, RZ, RZ, R35 ;  /* 0x000000ffff0f8224 */ /* 0x001fe400078e0023 */
[----:B------:R-:W3:Y:S01]  /*11210*/  LDL R35, [R1+0x994] ;  /* 0x0009940001237983 */ /* 0x000ee20000100800 */
[----:B--2---:R-:W-:-:S03]  /*11220*/  @!P0 IMAD.MOV.U32 R14, RZ, RZ, R24 ;  /* 0x000000ffff0e8224 */ /* 0x004fc600078e0018 */
[----:B------:R-:W2:Y:S04]  /*11230*/  LDL R24, [R1+0x998] ;  /* 0x0009980001187983 */ /* 0x000ea80000100800 */
[----:B------:R4:W2:Y:S02]  /*11240*/  @!P0 LDG.E.U16 R208, desc[UR6][R14.64] ;  /* 0x000000060ed08981 */ /* 0x0008a4000c1e1500 */
[----:B----4-:R-:W-:Y:S02]  /*11250*/  @!P0 IMAD.MOV.U32 R15, RZ, RZ, R82 ;  /* 0x000000ffff0f8224 */ /* 0x010fe400078e0052 */
[----:B------:R-:W4:Y:S01]  /*11260*/  LDL R82, [R1+0x974] ;  /* 0x0009740001527983 */ /* 0x000f220000100800 */
[----:B---3--:R-:W-:-:S03]  /*11270*/  @!P0 IMAD.MOV.U32 R14, RZ, RZ, R48 ;  /* 0x000000ffff0e8224 */ /* 0x008fc600078e0030 */
[----:B------:R-:W3:Y:S04]  /*11280*/  LDL R48, [R1+0x978] ;  /* 0x0009780001307983 */ /* 0x000ee80000100800 */
[----:B------:R0:W3:Y:S02]  /*11290*/  @!P0 LDG.E.U16 R207, desc[UR6][R14.64] ;  /* 0x000000060ecf8981 */ /* 0x0000e4000c1e1500 */
[----:B0-----:R-:W-:Y:S02]  /*112a0*/  @!P0 IMAD.MOV.U32 R14, RZ, RZ, R45 ;  /* 0x000000ffff0e8224 */ /* 0x001fe400078e002d */
[----:B------:R-:W3:Y:S01]  /*112b0*/  LDL R45, [R1+0x958] ;  /* 0x00095800012d7983 */ /* 0x000ee20000100800 */
[----:B------:R-:W-:-:S03]  /*112c0*/  @!P0 IMAD.MOV.U32 R15, RZ, RZ, R47 ;  /* 0x000000ffff0f8224 */ /* 0x000fc600078e002f */
        /* <DEDUP_REMOVED lines=13> */
[----:B------:R-:W-:Y:S01]  /*113a0*/  @!P0 IMAD.MOV.U32 R15, RZ, RZ, R43 ;  /* 0x000000ffff0f8224 */ /* 0x000fe200078e002b */
[----:B------:R-:W3:Y:S04]  /*113b0*/  LDL R40, [R1+0x8f8] ;  /* 0x0008f80001287983 */ /* 0x000ee80000100800 */
[----:B------:R-:W3:Y:S04]  /*113c0*/  LDL R43, [R1+0x8f4] ;  /* 0x0008f400012b7983 */ /* 0x000ee80000100800 */
[----:B------:R0:W3:Y:S02]  /*113d0*/  @!P0 LDG.E.U16 R203, desc[UR6][R14.64] ;  /* 0x000000060ecb8981 */ /* 0x0000e4000c1e1500 */
[----:B0-----:R-:W-:-:S02]  /*113e0*/  @!P0 IMAD.MOV.U32 R15, RZ, RZ, R35 ;  /* 0x000000ffff0f8224 */ /* 0x001fc400078e0023 */
        /* <DEDUP_REMOVED lines=31> */
[----:B--2---:R-:W-:-:S03]  /*115e0*/  @!P0 IMAD.MOV.U32 R14, RZ, RZ, R24 ;  /* 0x000000ffff0e8224 */ /* 0x004fc600078e0018 */
[----:B------:R-:W2:Y:S04]  /*115f0*/  LDL R24, [R1+0x818] ;  /* 0x0008180001187983 */ /* 0x000ea80000100800 */
[----:B------:R4:W2:Y:S02]  /*11600*/  @!P0 LDG.E.U16 R196, desc[UR6][R14.64] ;  /* 0x000000060ec48981 */ /* 0x0008a4000c1e1500 */
[----:B----4-:R-:W-:Y:S02]  /*11610*/  @!P0 IMAD.MOV.U32 R15, RZ, RZ, R82 ;  /* 0x000000ffff0f8224 */ /* 0x010fe400078e0052 */
[----:B---3--:R-:W-:-:S05]  /*11620*/  @!P0 IMAD.MOV.U32 R14, RZ, RZ, R48 ;  /* 0x000000ffff0e8224 */ /* 0x008fca00078e0030 */
[----:B------:R0:W3:Y:S02]  /*11630*/  @!P0 LDG.E.U16 R195, desc[UR6][R14.64] ;  /* 0x000000060ec38981 */ /* 0x0000e4000c1e1500 */
[----:B0-----:R-:W-:Y:S02]  /*11640*/  @!P0 IMAD.MOV.U32 R14, RZ, RZ, R45 ;  /* 0x000000ffff0e8224 */ /* 0x001fe400078e002d */
[----:B------:R-:W4:Y:S01]  /*11650*/  LDL R45, [R1+0x7f8] ;  /* 0x0007f800012d7983 */ /* 0x000f220000100800 */
        /* <DEDUP_REMOVED lines=20> */
[----:B------:R-:W0:Y:S03]  /*117a0*/  S2R R145, SR_TID.X ;  /* 0x0000000000917919 */ /* 0x000e260000002100 */
[----:B------:R-:W-:Y:S04]  /*117b0*/  STL [R1+0xf1c], R3 ;  /* 0x000f1c0301007387 */ /* 0x000fe80000100800 */
[----:B------:R-:W-:Y:S04]  /*117c0*/  STS.U16 [R3+UR4], R171 ;  /* 0x000000ab03007988 */ /* 0x000fe80008000404 */
[----:B------:R-:W-:Y:S04]  /*117d0*/  STS.U16 [R3+UR4+0x4000], R172 ;  /* 0x004000ac03007988 */ /* 0x000fe80008000404 */
[----:B------:R-:W-:Y:S04]  /*117e0*/  STS.U16 [R3+UR4+0x400], R167 ;  /* 0x000400a703007988 */ /* 0x000fe80008000404 */
[----:B------:R-:W-:Y:S01]  /*117f0*/  STS.U16 [R3+UR4+0x4400], R168 ;  /* 0x004400a803007988 */ /* 0x000fe20008000404 */
[----:B0-----:R-:W-:-:S05]  /*11800*/  LOP3.LUT R145, R145, 0x3f, RZ, 0xc0, !PT ;  /* 0x0000003f91917812 */ /* 0x001fca00078ec0ff */
[----:B------:R-:W-:Y:S01]  /*11810*/  IMAD.SHL.U32 R48, R145, 0x2, RZ ;  /* 0x0000000291307824 */ /* 0x000fe200078e00ff */
[----:B------:R-:W-:Y:S04]  /*11820*/  STS.U16 [R3+UR4+0x800], R163 ;  /* 0x000800a303007988 */ /* 0x000fe80008000404 */
        /* <DEDUP_REMOVED lines=8> */
[----:B------:R-:W-:Y:S01]  /*118b0*/  STS.U16 [R3+UR4+0x5800], R17 ;  /* 0x0058001103007988 */ /* 0x000fe20008000404 */
[----:B--2---:R-:W-:-:S02]  /*118c0*/  @!P0 IMAD.MOV.U32 R14, RZ, RZ, R24 ;  /* 0x000000ffff0e8224 */ /* 0x004fc400078e0018 */
[----:B------:R-:W0:Y:S03]  /*118d0*/  S2R R24, SR_TID.X ;  /* 0x0000000000187919 */ /* 0x000e260000002100 */
[----:B------:R4:W2:Y:S04]  /*118e0*/  @!P0 LDG.E.U16 R190, desc[UR6][R14.64] ;  /* 0x000000060ebe8981 */ /* 0x0008a8000c1e1500 */
[----:B------:R-:W-:Y:S04]  /*118f0*/  STS.U16 [R3+UR4+0x1c00], R16 ;  /* 0x001c001003007988 */ /* 0x000fe80008000404 */
[----:B------:R1:W-:Y:S01]  /*11900*/  STS.U16 [R3+UR4+0x5c00], R13 ;  /* 0x005c000d03007988 */ /* 0x0003e20008000404 */
[----:B----4-:R-:W-:-:S02]  /*11910*/  @!P0 IMAD.MOV.U32 R14, RZ, RZ, R45 ;  /* 0x000000ffff0e8224 */ /* 0x010fc400078e002d */
[----:B---3--:R-:W-:Y:S02]  /*11920*/  @!P0 IMAD.MOV.U32 R15, RZ, RZ, R47 ;  /* 0x000000ffff0f8224 */ /* 0x008fe400078e002f */
[----:B------:R-:W3:Y:S04]  /*11930*/  LDL.LU R47, [R1+0x774] ;  /* 0x00077400012f7983 */ /* 0x000ee80000300800 */
[----:B------:R4:W2:Y:S02]  /*11940*/  @!P0 LDG.E.U16 R189, desc[UR6][R14.64] ;  /* 0x000000060ebd8981 */ /* 0x0008a4000c1e1500 */
[----:B----4-:R-:W-:Y:S01]  /*11950*/  @!P0 IMAD.MOV.U32 R15, RZ, RZ, R44 ;  /* 0x000000ffff0f8224 */ /* 0x010fe200078e002c */
[----:B0-----:R-:W-:-:S05]  /*11960*/  LOP3.LUT R24, R24, 0x40, RZ, 0xc0, !PT ;  /* 0x0000004018187812 */ /* 0x001fca00078ec0ff */
[----:B------:R-:W-:Y:S02]  /*11970*/  IMAD R24, R24, 0x80, R48 ;  /* 0x0000008018187824 */ /* 0x000fe400078e0230 */
[----:B------:R-:W-:Y:S02]  /*11980*/  @!P0 IMAD.MOV.U32 R14, RZ, RZ, R26 ;  /* 0x000000ffff0e8224 */ /* 0x000fe400078e001a */
[----:B------:R-:W4:Y:S04]  /*11990*/  LDL.LU R26, [R1+0x754] ;  /* 0x00075400011a7983 */ /* 0x000f280000300800 */
[----:B------:R-:W2:Y:S04]  /*119a0*/  LDL.LU R45, [R1+0x758] ;  /* 0x00075800012d7983 */ /* 0x000ea80000300800 */
[----:B------:R0:W2:Y:S02]  /*119b0*/  @!P0 LDG.E.U16 R188, desc[UR6][R14.64] ;  /* 0x000000060ebc8981 */ /* 0x0000a4000c1e1500 */
[----:B0-----:R-:W-:-:S02]  /*119c0*/  @!P0 IMAD.MOV.U32 R14, RZ, RZ, R29 ;  /* 0x000000ffff0e8224 */ /* 0x001fc400078e001d */
[----:B------:R-:W-:Y:S02]  /*119d0*/  @!P0 IMAD.MOV.U32 R15, RZ, RZ, R37 ;  /* 0x000000ffff0f8224 */ /* 0x000fe400078e0025 */
[----:B------:R-:W2:Y:S04]  /*119e0*/  LDL.LU R37, [R1+0x734] ;  /* 0x0007340001257983 */ /* 0x000ea80000300800 */
[----:B------:R-:W2:Y:S04]  /*119f0*/  LDL.LU R29, [R1+0x738] ;  /* 0x00073800011d7983 */ /* 0x000ea80000300800 */
[----:B------:R0:W2:Y:S02]  /*11a00*/  @!P0 LDG.E.U16 R187, desc[UR6][R14.64] ;  /* 0x000000060ebb8981 */ /* 0x0000a4000c1e1500 */
[----:B0-----:R-:W-:-:S02]  /*11a10*/  @!P0 IMAD.MOV.U32 R14, RZ, RZ, R40 ;  /* 0x000000ffff0e8224 */ /* 0x001fc400078e0028 */
[----:B------:R-:W-:Y:S02]  /*11a20*/  @!P0 IMAD.MOV.U32 R15, RZ, RZ, R43 ;  /* 0x000000ffff0f8224 */ /* 0x000fe400078e002b */
[----:B------:R-:W2:Y:S04]  /*11a30*/  LDL.LU R43, [R1+0x714] ;  /* 0x00071400012b7983 */ /* 0x000ea80000300800 */
[----:B------:R-:W2:Y:S04]  /*11a40*/  LDL.LU R40, [R1+0x718] ;  /* 0x0007180001287983 */ /* 0x000ea80000300800 */
[----:B------:R0:W2:Y:S04]  /*11a50*/  @!P0 LDG.E.U16 R186, desc[UR6][R14.64] ;  /* 0x000000060eba8981 */ /* 0x0000a8000c1e1500 */
[----:B------:R-:W2:Y:S04]  /*11a60*/  LDL R100, [R1+0xaa4] ;  /* 0x000aa40001647983 */ /* 0x000ea80000100800 */
[----:B------:R-:W2:Y:S01]  /*11a70*/  LDL R99, [R1+0xeac] ;  /* 0x000eac0001637983 */ /* 0x000ea20000100800 */
[----:B0-----:R-:W-:-:S03]  /*11a80*/  @!P0 IMAD.MOV.U32 R14, RZ, RZ, R35 ;  /* 0x000000ffff0e8224 */ /* 0x001fc600078e0023 */
[----:B------:R-:W2:Y:S04]  /*11a90*/  LDL R98, [R1+0xe9c] ;  /* 0x000e9c0001627983 */ /* 0x000ea80000100800 */
        /* <DEDUP_REMOVED lines=10> */
[----:B-1----:R-:W2:Y:S04]  /*11b40*/  LDL R3, [R1+0xa10] ;  /* 0x000a100001037983 */ /* 0x002ea80000100800 */
[----:B------:R-:W2:Y:S04]  /*11b50*/  LDL.LU R44, [R1+0x6f8] ;  /* 0x0006f800012c7983 */ /* 0x000ea80000300800 */
[----:B------:R-:W-:Y:S01]  /*11b60*/  STL [R1+0xf28], R10 ;  /* 0x000f280a01007387 */ /* 0x000fe20000100800 */
[----:B---3--:R-:W-:-:S05]  /*11b70*/  @!P0 IMAD.MOV.U32 R15, RZ, RZ, R47 ;  /* 0x000000ffff0f8224 */ /* 0x008fca00078e002f */
[----:B------:R4:W3:Y:S02]  /*11b80*/  @!P0 LDG.E.U16 R185, desc[UR6][R14.64] ;  /* 0x000000060eb98981 */ /* 0x0008e4000c1e1500 */
[----:B----4-:R-:W-:Y:S02]  /*11b90*/  @!P0 IMAD.MOV.U32 R15, RZ, RZ, R26 ;  /* 0x000000ffff0f8224 */ /* 0x010fe400078e001a */
[----:B--2---:R-:W-:-:S05]  /*11ba0*/  @!P0 IMAD.MOV.U32 R14, RZ, RZ, R45 ;  /* 0x000000ffff0e8224 */ /* 0x004fca00078e002d */
[----:B------:R0:W2:Y:S02]  /*11bb0*/  @!P0 LDG.E.U16 R184, desc[UR6][R14.64] ;  /* 0x000000060eb88981 */ /* 0x0000a4000c1e1500 */
[----:B0-----:R-:W-:Y:S02]  /*11bc0*/  @!P0 IMAD.MOV.U32 R15, RZ, RZ, R37 ;  /* 0x000000ffff0f8224 */ /* 0x001fe400078e0025 */
[----:B------:R-:W-:-:S05]  /*11bd0*/  @!P0 IMAD.MOV.U32 R14, RZ, RZ, R29 ;  /* 0x000000ffff0e8224 */ /* 0x000fca00078e001d */
[----:B------:R0:W4:Y:S02]  /*11be0*/  @!P0 LDG.E.U16 R183, desc[UR6][R14.64] ;  /* 0x000000060eb78981 */ /* 0x000124000c1e1500 */
        /* <DEDUP_REMOVED lines=10> */
[----:B------:R-:W-:Y:S01]  /*11c90*/  @!P0 IMAD.MOV.U32 R15, RZ, RZ, R98 ;  /* 0x000000ffff0f8224 */ /* 0x000fe200078e0062 */
[----:B------:R-:W-:Y:S01]  /*11ca0*/  LOP3.LUT R24, R24, 0x10, RZ, 0x3c, !PT ;  /* 0x0000001018187812 */ /* 0x000fe200078e3cff */
[----:B------:R-:W3:Y:S04]  /*11cb0*/  LDL R98, [R1+0x9ec] ;  /* 0x0009ec0001627983 */ /* 0x000ee80000100800 */
[----:B------:R0:W4:Y:S04]  /*11cc0*/  @!P0 LDG.E.U16 R179, desc[UR6][R14.64] ;  /* 0x000000060eb38981 */ /* 0x000128000c1e1500 */
[----:B------:R-:W2:Y:S01]  /*11cd0*/  LDL R97, [R1+0x9cc] ;  /* 0x0009cc0001617983 */ /* 0x000ea20000100800 */
[----:B0-----:R-:W-:-:S02]  /*11ce0*/  @!P0 IMAD.MOV.U32 R14, RZ, RZ, R95 ;  /* 0x000000ffff0e8224 */ /* 0x001fc400078e005f */
[----:B------:R-:W-:Y:S01]  /*11cf0*/  @!P0 IMAD.MOV.U32 R15, RZ, RZ, R96 ;  /* 0x000000ffff0f8224 */ /* 0x000fe200078e0060 */
[----:B------:R0:W-:Y:S04]  /*11d00*/  STS.U16 [R24+UR4+0x80], R175 ;  /* 0x000080af18007988 */ /* 0x0001e80008000404 */
[----:B------:R1:W4:Y:S01]  /*11d10*/  @!P0 LDG.E.U16 R178, desc[UR6][R14.64] ;  /* 0x000000060eb28981 */ /* 0x000322000c1e1500 */
[----:B------:R-:W0:Y:S03]  /*11d20*/  S2R R145, SR_TID.X ;  /* 0x0000000000917919 */ /* 0x000e260000002100 */
[----:B------:R-:W4:Y:S01]  /*11d30*/  LDL R96, [R1+0x9ac] ;  /* 0x0009ac0001607983 */ /* 0x000f220000100800 */
[----:B-1----:R-:W-:-:S03]  /*11d40*/  @!P0 IMAD.MOV.U32 R14, RZ, RZ, R35 ;  /* 0x000000ffff0e8224 */ /* 0x002fc600078e0023 */
[----:B------:R-:W3:Y:S01]  /*11d50*/  LDL R35, [R1+0x9f0] ;  /* 0x0009f00001237983 */ /* 0x000ee20000100800 */
[----:B------:R-:W-:-:S03]  /*11d60*/  @!P0 IMAD.MOV.U32 R15, RZ, RZ, R94 ;  /* 0x000000ffff0f8224 */ /* 0x000fc600078e005e */
[----:B------:R1:W-:Y:S04]  /*11d70*/  STS.U16 [R24+UR4+0x4080], R176 ;  /* 0x004080b018007988 */ /* 0x0003e80008000404 */
[----:B------:R1:W4:Y:S01]  /*11d80*/  @!P0 LDG.E.U16 R177, desc[UR6][R14.64] ;  /* 0x000000060eb18981 */ /* 0x000322000c1e1500 */
[----:B0-----:R-:W-:-:S03]  /*11d90*/  PRMT R175, RZ, 0x7610, R175 ;  /* 0x00007610ffaf7816 */ /* 0x001fc600000000af */
[----:B------:R-:W4:Y:S04]  /*11da0*/  LDL R95, [R1+0x98c] ;  /* 0x00098c00015f7983 */ /* 0x000f280000100800 */
[----:B------:R-:W4:Y:S01]  /*11db0*/  LDL R94, [R1+0x990] ;  /* 0x00099000015e7983 */ /* 0x000f220000100800 */
[----:B-1----:R-:W-:-:S03]  /*11dc0*/  @!P0 IMAD.MOV.U32 R14, RZ, RZ, R89 ;  /* 0x000000ffff0e8224 */ /* 0x002fc600078e0059 */
[----:B------:R-:W2:Y:S01]  /*11dd0*/  LDL R89, [R1+0x9d0] ;  /* 0x0009d00001597983 */ /* 0x000ea20000100800 */
[----:B------:R-:W-:Y:S01]  /*11de0*/  PRMT R176, RZ, 0x7610, R176 ;  /* 0x00007610ffb07816 */ /* 0x000fe200000000b0 */
[----:B------:R-:W-:Y:S02]  /*11df0*/  @!P0 IMAD.MOV.U32 R15, RZ, RZ, R92 ;  /* 0x000000ffff0f8224 */ /* 0x000fe400078e005c */
[----:B------:R-:W-:Y:S04]  /*11e00*/  STS.U16 [R24+UR4+0x480], R173 ;  /* 0x000480ad18007988 */ /* 0x000fe80008000404 */
[----:B------:R0:W4:Y:S01]  /*11e10*/  @!P0 LDG.E.U16 R176, desc[UR6][R14.64] ;  /* 0x000000060eb08981 */ /* 0x000122000c1e1500 */
[----:B------:R-:W-:-:S03]  /*11e20*/  LOP3.LUT R145, R145, 0x3f, RZ, 0xc0, !PT ;  /* 0x0000003f91917812 */ /* 0x000fc600078ec0ff */
[----:B------:R-:W4:Y:S01]  /*11e30*/  LDL R92, [R1+0x96c] ;  /* 0x00096c00015c7983 */ /* 0x000f220000100800 */
[----:B0-----:R-:W-:-:S03]  /*11e40*/  @!P0 IMAD.MOV.U32 R14, RZ, RZ, R82 ;  /* 0x000000ffff0e8224 */ /* 0x001fc600078e0052 */
[----:B------:R-:W4:Y:S01]  /*11e50*/  LDL R82, [R1+0x9b0] ;  /* 0x0009b00001527983 */ /* 0x000f220000100800 */
[----:B------:R-:W-:-:S03]  /*11e60*/  @!P0 IMAD.MOV.U32 R15, RZ, RZ, R87 ;  /* 0x000000ffff0f8224 */ /* 0x000fc600078e0057 */
[----:B------:R0:W-:Y:S04]  /*11e70*/  STS.U16 [R24+UR4+0x4480], R174 ;  /* 0x004480ae18007988 */ /* 0x0001e80008000404 */
[----:B------:R1:W4:Y:S01]  /*11e80*/  @!P0 LDG.E.U16 R175, desc[UR6][R14.64] ;  /* 0x000000060eaf8981 */ /* 0x000322000c1e1500 */
[----:B------:R-:W-:-:S03]  /*11e90*/  IMAD.SHL.U32 R10, R145, 0x2, RZ ;  /* 0x00000002910a7824 */ /* 0x000fc600078e00ff */
[----:B------:R-:W4:Y:S01]  /*11ea0*/  LDL R87, [R1+0x970] ;  /* 0x0009700001577983 */ /* 0x000f220000100800 */
[----:B-1----:R-:W-:Y:S02]  /*11eb0*/  @!P0 IMAD.MOV.U32 R14, RZ, RZ, R3 ;  /* 0x000000ffff0e8224 */ /* 0x002fe400078e0003 */
[----:B------:R-:W1:Y:S01]  /*11ec0*/  S2R R3, SR_TID.X ;  /* 0x0000000000037919 */ /* 0x000e620000002100 */
[----:B------:R-:W-:Y:S04]  /*11ed0*/  STS.U16 [R24+UR4+0x880], R169 ;  /* 0x000880a918007988 */ /* 0x000fe80008000404 */
[----:B------:R-:W-:Y:S04]  /*11ee0*/  STS.U16 [R24+UR4+0x4880], R170 ;  /* 0x004880aa18007988 */ /* 0x000fe80008000404 */
[----:B------:R-:W-:Y:S01]  /*11ef0*/  STS.U16 [R24+UR4+0xc80], R165 ;  /* 0x000c80a518007988 */ /* 0x000fe20008000404 */
[----:B------:R-:W-:-:S03]  /*11f00*/  @!P0 IMAD.MOV.U32 R15, RZ, RZ, R48 ;  /* 0x000000ffff0f8224 */ /* 0x000fc600078e0030 */
[----:B------:R-:W-:Y:S04]  /*11f10*/  STS.U16 [R24+UR4+0x4c80], R166 ;  /* 0x004c80a618007988 */ /* 0x000fe80008000404 */
[----:B------:R-:W-:Y:S04]  /*11f20*/  STS.U16 [R24+UR4+0x1080], R161 ;  /* 0x001080a118007988 */ /* 0x000fe80008000404 */
[----:B------:R-:W-:Y:S04]  /*11f30*/  STS.U16 [R24+UR4+0x5080], R162 ;  /* 0x005080a218007988 */ /* 0x000fe80008000404 */
[----:B------:R-:W-:Y:S01]  /*11f40*/  STS.U16 [R24+UR4+0x1480], R157 ;  /* 0x0014809d18007988 */ /* 0x000fe20008000404 */
[----:B-1----:R-:W-:-:S03]  /*11f50*/  LOP3.LUT R3, R3, 0x40, RZ, 0xc0, !PT ;  /* 0x0000004003037812 */ /* 0x002fc600078ec0ff */
[----:B------:R-:W-:Y:S01]  /*11f60*/  STS.U16 [R24+UR4+0x5480], R158 ;  /* 0x0054809e18007988 */ /* 0x000fe20008000404 */
[----:B0-----:R-:W-:-:S03]  /*11f70*/  PRMT R174, RZ, 0x7610, R174 ;  /* 0x00007610ffae7816 */ /* 0x001fc600000000ae */
[----:B------:R-:W4:Y:S01]  /*11f80*/  LDL R48, [R1+0x94c] ;  /* 0x00094c0001307983 */ /* 0x000f220000100800 */
[----:B------:R-:W-:-:S03]  /*11f90*/  IMAD R3, R3, 0x80, R10 ;  /* 0x0000008003037824 */ /* 0x000fc600078e020a */
[----:B------:R-:W-:Y:S04]  /*11fa0*/  STS.U16 [R24+UR4+0x1880], R23 ;  /* 0x0018801718007988 */ /* 0x000fe80008000404 */
[----:B------:R-:W-:Y:S01]  /*11fb0*/  STS.U16 [R24+UR4+0x5880], R152 ;  /* 0x0058809818007988 */ /* 0x000fe20008000404 */
[----:B------:R-:W-:-:S03]  /*11fc0*/  LOP3.LUT R3, R3, 0x20, RZ, 0x3c, !PT ;  /* 0x0000002003037812 */ /* 0x000fc600078e3cff */
[----:B------:R-:W-:Y:S04]  /*11fd0*/  STS.U16 [R24+UR4+0x1c80], R19 ;  /* 0x001c801318007988 */ /* 0x000fe80008000404 */
[----:B------:R0:W-:Y:S04]  /*11fe0*/  STS.U16 [R24+UR4+0x5c80], R20 ;  /* 0x005c801418007988 */ /* 0x0001e80008000404 */
[----:B------:R3:W4:Y:S01]  /*11ff0*/  @!P0 LDG.E.U16 R174, desc[UR6][R14.64] ;  /* 0x000000060eae8981 */ /* 0x000722000c1e1500 */
[----:B------:R-:W-:Y:S02]  /*12000*/  PRMT R173, RZ, 0x7610, R173 ;  /* 0x00007610ffad7816 */ /* 0x000fe400000000ad */
[----:B------:R-:W-:Y:S01]  /*12010*/  PRMT R172, RZ, 0x7610, R172 ;  /* 0x00007610ffac7816 */ /* 0x000fe200000000ac */
[----:B------:R-:W4:Y:S04]  /*12020*/  LDL R10, [R1+0x8d0] ;  /* 0x0008d000010a7983 */ /* 0x000f280000100800 */
[----:B0-----:R-:W4:Y:S04]  /*12030*/  LDL R24, [R1+0x950] ;  /* 0x0009500001187983 */ /* 0x001f280000100800 */
[----:B------:R0:W-:Y:S04]  /*12040*/  STS.U16 [R3+UR4+0x100], R27 ;  /* 0x0001001b03007988 */ /* 0x0001e80008000404 */
[----:B0-----:R-:W4:Y:S04]  /*12050*/  LDL R27, [R1+0x930] ;  /* 0x00093000011b7983 */ /* 0x001f280000100800 */
[----:B------:R0:W-:Y:S04]  /*12060*/  STS.U16 [R3+UR4+0x4100], R88 ;  /* 0x0041005803007988 */ /* 0x0001e80008000404 */
[----:B------:R1:W-:Y:S04]  /*12070*/  STS.U16 [R3+UR4+0x500], R38 ;  /* 0x0005002603007988 */ /* 0x0003e80008000404 */
[----:B0-----:R-:W4:Y:S04]  /*12080*/  LDL R88, [R1+0x910] ;  /* 0x0009100001587983 */ /* 0x001f280000100800 */
[----:B-1----:R-:W4:Y:S04]  /*12090*/  LDL R38, [R1+0x8f0] ;  /* 0x0008f00001267983 */ /* 0x002f280000100800 */
[----:B------:R0:W-:Y:S04]  /*120a0*/  STS.U16 [R3+UR4+0x4500], R42 ;  /* 0x0045002a03007988 */ /* 0x0001e80008000404 */
[----:B0-----:R-:W4:Y:S01]  /*120b0*/  LDL R42, [R1+0x8cc] ;  /* 0x0008cc00012a7983 */ /* 0x001f220000100800 */
[----:B---3--:R-:W-:-:S03]  /*120c0*/  @!P0 IMAD.MOV.U32 R14, RZ, RZ, R35 ;  /* 0x000000ffff0e8224 */ /* 0x008fc600078e0023 */
[----:B------:R-:W3:Y:S01]  /*120d0*/  LDL R35, [R1+0x92c] ;  /* 0x00092c0001237983 */ /* 0x000ee20000100800 */
[----:B------:R-:W-:-:S05]  /*120e0*/  @!P0 IMAD.MOV.U32 R15, RZ, RZ, R98 ;  /* 0x000000ffff0f8224 */ /* 0x000fca00078e0062 */
[----:B------:R2:W3:Y:S02]  /*120f0*/  @!P0 LDG.E.U16 R173, desc[UR6][R14.64] ;  /* 0x000000060ead8981 */ /* 0x0004e4000c1e1500 */
[----:B--2---:R-:W-:Y:S02]  /*12100*/  @!P0 IMAD.MOV.U32 R14, RZ, RZ, R89 ;  /* 0x000000ffff0e8224 */ /* 0x004fe400078e0059 */
[----:B------:R-:W2:Y:S01]  /*12110*/  LDL R89, [R1+0x90c] ;  /* 0x00090c0001597983 */ /* 0x000ea20000100800 */
[----:B------:R-:W-:-:S05]  /*12120*/  @!P0 IMAD.MOV.U32 R15, RZ, RZ, R97 ;  /* 0x000000ffff0f8224 */ /* 0x000fca00078e0061 */
[----:B------:R4:W2:Y:S02]  /*12130*/  @!P0 LDG.E.U16 R172, desc[UR6][R14.64] ;  /* 0x000000060eac8981 */ /* 0x0008a4000c1e1500 */
[----:B----4-:R-:W-:Y:S02]  /*12140*/  @!P0 IMAD.MOV.U32 R14, RZ, RZ, R82 ;  /* 0x000000ffff0e8224 */ /* 0x010fe400078e0052 */
[----:B------:R-:W4:Y:S01]  /*12150*/  LDL R82, [R1+0x8ec] ;  /* 0x0008ec0001527983 */ /* 0x000f220000100800 */
[----:B------:R-:W-:Y:S01]  /*12160*/  PRMT R171, RZ, 0x7610, R171 ;  /* 0x00007610ffab7816 */ /* 0x000fe200000000ab */
[----:B------:R-:W-:Y:S01]  /*12170*/  @!P0 IMAD.MOV.U32 R15, RZ, RZ, R96 ;  /* 0x000000ffff0f8224 */ /* 0x000fe200078e0060 */
[----:B------:R-:W-:-:S04]  /*12180*/  PRMT R170, RZ, 0x7610, R170 ;  /* 0x00007610ffaa7816 */ /* 0x000fc800000000aa */
[----:B------:R0:W4:Y:S01]  /*12190*/  @!P0 LDG.E.U16 R171, desc[UR6][R14.64] ;  /* 0x000000060eab8981 */ /* 0x000122000c1e1500 */
[----:B------:R-:W-:-:S03]  /*121a0*/  PRMT R169, RZ, 0x7610, R169 ;  /* 0x00007610ffa97816 */ /* 0x000fc600000000a9 */
[----:B------:R1:W-:Y:S01]  /*121b0*/  STS.U16 [R3+UR4+0x900], R86 ;  /* 0x0009005603007988 */ /* 0x0003e20008000404 */
[----:B0-----:R-:W-:Y:S02]  /*121c0*/  @!P0 IMAD.MOV.U32 R14, RZ, RZ, R94 ;  /* 0x000000ffff0e8224 */ /* 0x001fe400078e005e */
[----:B------:R-:W-:Y:S01]  /*121d0*/  @!P0 IMAD.MOV.U32 R15, RZ, RZ, R95 ;  /* 0x000000ffff0f8224 */ /* 0x000fe200078e005f */
[----:B-1----:R-:W4:Y:S04]  /*121e0*/  LDL R86, [R1+0x8b0] ;  /* 0x0008b00001567983 */ /* 0x002f280000100800 */
[----:B------:R0:W4:Y:S02]  /*121f0*/  @!P0 LDG.E.U16 R170, desc[UR6][R14.64] ;  /* 0x000000060eaa8981 */ /* 0x000124000c1e1500 */
[----:B0-----:R-:W-:-:S02]  /*12200*/  @!P0 IMAD.MOV.U32 R14, RZ, RZ, R87 ;  /* 0x000000ffff0e8224 */ /* 0x001fc400078e0057 */
[----:B------:R-:W-:Y:S01]  /*12210*/  @!P0 IMAD.MOV.U32 R15, RZ, RZ, R92 ;  /* 0x000000ffff0f8224 */ /* 0x000fe200078e005c */
[----:B------:R-:W4:Y:S04]  /*12220*/  LDL R87, [R1+0x8ac] ;  /* 0x0008ac0001577983 */ /* 0x000f280000100800 */
[----:B------:R0:W4:Y:S01]  /*12230*/  @!P0 LDG.E.U16 R169, desc[UR6][R14.64] ;  /* 0x000000060ea98981 */ /* 0x000122000c1e1500 */
[----:B------:R-:W-:Y:S01]  /*12240*/  PRMT R168, RZ, 0x7610, R168 ;  /* 0x00007610ffa87816 */ /* 0x000fe200000000a8 */
[----:B0-----:R-:W-:Y:S02]  /*12250*/  @!P0 IMAD.MOV.U32 R15, RZ, RZ, R48 ;  /* 0x000000ffff0f8224 */ /* 0x001fe400078e0030 */
[----:B------:R-:W4:Y:S01]  /*12260*/  LDL R48, [R1+0x88c] ;  /* 0x00088c0001307983 */ /* 0x000f220000100800 */
[----:B------:R-:W-:-:S03]  /*12270*/  @!P0 IMAD.MOV.U32 R14, RZ, RZ, R24 ;  /* 0x000000ffff0e8224 */ /* 0x000fc600078e0018 */
[----:B------:R-:W4:Y:S04]  /*12280*/  LDL R24, [R1+0x890] ;  /* 0x0008900001187983 */ /* 0x000f280000100800 */
[----:B------:R0:W4:Y:S02]  /*12290*/  @!P0 LDG.E.U16 R168, desc[UR6][R14.64] ;  /* 0x000000060ea88981 */ /* 0x000124000c1e1500 */
[----:B0-----:R-:W-:Y:S02]  /*122a0*/  @!P0 IMAD.MOV.U32 R14, RZ, RZ, R27 ;  /* 0x000000ffff0e8224 */ /* 0x001fe400078e001b */
[----:B------:R-:W4:Y:S01]  /*122b0*/  LDL R27, [R1+0x870] ;  /* 0x00087000011b7983 */ /* 0x000f220000100800 */
[----:B------:R-:W-:Y:S02]  /*122c0*/  PRMT R167, RZ, 0x7610, R167 ;  /* 0x00007610ffa77816 */ /* 0x000fe400000000a7 */
[----:B------:R-:W-:-:S02]  /*122d0*/  PRMT R166, RZ, 0x7610, R166 ;  /* 0x00007610ffa67816 */ /* 0x000fc400000000a6 */
[----:B------:R-:W-:Y:S01]  /*122e0*/  PRMT R165, RZ, 0x7610, R165 ;  /* 0x00007610ffa57816 */ /* 0x000fe200000000a5 */
[----:B---3--:R-:W-:Y:S02]  /*122f0*/  @!P0 IMAD.MOV.U32 R15, RZ, RZ, R35 ;  /* 0x000000ffff0f8224 */ /* 0x008fe400078e0023 */
[----:B------:R-:W3:Y:S04]  /*12300*/  LDL R35, [R1+0x86c] ;  /* 0x00086c0001237983 */ /* 0x000ee80000100800 */
[----:B------:R0:W3:Y:S02]  /*12310*/  @!P0 LDG.E.U16 R167, desc[UR6][R14.64] ;  /* 0x000000060ea78981 */ /* 0x0000e4000c1e1500 */
[----:B0-----:R-:W-:Y:S02]  /*12320*/  @!P0 IMAD.MOV.U32 R14, RZ, RZ, R88 ;  /* 0x000000ffff0e8224 */ /* 0x001fe400078e0058 */
[----:B------:R-:W3:Y:S01]  /*12330*/  LDL R88, [R1+0x850] ;  /* 0x0008500001587983 */ /* 0x000ee20000100800 */
[----:B--2---:R-:W-:-:S03]  /*12340*/  @!P0 IMAD.MOV.U32 R15, RZ, RZ, R89 ;  /* 0x000000ffff0f8224 */ /* 0x004fc600078e0059 */
[----:B------:R-:W2:Y:S04]  /*12350*/  LDL R89, [R1+0x84c] ;  /* 0x00084c0001597983 */ /* 0x000ea80000100800 */
[----:B------:R0:W2:Y:S02]  /*12360*/  @!P0 LDG.E.U16 R166, desc[UR6][R14.64] ;  /* 0x000000060ea68981 */ /* 0x0000a4000c1e1500 */
[----:B0-----:R-:W-:Y:S02]  /*12370*/  @!P0 IMAD.MOV.U32 R14, RZ, RZ, R38 ;  /* 0x000000ffff0e8224 */ /* 0x001fe400078e0026 */
[----:B------:R-:W2:Y:S01]  /*12380*/  LDL R38, [R1+0x830] ;  /* 0x0008300001267983 */ /* 0x000ea20000100800 */
[----:B----4-:R-:W-:-:S03]  /*12390*/  @!P0 IMAD.MOV.U32 R15, RZ, RZ, R82 ;  /* 0x000000ffff0f8224 */ /* 0x010fc600078e0052 */
[----:B------:R-:W4:Y:S04]  /*123a0*/  LDL R82, [R1+0x82c] ;  /* 0x00082c0001527983 */ /* 0x000f280000100800 */
[----:B------:R0:W4:Y:S02]  /*123b0*/  @!P0 LDG.E.U16 R165, desc[UR6][R14.64] ;  /* 0x000000060ea58981 */ /* 0x000124000c1e1500 */
[----:B0-----:R-:W-:Y:S02]  /*123c0*/  @!P0 IMAD.MOV.U32 R15, RZ, RZ, R42 ;  /* 0x000000ffff0f8224 */ /* 0x001fe400078e002a */
[----:B------:R-:W-:Y:S01]  /*123d0*/  @!P0 IMAD.MOV.U32 R14, RZ, RZ, R10 ;  /* 0x000000ffff0e8224 */ /* 0x000fe200078e000a */
[----:B------:R-:W4:Y:S04]  /*123e0*/  LDL R42, [R1+0x80c] ;  /* 0x00080c00012a7983 */ /* 0x000f280000100800 */
[----:B------:R-:W4:Y:S01]  /*123f0*/  LDL R10, [R1+0x810] ;  /* 0x00081000010a7983 */ /* 0x000f220000100800 */
[----:B------:R-:W-:-:S02]  /*12400*/  PRMT R164, RZ, 0x7610, R164 ;  /* 0x00007610ffa47816 */ /* 0x000fc400000000a4 */
[----:B------:R-:W-:-:S04]  /*12410*/  PRMT R163, RZ, 0x7610, R163 ;  /* 0x00007610ffa37816 */ /* 0x000fc800000000a3 */
[----:B------:R0:W4:Y:S02]  /*12420*/  @!P0 LDG.E.U16 R164, desc[UR6][R14.64] ;  /* 0x000000060ea48981 */ /* 0x000124000c1e1500 */
[----:B0-----:R-:W-:Y:S02]  /*12430*/  @!P0 IMAD.MOV.U32 R14, RZ, RZ, R86 ;  /* 0x000000ffff0e8224 */ /* 0x001fe400078e0056 */
[----:B------:R-:W-:Y:S01]  /*12440*/  @!P0 IMAD.MOV.U32 R15, RZ, RZ, R87 ;  /* 0x000000ffff0f8224 */ /* 0x000fe200078e0057 */
[----:B------:R-:W4:Y:S04]  /*12450*/  LDL R86, [R1+0x7f0] ;  /* 0x0007f00001567983 */ /* 0x000f280000100800 */
[----:B------:R-:W4:Y:S04]  /*12460*/  LDL R87, [R1+0x7ec] ;  /* 0x0007ec0001577983 */ /* 0x000f280000100800 */
[----:B------:R0:W4:Y:S01]  /*12470*/  @!P0 LDG.E.U16 R163, desc[UR6][R14.64] ;  /* 0x000000060ea38981 */ /* 0x000122000c1e1500 */
[----:B------:R-:W-:Y:S01]  /*12480*/  PRMT R162, RZ, 0x7610, R162 ;  /* 0x00007610ffa27816 */ /* 0x000fe200000000a2 */
[----:B0-----:R-:W-:-:S02]  /*12490*/  @!P0 IMAD.MOV.U32 R15, RZ, RZ, R48 ;  /* 0x000000ffff0f8224 */ /* 0x001fc400078e0030 */
        /* <DEDUP_REMOVED lines=13> */
[----:B--2---:R-:W-:-:S05]  /*12570*/  @!P0 IMAD.MOV.U32 R15, RZ, RZ, R89 ;  /* 0x000000ffff0f8224 */ /* 0x004fca00078e0059 */
[----:B------:R0:W2:Y:S02]  /*12580*/  @!P0 LDG.E.U16 R160, desc[UR6][R14.64] ;  /* 0x000000060ea08981 */ /* 0x0000a4000c1e1500 */
[----:B0-----:R-:W-:Y:S02]  /*12590*/  @!P0 IMAD.MOV.U32 R14, RZ, RZ, R38 ;  /* 0x000000ffff0e8224 */ /* 0x001fe400078e0026 */
[----:B------:R-:W2:Y:S01]  /*125a0*/  LDL R38, [R1+0x790] ;  /* 0x0007900001267983 */ /* 0x000ea20000100800 */
[----:B----4-:R-:W-:-:S05]  /*125b0*/  @!P0 IMAD.MOV.U32 R15, RZ, RZ, R82 ;  /* 0x000000ffff0f8224 */ /* 0x010fca00078e0052 */
[----:B------:R0:W4:Y:S02]  /*125c0*/  @!P0 LDG.E.U16 R159, desc[UR6][R14.64] ;  /* 0x000000060e9f8981 */ /* 0x000124000c1e1500 */
[----:B0-----:R-:W-:Y:S02]  /*125d0*/  @!P0 IMAD.MOV.U32 R15, RZ, RZ, R42 ;  /* 0x000000ffff0f8224 */ /* 0x001fe400078e002a */
[----:B------:R-:W4:Y:S01]  /*125e0*/  LDL R42, [R1+0x770] ;  /* 0x00077000012a7983 */ /* 0x000f220000100800 */
[----:B------:R-:W-:-:S03]  /*125f0*/  @!P0 IMAD.MOV.U32 R14, RZ, RZ, R10 ;  /* 0x000000ffff0e8224 */ /* 0x000fc600078e000a */
[----:B------:R-:W4:Y:S04]  /*12600*/  LDL.LU R10, [R1+0x78c] ;  /* 0x00078c00010a7983 */ /* 0x000f280000300800 */
        /* <DEDUP_REMOVED lines=8> */
[----:B------:R-:W0:Y:S03]  /*12690*/  S2R R145, SR_TID.X ;  /* 0x0000000000917919 */ /* 0x000e260000002100 */
[----:B------:R-:W-:Y:S04]  /*126a0*/  STS.U16 [R3+UR4+0x5900], R214 ;  /* 0x005900d603007988 */ /* 0x000fe80008000404 */
[----:B------:R-:W-:Y:S04]  /*126b0*/  STS.U16 [R3+UR4+0x1d00], R155 ;  /* 0x001d009b03007988 */ /* 0x000fe80008000404 */
[----:B------:R1:W-:Y:S02]  /*126c0*/  STS.U16 [R3+UR4+0x5d00], R156 ;  /* 0x005d009c03007988 */ /* 0x0003e40008000404 */
[----:B-1----:R-:W1:Y:S01]  /*126d0*/  S2R R3, SR_TID.X ;  /* 0x0000000000037919 */ /* 0x002e620000002100 */
[----:B------:R-:W-:-:S02]  /*126e0*/  PRMT R158, RZ, 0x7610, R158 ;  /* 0x00007610ff9e7816 */ /* 0x000fc4000000009e */
[----:B------:R-:W-:-:S04]  /*126f0*/  PRMT R157, RZ, 0x7610, R157 ;  /* 0x00007610ff9d7816 */ /* 0x000fc8000000009d */
[----:B------:R0:W4:Y:S02]  /*12700*/  @!P0 LDG.E.U16 R158, desc[UR6][R14.64] ;  /* 0x000000060e9e8981 */ /* 0x000124000c1e1500 */
[----:B0-----:R-:W-:-:S05]  /*12710*/  LOP3.LUT R145, R145, 0x3f, RZ, 0xc0, !PT ;  /* 0x0000003f91917812 */ /* 0x001fca00078ec0ff */
[----:B------:R-:W-:Y:S02]  /*12720*/  IMAD.SHL.U32 R82, R145, 0x2, RZ ;  /* 0x0000000291527824 */ /* 0x000fe400078e00ff */
[----:B------:R-:W-:Y:S02]  /*12730*/  @!P0 IMAD.MOV.U32 R14, RZ, RZ, R86 ;  /* 0x000000ffff0e8224 */ /* 0x000fe400078e0056 */
[----:B------:R-:W-:-:S05]  /*12740*/  @!P0 IMAD.MOV.U32 R15, RZ, RZ, R87 ;  /* 0x000000ffff0f8224 */ /* 0x000fca00078e0057 */
[----:B------:R0:W4:Y:S01]  /*12750*/  @!P0 LDG.E.U16 R157, desc[UR6][R14.64] ;  /* 0x000000060e9d8981 */ /* 0x000122000c1e1500 */
[----:B-1----:R-:W-:-:S05]  /*12760*/  LOP3.LUT R3, R3, 0x40, RZ, 0xc0, !PT ;  /* 0x0000004003037812 */ /* 0x002fca00078ec0ff */
[----:B------:R-:W-:Y:S02]  /*12770*/  IMAD R3, R3, 0x80, R82 ;  /* 0x0000008003037824 */ /* 0x000fe400078e0252 */
[----:B0-----:R-:W-:Y:S02]  /*12780*/  @!P0 IMAD.MOV.U32 R15, RZ, RZ, R48 ;  /* 0x000000ffff0f8224 */ /* 0x001fe400078e0030 */
[----:B------:R-:W4:Y:S01]  /*12790*/  LDL.LU R48, [R1+0x76c] ;  /* 0x00076c0001307983 */ /* 0x000f220000300800 */
[----:B------:R-:W-:Y:S01]  /*127a0*/  LOP3.LUT R3, R3, 0x30, RZ, 0x3c, !PT ;  /* 0x0000003003037812 */ /* 0x000fe200078e3cff */
[----:B------:R-:W-:Y:S01]  /*127b0*/  @!P0 IMAD.MOV.U32 R14, RZ, RZ, R24 ;  /* 0x000000ffff0e8224 */ /* 0x000fe200078e0018 */
[----:B------:R-:W-:Y:S01]  /*127c0*/  PRMT R156, RZ, 0x7610, R156 ;  /* 0x00007610ff9c7816 */ /* 0x000fe2000000009c */
[----:B------:R-:W4:Y:S04]  /*127d0*/  LDL.LU R24, [R1+0x74c] ;  /* 0x00074c0001187983 */ /* 0x000f280000300800 */
[----:B------:R-:W-:Y:S04]  /*127e0*/  STS.U16 [R3+UR4+0x180], R85 ;  /* 0x0001805503007988 */ /* 0x000fe80008000404 */
[----:B------:R0:W-:Y:S04]  /*127f0*/  STS.U16 [R3+UR4+0x4180], R46 ;  /* 0x0041802e03007988 */ /* 0x0001e80008000404 */
[----:B------:R1:W4:Y:S04]  /*12800*/  @!P0 LDG.E.U16 R156, desc[UR6][R14.64] ;  /* 0x000000060e9c8981 */ /* 0x000328000c1e1500 */
[----:B0-----:R-:W4:Y:S01]  /*12810*/  LDL.LU R46, [R1+0x750] ;  /* 0x00075000012e7983 */ /* 0x001f220000300800 */
[----:B-1----:R-:W-:-:S03]  /*12820*/  @!P0 IMAD.MOV.U32 R14, RZ, RZ, R27 ;  /* 0x000000ffff0e8224 */ /* 0x002fc600078e001b */
[----:B------:R0:W-:Y:S01]  /*12830*/  STS.U16 [R3+UR4+0x580], R71 ;  /* 0x0005804703007988 */ /* 0x0001e20008000404 */
[----:B------:R-:W-:-:S03]  /*12840*/  PRMT R155, RZ, 0x7610, R155 ;  /* 0x00007610ff9b7816 */ /* 0x000fc6000000009b */
[----:B------:R1:W-:Y:S01]  /*12850*/  STS.U16 [R3+UR4+0x4580], R5 ;  /* 0x0045800503007988 */ /* 0x0003e20008000404 */
[----:B------:R-:W-:Y:S01]  /*12860*/  PRMT R154, RZ, 0x7610, R154 ;  /* 0x00007610ff9a7816 */ /* 0x000fe2000000009a */
[----:B---3--:R-:W-:Y:S02]  /*12870*/  @!P0 IMAD.MOV.U32 R15, RZ, RZ, R35 ;  /* 0x000000ffff0f8224 */ /* 0x008fe400078e0023 */
[----:B------:R-:W3:Y:S04]  /*12880*/  LDL.LU R35, [R1+0x72c] ;  /* 0x00072c0001237983 */ /* 0x000ee80000300800 */
[----:B------:R-:W3:Y:S04]  /*12890*/  LDL.LU R27, [R1+0x730] ;  /* 0x00073000011b7983 */ /* 0x000ee80000300800 */
[----:B0-----:R-:W3:Y:S04]  /*128a0*/  LDL R71, [R1+0x70c] ;  /* 0x00070c0001477983 */ /* 0x001ee80000100800 */
[----:B------:R2:W3:Y:S02]  /*128b0*/  @!P0 LDG.E.U16 R155, desc[UR6][R14.64] ;  /* 0x000000060e9b8981 */ /* 0x0004e4000c1e1500 */
[----:B--2---:R-:W-:-:S02]  /*128c0*/  @!P0 IMAD.MOV.U32 R14, RZ, RZ, R38 ;  /* 0x000000ffff0e8224 */ /* 0x004fc400078e0026 */
[----:B------:R-:W2:Y:S04]  /*128d0*/  LDL.LU R38, [R1+0x710] ;  /* 0x0007100001267983 */ /* 0x000ea80000300800 */
[----:B-1----:R-:W2:Y:S04]  /*128e0*/  LDL.LU R5, [R1+0x6ec] ;  /* 0x0006ec0001057983 */ /* 0x002ea80000300800 */
[----:B------:R-:W2:Y:S04]  /*128f0*/  LDL R92, [R1+0xea8] ;  /* 0x000ea800015c7983 */ /* 0x000ea80000100800 */
[----:B------:R-:W2:Y:S01]  /*12900*/  LDL R82, [R1+0xec0] ;  /* 0x000ec00001527983 */ /* 0x000ea20000100800 */
[----:B----4-:R-:W-:-:S05]  /*12910*/  @!P0 IMAD.MOV.U32 R15, RZ, RZ, R10 ;  /* 0x000000ffff0f8224 */ /* 0x010fca00078e000a */
[----:B------:R0:W4:Y:S02]  /*12920*/  @!P0 LDG.E.U16 R154, desc[UR6][R14.64] ;  /* 0x000000060e9a8981 */ /* 0x000124000c1e1500 */
[----:B0-----:R-:W-:Y:S02]  /*12930*/  @!P0 IMAD.MOV.U32 R14, RZ, RZ, R42 ;  /* 0x000000ffff0e8224 */ /* 0x001fe400078e002a */
[----:B------:R-:W4:Y:S04]  /*12940*/  LDL.LU R42, [R1+0x6f0] ;  /* 0x0006f000012a7983 */ /* 0x000f280000300800 */
[----:B------:R-:W4:Y:S04]  /*12950*/  LDL R90, [R1+0xe98] ;  /* 0x000e9800015a7983 */ /* 0x000f280000100800 */
[----:B------:R-:W4:Y:S01]  /*12960*/  LDL R89, [R1+0xeb0] ;  /* 0x000eb00001597983 */ /* 0x000f220000100800 */
[----:B------:R-:W-:-:S03]  /*12970*/  PRMT R153, RZ, 0x7610, R153 ;  /* 0x00007610ff997816 */ /* 0x000fc60000000099 */
[----:B------:R-:W4:Y:S04]  /*12980*/  LDL R88, [R1+0xa84] ;  /* 0x000a840001587983 */ /* 0x000f280000100800 */
[----:B------:R-:W4:Y:S01]  /*12990*/  LDL R87, [R1+0xa88] ;  /* 0x000a880001577983 */ /* 0x000f220000100800 */
[----:B------:R-:W-:-:S03]  /*129a0*/  PRMT R152, RZ, 0x7610, R152 ;  /* 0x00007610ff987816 */ /* 0x000fc60000000098 */
[----:B------:R-:W4:Y:S04]  /*129b0*/  LDL R86, [R1+0xa64] ;  /* 0x000a640001567983 */ /* 0x000f280000100800 */
[----:B------:R-:W4:Y:S01]  /*129c0*/  LDL R85, [R1+0xa68] ;  /* 0x000a680001557983 */ /* 0x000f220000100800 */
[----:B------:R-:W-:-:S03]  /*129d0*/  PRMT R23, RZ, 0x7610, R23 ;  /* 0x00007610ff177816 */ /* 0x000fc60000000017 */
[----:B------:R0:W-:Y:S04]  /*129e0*/  STS.U16 [R3+UR4+0x980], R84 ;  /* 0x0009805403007988 */ /* 0x0001e80008000404 */
[----:B------:R1:W-:Y:S04]  /*129f0*/  STS.U16 [R3+UR4+0x4980], R83 ;  /* 0x0049805303007988 */ /* 0x0003e80008000404 */
[----:B0-----:R-:W4:Y:S04]  /*12a00*/  LDL R84, [R1+0xa44] ;  /* 0x000a440001547983 */ /* 0x001f280000100800 */
[----:B-1----:R-:W4:Y:S01]  /*12a10*/  LDL R83, [R1+0xa48] ;  /* 0x000a480001537983 */ /* 0x002f220000100800 */
[----:B------:R-:W-:-:S05]  /*12a20*/  @!P0 IMAD.MOV.U32 R15, RZ, RZ, R48 ;  /* 0x000000ffff0f8224 */ /* 0x000fca00078e0030 */
[----:B------:R0:W4:Y:S02]  /*12a30*/  @!P0 LDG.E.U16 R153, desc[UR6][R14.64] ;  /* 0x000000060e998981 */ /* 0x000124000c1e1500 */
[----:B0-----:R-:W-:Y:S02]  /*12a40*/  @!P0 IMAD.MOV.U32 R15, RZ, RZ, R24 ;  /* 0x000000ffff0f8224 */ /* 0x001fe400078e0018 */
[----:B------:R-:W-:-:S05]  /*12a50*/  @!P0 IMAD.MOV.U32 R14, RZ, RZ, R46 ;  /* 0x000000ffff0e8224 */ /* 0x000fca00078e002e */
[----:B------:R3:W4:Y:S04]  /*12a60*/  @!P0 LDG.E.U16 R152, desc[UR6][R14.64] ;  /* 0x000000060e988981 */ /* 0x000728000c1e1500 */
[----:B------:R0:W-:Y:S04]  /*12a70*/  STS.U16 [R3+UR4+0xd80], R72 ;  /* 0x000d804803007988 */ /* 0x0001e80008000404 */
[----:B0-----:R-:W4:Y:S01]  /*12a80*/  LDL R72, [R1+0xa24] ;  /* 0x000a240001487983 */ /* 0x001f220000100800 */
[----:B------:R-:W-:Y:S02]  /*12a90*/  PRMT R22, RZ, 0x7610, R22 ;  /* 0x00007610ff167816 */ /* 0x000fe40000000016 */
[----:B------:R-:W-:Y:S01]  /*12aa0*/  PRMT R21, RZ, 0x7610, R21 ;  /* 0x00007610ff157816 */ /* 0x000fe20000000015 */
[----:B---3--:R-:W-:-:S02]  /*12ab0*/  @!P0 IMAD.MOV.U32 R15, RZ, RZ, R35 ;  /* 0x000000ffff0f8224 */ /* 0x008fc400078e0023 */
[----:B------:R-:W-:-:S05]  /*12ac0*/  @!P0 IMAD.MOV.U32 R14, RZ, RZ, R27 ;  /* 0x000000ffff0e8224 */ /* 0x000fca00078e001b */
[----:B------:R0:W3:Y:S02]  /*12ad0*/  @!P0 LDG.E.U16 R23, desc[UR6][R14.64] ;  /* 0x000000060e178981 */ /* 0x0000e4000c1e1500 */
[----:B0-----:R-:W-:Y:S02]  /*12ae0*/  @!P0 IMAD.MOV.U32 R15, RZ, RZ, R71 ;  /* 0x000000ffff0f8224 */ /* 0x001fe400078e0047 */
[----:B------:R-:W3:Y:S01]  /*12af0*/  LDL R71, [R1+0xa28] ;  /* 0x000a280001477983 */ /* 0x000ee20000100800 */
[----:B--2---:R-:W-:-:S03]  /*12b00*/  @!P0 IMAD.MOV.U32 R14, RZ, RZ, R38 ;  /* 0x000000ffff0e8224 */ /* 0x004fc600078e0026 */
[----:B------:R0:W-:Y:S04]  /*12b10*/  STL [R1+0xf2c], R5 ;  /* 0x000f2c0501007387 */ /* 0x0001e80000100800 */
[----:B------:R1:W2:Y:S02]  /*12b20*/  @!P0 LDG.E.U16 R22, desc[UR6][R14.64] ;  /* 0x000000060e168981 */ /* 0x0002a4000c1e1500 */
[----:B-1----:R-:W-:Y:S02]  /*12b30*/  @!P0 IMAD.MOV.U32 R15, RZ, RZ, R5 ;  /* 0x000000ffff0f8224 */ /* 0x002fe400078e0005 */
[----:B0-----:R-:W2:Y:S01]  /*12b40*/  LDL R5, [R1+0xa08] ;  /* 0x000a080001057983 */ /* 0x001ea20000100800 */
[----:B----4-:R-:W-:-:S05]  /*12b50*/  @!P0 IMAD.MOV.U32 R14, RZ, RZ, R42 ;  /* 0x000000ffff0e8224 */ /* 0x010fca00078e002a */
[----:B------:R0:W4:Y:S02]  /*12b60*/  @!P0 LDG.E.U16 R21, desc[UR6][R14.64] ;  /* 0x000000060e158981 */ /* 0x000124000c1e1500 */
[----:B0-----:R-:W-:Y:S02]  /*12b70*/  @!P0 IMAD.MOV.U32 R14, RZ, RZ, R82 ;  /* 0x000000ffff0e8224 */ /* 0x001fe400078e0052 */
[----:B------:R-:W4:Y:S01]  /*12b80*/  LDL R82, [R1+0xa04] ;  /* 0x000a040001527983 */ /* 0x000f220000100800 */
[----:B------:R-:W-:Y:S01]  /*12b90*/  PRMT R20, RZ, 0x7610, R20 ;  /* 0x00007610ff147816 */ /* 0x000fe20000000014 */
[----:B------:R-:W-:Y:S01]  /*12ba0*/  @!P0 IMAD.MOV.U32 R15, RZ, RZ, R92 ;  /* 0x000000ffff0f8224 */ /* 0x000fe200078e005c */
[----:B------:R-:W-:-:S04]  /*12bb0*/  PRMT R19, RZ, 0x7610, R19 ;  /* 0x00007610ff137816 */ /* 0x000fc80000000013 */
[----:B------:R0:W4:Y:S01]  /*12bc0*/  @!P0 LDG.E.U16 R20, desc[UR6][R14.64] ;  /* 0x000000060e148981 */ /* 0x000122000c1e1500 */
[----:B------:R-:W-:Y:S01]  /*12bd0*/  PRMT R18, RZ, 0x7610, R18 ;  /* 0x00007610ff127816 */ /* 0x000fe20000000012 */
[----:B0-----:R-:W-:Y:S02]  /*12be0*/  @!P0 IMAD.MOV.U32 R14, RZ, RZ, R89 ;  /* 0x000000ffff0e8224 */ /* 0x001fe400078e0059 */
[----:B------:R-:W-:-:S05]  /*12bf0*/  @!P0 IMAD.MOV.U32 R15, RZ, RZ, R90 ;  /* 0x000000ffff0f8224 */ /* 0x000fca00078e005a */
[----:B------:R0:W4:Y:S01]  /*12c00*/  @!P0 LDG.E.U16 R19, desc[UR6][R14.64] ;  /* 0x000000060e138981 */ /* 0x000122000c1e1500 */
[----:B------:R-:W-:Y:S01]  /*12c10*/  PRMT R17, RZ, 0x7610, R17 ;  /* 0x00007610ff117816 */ /* 0x000fe20000000011 */
[----:B0-----:R-:W-:Y:S02]  /*12c20*/  @!P0 IMAD.MOV.U32 R14, RZ, RZ, R87 ;  /* 0x000000ffff0e8224 */ /* 0x001fe400078e0057 */
[----:B------:R-:W-:-:S05]  /*12c30*/  @!P0 IMAD.MOV.U32 R15, RZ, RZ, R88 ;  /* 0x000000ffff0f8224 */ /* 0x000fca00078e0058 */
[----:B------:R0:W4:Y:S01]  /*12c40*/  @!P0 LDG.E.U16 R18, desc[UR6][R14.64] ;  /* 0x000000060e128981 */ /* 0x000122000c1e1500 */
[----:B------:R-:W-:Y:S01]  /*12c50*/  PRMT R16, RZ, 0x7610, R16 ;  /* 0x00007610ff107816 */ /* 0x000fe20000000010 */
[----:B0-----:R-:W-:Y:S02]  /*12c60*/  @!P0 IMAD.MOV.U32 R14, RZ, RZ, R85 ;  /* 0x000000ffff0e8224 */ /* 0x001fe400078e0055 */
[----:B------:R-:W-:Y:S01]  /*12c70*/  @!P0 IMAD.MOV.U32 R15, RZ, RZ, R86 ;  /* 0x000000ffff0f8224 */ /* 0x000fe200078e0056 */
[----:B------:R-:W0:Y:S04]  /*12c80*/  S2R R145, SR_TID.X ;  /* 0x0000000000917919 */ /* 0x000e280000002100 */
[----:B------:R1:W4:Y:S02]  /*12c90*/  @!P0 LDG.E.U16 R17, desc[UR6][R14.64] ;  /* 0x000000060e118981 */ /* 0x000324000c1e1500 */
[----:B-1----:R-:W-:-:S02]  /*12ca0*/  @!P0 IMAD.MOV.U32 R14, RZ, RZ, R83 ;  /* 0x000000ffff0e8224 */ /* 0x002fc400078e0053 */
[----:B------:R-:W-:-:S05]  /*12cb0*/  @!P0 IMAD.MOV.U32 R15, RZ, RZ, R84 ;  /* 0x000000ffff0f8224 */ /* 0x000fca00078e0054 */
[----:B------:R1:W4:Y:S04]  /*12cc0*/  @!P0 LDG.E.U16 R16, desc[UR6][R14.64] ;  /* 0x000000060e108981 */ /* 0x000328000c1e1500 */
        /* <DEDUP_REMOVED lines=8> */
[----:B------:R1:W-:Y:S01]  /*12d50*/  STS.U16 [R3+UR4+0x5d80], R224 ;  /* 0x005d80e003007988 */ /* 0x0003e20008000404 */
[----:B0-----:R-:W-:Y:S01]  /*12d60*/  LOP3.LUT R145, R145, 0x3f, RZ, 0xc0, !PT ;  /* 0x0000003f91917812 */ /* 0x001fe200078ec0ff */
[----:B-1----:R-:W-:Y:S01]  /*12d70*/  @!P0 IMAD.MOV.U32 R15, RZ, RZ, R72 ;  /* 0x000000ffff0f8224 */ /* 0x002fe200078e0048 */
[----:B------:R-:W0:Y:S03]  /*12d80*/  S2R R3, SR_TID.X ;  /* 0x0000000000037919 */ /* 0x000e260000002100 */
[----:B------:R-:W-:Y:S01]  /*12d90*/  IMAD.SHL.U32 R72, R145, 0x2, RZ ;  /* 0x0000000291487824 */ /* 0x000fe200078e00ff */
[----:B------:R-:W-:-:S02]  /*12da0*/  PRMT R13, RZ, 0x7610, R13 ;  /* 0x00007610ff0d7816 */ /* 0x000fc4000000000d */
[----:B0-----:R-:W-:Y:S01]  /*12db0*/  LOP3.LUT R3, R3, 0x40, RZ, 0xc0, !PT ;  /* 0x0000004003037812 */ /* 0x001fe200078ec0ff */
[----:B---3--:R-:W-:Y:S02]  /*12dc0*/  @!P0 IMAD.MOV.U32 R14, RZ, RZ, R71 ;  /* 0x000000ffff0e8224 */ /* 0x008fe400078e0047 */
[----:B------:R-:W0:Y:S03]  /*12dd0*/  S2R R71, SR_TID.X ;  /* 0x0000000000477919 */ /* 0x000e260000002100 */
[----:B------:R2:W3:Y:S01]  /*12de0*/  @!P0 LDG.E.U16 R13, desc[UR6][R14.64] ;  /* 0x000000060e0d8981 */ /* 0x0004e2000c1e1500 */
[----:B0-----:R-:W-:-:S05]  /*12df0*/  LOP3.LUT R71, R71, 0x40, RZ, 0xc0, !PT ;  /* 0x0000004047477812 */ /* 0x001fca00078ec0ff */
[----:B------:R-:W-:-:S05]  /*12e00*/  IMAD R71, R71, 0x80, R72 ;  /* 0x0000008047477824 */ /* 0x000fca00078e0248 */
[----:B------:R-:W-:-:S05]  /*12e10*/  LOP3.LUT R71, R71, 0x40, RZ, 0x3c, !PT ;  /* 0x0000004047477812 */ /* 0x000fca00078e3cff */
        /* <DEDUP_REMOVED lines=9> */
[----:B------:R0:W-:Y:S02]  /*12eb0*/  STS.U16 [R71+UR4+0x5200], R60 ;  /* 0x0052003c47007988 */ /* 0x0001e40008000404 */
[----:B0-----:R-:W-:-:S04]  /*12ec0*/  IMAD.SHL.U32 R60, R145, 0x2, RZ ;  /* 0x00000002913c7824 */ /* 0x001fc800078e00ff */
[----:B------:R-:W-:Y:S01]  /*12ed0*/  IMAD R3, R3, 0x80, R60 ;  /* 0x0000008003037824 */ /* 0x000fe200078e023c */
[----:B------:R-:W-:Y:S04]  /*12ee0*/  STS.U16 [R71+UR4+0x1600], R249 ;  /* 0x001600f947007988 */ /* 0x000fe80008000404 */
[----:B------:R-:W-:Y:S01]  /*12ef0*/  STS.U16 [R71+UR4+0x5600], R247 ;  /* 0x005600f747007988 */ /* 0x000fe20008000404 */
[----:B------:R-:W-:-:S03]  /*12f00*/  LOP3.LUT R3, R3, 0x50, RZ, 0x3c, !PT ;  /* 0x0000005003037812 */ /* 0x000fc600078e3cff */
[----:B------:R-:W-:Y:S01]  /*12f10*/  STS.U16 [R71+UR4+0x1a00], R236 ;  /* 0x001a00ec47007988 */ /* 0x000fe20008000404 */
[----:B--2---:R-:W-:-:S03]  /*12f20*/  @!P0 IMAD.MOV.U32 R14, RZ, RZ, R5 ;  /* 0x000000ffff0e8224 */ /* 0x004fc600078e0005 */
[----:B------:R-:W-:Y:S04]  /*12f30*/  STS.U16 [R71+UR4+0x5a00], R235 ;  /* 0x005a00eb47007988 */ /* 0x000fe80008000404 */
[----:B------:R-:W-:Y:S04]  /*12f40*/  STS.U16 [R71+UR4+0x1e00], R222 ;  /* 0x001e00de47007988 */ /* 0x000fe80008000404 */
[----:B------:R-:W-:Y:S04]  /*12f50*/  STS.U16 [R71+UR4+0x5e00], R221 ;  /* 0x005e00dd47007988 */ /* 0x000fe80008000404 */
[----:B------:R-:W-:Y:S01]  /*12f60*/  STS.U16 [R3+UR4+0x280], R70 ;  /* 0x0002804603007988 */ /* 0x000fe20008000404 */
[----:B------:R-:W0:Y:S03]  /*12f70*/  S2R R5, SR_TID.X ;  /* 0x0000000000057919 */ /* 0x000e260000002100 */
        /* <DEDUP_REMOVED lines=15> */
[----:B-1----:R-:W1:Y:S01]  /*13070*/  S2R R3, SR_TID.X ;  /* 0x0000000000037919 */ /* 0x002e620000002100 */
[----:B------:R-:W-:Y:S01]  /*13080*/  PRMT R11, RZ, 0x7610, R11 ;  /* 0x00007610ff0b7816 */ /* 0x000fe2000000000b */
[----:B----4-:R-:W-:Y:S01]  /*13090*/  @!P0 IMAD.MOV.U32 R15, RZ, RZ, R82 ;  /* 0x000000ffff0f8224 */ /* 0x010fe200078e0052 */
[----:B0-----:R-:W-:-:S04]  /*130a0*/  LOP3.LUT R5, R5, 0x40, RZ, 0xc0, !PT ;  /* 0x0000004005057812 */ /* 0x001fc800078ec0ff */
[----:B------:R0:W2:Y:S02]  /*130b0*/  @!P0 LDG.E.U16 R11, desc[UR6][R14.64] ;  /* 0x000000060e0b8981 */ /* 0x0000a4000c1e1500 */
[C---:B0-----:R-:W-:Y:S02]  /*130c0*/  IMAD.SHL.U32 R14, R4.reuse, 0x2, RZ ;  /* 0x00000002040e7824 */ /* 0x041fe400078e00ff */
[----:B------:R-:W4:Y:S02]  /*130d0*/  LDL R15, [R1+0xea4] ;  /* 0x000ea400010f7983 */ /* 0x000f240000100800 */
[----:B------:R-:W-:Y:S02]  /*130e0*/  IMAD R5, R5, 0x80, R14 ;  /* 0x0000008005057824 */ /* 0x000fe400078e020e */
[----:B------:R-:W-:Y:S01]  /*130f0*/  IMAD.SHL.U32 R4, R4, 0x2, RZ ;  /* 0x0000000204047824 */ /* 0x000fe200078e00ff */
[----:B------:R-:W4:Y:S02]  /*13100*/  LDL R14, [R1+0xebc] ;  /* 0x000ebc00010e7983 */ /* 0x000f240000100800 */
[----:B------:R-:W-:-:S05]  /*13110*/  LOP3.LUT R5, R5, 0x60, RZ, 0x3c, !PT ;  /* 0x0000006005057812 */ /* 0x000fca00078e3cff */
[----:B------:R-:W-:Y:S01]  /*13120*/  STS.U16 [R5+UR4+0x300], R59 ;  /* 0x0003003b05007988 */ /* 0x000fe20008000404 */
[----:B-1----:R-:W-:-:S03]  /*13130*/  LOP3.LUT R3, R3, 0x40, RZ, 0xc0, !PT ;  /* 0x0000004003037812 */ /* 0x002fc600078ec0ff */
[----:B------:R-:W-:Y:S04]  /*13140*/  STS.U16 [R5+UR4+0x4300], R58 ;  /* 0x0043003a05007988 */ /* 0x000fe80008000404 */
[----:B------:R-:W-:Y:S01]  /*13150*/  STS.U16 [R5+UR4+0x700], R57 ;  /* 0x0007003905007988 */ /* 0x000fe20008000404 */
[----:B------:R-:W-:-:S03]  /*13160*/  IMAD R3, R3, 0x80, R4 ;  /* 0x0000008003037824 */ /* 0x000fc600078e0204 */
[----:B------:R-:W-:Y:S04]  /*13170*/  STS.U16 [R5+UR4+0x4700], R56 ;  /* 0x0047003805007988 */ /* 0x000fe80008000404 */
[----:B------:R-:W-:Y:S04]  /*13180*/  STS.U16 [R5+UR4+0xb00], R55 ;  /* 0x000b003705007988 */ /* 0x000fe80008000404 */
[----:B------:R-:W-:Y:S04]  /*13190*/  STS.U16 [R5+UR4+0x4b00], R54 ;  /* 0x004b003605007988 */ /* 0x000fe80008000404 */
[----:B------:R-:W-:Y:S04]  /*131a0*/  STS.U16 [R5+UR4+0xf00], R53 ;  /* 0x000f003505007988 */ /* 0x000fe80008000404 */
[----:B------:R-:W-:Y:S01]  /*131b0*/  STS.U16 [R5+UR4+0x4f00], R52 ;  /* 0x004f003405007988 */ /* 0x000fe20008000404 */
[----:B------:R-:W-:-:S03]  /*131c0*/  LOP3.LUT R3, R3, 0x70, RZ, 0x3c, !PT ;  /* 0x0000007003037812 */ /* 0x000fc600078e3cff */
        /* <DEDUP_REMOVED lines=8> */
[----:B------:R0:W-:Y:S04]  /*13250*/  STS.U16 [R3+UR4+0x380], R49 ;  /* 0x0003803103007988 */ /* 0x0001e80008000404 */
[----:B------:R-:W-:Y:S04]  /*13260*/  STS.U16 [R3+UR4+0x4380], R41 ;  /* 0x0043802903007988 */ /* 0x000fe80008000404 */
[----:B------:R1:W-:Y:S04]  /*13270*/  STS.U16 [R3+UR4+0x780], R39 ;  /* 0x0007802703007988 */ /* 0x0003e80008000404 */
[----:B------:R-:W-:Y:S04]  /*13280*/  STS.U16 [R3+UR4+0x4780], R36 ;  /* 0x0047802403007988 */ /* 0x000fe80008000404 */
[----:B------:R-:W-:Y:S04]  /*13290*/  STS.U16 [R3+UR4+0xb80], R34 ;  /* 0x000b802203007988 */ /* 0x000fe80008000404 */
[----:B0-----:R-:W3:Y:S04]  /*132a0*/  LDL R49, [R1+0xa9c] ;  /* 0x000a9c0001317983 */ /* 0x001ee80000100800 */
[----:B-1----:R-:W2:Y:S04]  /*132b0*/  LDL R39, [R1+0xaa0] ;  /* 0x000aa00001277983 */ /* 0x002ea80000100800 */
[----:B------:R0:W-:Y:S04]  /*132c0*/  STS.U16 [R3+UR4+0x4b80], R33 ;  /* 0x004b802103007988 */ /* 0x0001e80008000404 */
[----:B------:R-:W-:Y:S04]  /*132d0*/  STS.U16 [R3+UR4+0xf80], R31 ;  /* 0x000f801f03007988 */ /* 0x000fe80008000404 */
[----:B------:R-:W-:Y:S04]  /*132e0*/  STS.U16 [R3+UR4+0x4f80], R30 ;  /* 0x004f801e03007988 */ /* 0x000fe80008000404 */
[----:B------:R-:W-:Y:S04]  /*132f0*/  STS.U16 [R3+UR4+0x1380], R28 ;  /* 0x0013801c03007988 */ /* 0x000fe80008000404 */
[----:B------:R-:W3:Y:S04]  /*13300*/  LDL R50, [R1+0xee8] ;  /* 0x000ee80001327983 */ /* 0x000ee80000100800 */
[----:B------:R1:W-:Y:S04]  /*13310*/  STS.U16 [R3+UR4+0x5380], R25 ;  /* 0x0053801903007988 */ /* 0x0003e80008000404 */
[----:B------:R-:W-:Y:S04]  /*13320*/  STL [R1+0xf20], R2 ;  /* 0x000f200201007387 */ /* 0x000fe80000100800 */
[----:B0-----:R-:W3:Y:S04]  /*13330*/  LDL R33, [R1+0xa7c] ;  /* 0x000a7c0001217983 */ /* 0x001ee80000100800 */
[----:B-1----:R-:W3:Y:S04]  /*13340*/  LDL R25, [R1+0xa80] ;  /* 0x000a800001197983 */ /* 0x002ee80000100800 */
[----:B------:R-:W3:Y:S04]  /*13350*/  LDL R36, [R1+0xa5c] ;  /* 0x000a5c0001247983 */ /* 0x000ee80000100800 */
[----:B------:R-:W3:Y:S04]  /*13360*/  LDL R34, [R1+0xa60] ;  /* 0x000a600001227983 */ /* 0x000ee80000100800 */
[----:B------:R-:W3:Y:S04]  /*13370*/  LDL R28, [R1+0xa3c] ;  /* 0x000a3c00011c7983 */ /* 0x000ee80000100800 */
[----:B------:R-:W3:Y:S04]  /*13380*/  LDL R5, [R1+0xa40] ;  /* 0x000a400001057983 */ /* 0x000ee80000100800 */
[----:B------:R-:W3:Y:S04]  /*13390*/  LDL R53, [R1+0xa1c] ;  /* 0x000a1c0001357983 */ /* 0x000ee80000100800 */
[----:B------:R-:W3:Y:S04]  /*133a0*/  LDL R52, [R1+0xa20] ;  /* 0x000a200001347983 */ /* 0x000ee80000100800 */
[----:B------:R-:W3:Y:S04]  /*133b0*/  LDL R31, [R1+0xa00] ;  /* 0x000a0000011f7983 */ /* 0x000ee80000100800 */
[----:B------:R-:W-:Y:S04]  /*133c0*/  STS.U16 [R3+UR4+0x1780], R240 ;  /* 0x001780f003007988 */ /* 0x000fe80008000404 */
[----:B------:R-:W-:Y:S04]  /*133d0*/  STS.U16 [R3+UR4+0x5780], R239 ;  /* 0x005780ef03007988 */ /* 0x000fe80008000404 */
[----:B------:R-:W-:Y:S04]  /*133e0*/  STS.U16 [R3+UR4+0x1b80], R228 ;  /* 0x001b80e403007988 */ /* 0x000fe80008000404 */
[----:B------:R-:W-:Y:S04]  /*133f0*/  STS.U16 [R3+UR4+0x5b80], R227 ;  /* 0x005b80e303007988 */ /* 0x000fe80008000404 */
[----:B------:R-:W-:Y:S04]  /*13400*/  STS.U16 [R3+UR4+0x1f80], R216 ;  /* 0x001f80d803007988 */ /* 0x000fe80008000404 */
[----:B------:R0:W-:Y:S04]  /*13410*/  STS.U16 [R3+UR4+0x5f80], R215 ;  /* 0x005f80d703007988 */ /* 0x0001e80008000404 */
[----:B------:R-:W-:Y:S04]  /*13420*/  STS.U16 [R2+UR4+0x8000], R212 ;  /* 0x008000d402007988 */ /* 0x000fe80008000404 */
[----:B------:R-:W3:Y:S01]  /*13430*/  LDL R51, [R1+0x9fc] ;  /* 0x0009fc0001337983 */ /* 0x000ee20000100800 */
[----:B0-----:R-:W-:-:S03]  /*13440*/  LOP3.LUT R3, R2, 0x20, RZ, 0x3c, !PT ;  /* 0x0000002002037812 */ /* 0x001fc600078e3cff */
        /* <DEDUP_REMOVED lines=60> */
[----:B0-----:R-:W-:-:S03]  /*13810*/  PRMT R198, RZ, 0x7610, R198 ;  /* 0x00007610ffc67816 */ /* 0x001fc600000000c6 */
[----:B------:R-:W-:Y:S04]  /*13820*/  STS.U16 [R3+UR4+0xf500], R23 ;  /* 0x00f5001703007988 */ /* 0x000fe80008000404 */
[----:B------:R-:W-:Y:S04]  /*13830*/  STS.U16 [R3+UR4+0xf900], R22 ;  /* 0x00f9001603007988 */ /* 0x000fe80008000404 */
[----:B------:R0:W-:Y:S04]  /*13840*/  STS.U16 [R3+UR4+0xfd00], R21 ;  /* 0x00fd001503007988 */ /* 0x0001e80008000404 */
[----:B-1----:R-:W3:Y:S01]  /*13850*/  LDL.LU R2, [R1+0x704] ;  /* 0x0007040001027983 */ /* 0x002ee20000300800 */
[----:B------:R-:W-:-:S03]  /*13860*/  PRMT R197, RZ, 0x7610, R197 ;  /* 0x00007610ffc57816 */ /* 0x000fc600000000c5 */
[----:B----4-:R2:W4:Y:S04]  /*13870*/  @!P0 LDG.E.U16 R198, desc[UR6][R14.64] ;  /* 0x000000060ec68981 */ /* 0x010528000c1e1500 */
[----:B0-----:R-:W4:Y:S04]  /*13880*/  LDL.LU R3, [R1+0x6fc] ;  /* 0x0006fc0001037983 */ /* 0x001f280000300800 */
[----:B------:R-:W4:Y:S04]  /*13890*/  LDL.LU R4, [R1+0x6e4] ;  /* 0x0006e40001047983 */ /* 0x000f280000300800 */
[----:B------:R-:W4:Y:S04]  /*138a0*/  LDL R41, [R1+0x9e4] ;  /* 0x0009e40001297983 */ /* 0x000f280000100800 */
[----:B------:R-:W4:Y:S01]  /*138b0*/  LDL R30, [R1+0x9e8] ;  /* 0x0009e800011e7983 */ /* 0x000f220000100800 */
[----:B--2---:R-:W-:-:S02]  /*138c0*/  @!P0 IMAD.MOV.U32 R14, RZ, RZ, R39 ;  /* 0x000000ffff0e8224 */ /* 0x004fc400078e0027 */
[----:B---3--:R-:W-:Y:S01]  /*138d0*/  @!P0 IMAD.MOV.U32 R15, RZ, RZ, R49 ;  /* 0x000000ffff0f8224 */ /* 0x008fe200078e0031 */
[----:B------:R-:W2:Y:S04]  /*138e0*/  LDL R39, [R1+0x9e0] ;  /* 0x0009e00001277983 */ /* 0x000ea80000100800 */
[----:B------:R-:W3:Y:S04]  /*138f0*/  LDL R49, [R1+0x9dc] ;  /* 0x0009dc0001317983 */ /* 0x000ee80000100800 */
[----:B------:R0:W3:Y:S01]  /*13900*/  @!P0 LDG.E.U16 R197, desc[UR6][R14.64] ;  /* 0x000000060ec58981 */ /* 0x0000e2000c1e1500 */
[----:B------:R-:W-:-:S02]  /*13910*/  PRMT R196, RZ, 0x7610, R196 ;  /* 0x00007610ffc47816 */ /* 0x000fc400000000c4 */
[----:B------:R-:W-:Y:S01]  /*13920*/  PRMT R195, RZ, 0x7610, R195 ;  /* 0x00007610ffc37816 */ /* 0x000fe200000000c3 */
[----:B------:R-:W3:Y:S01]  /*13930*/  LDL R55, [R1+0x844] ;  /* 0x0008440001377983 */ /* 0x000ee20000100800 */
[----:B------:R-:W-:Y:S02]  /*13940*/  PRMT R194, RZ, 0x7610, R194 ;  /* 0x00007610ffc27816 */ /* 0x000fe400000000c2 */
[----:B------:R-:W-:Y:S01]  /*13950*/  PRMT R193, RZ, 0x7610, R193 ;  /* 0x00007610ffc17816 */ /* 0x000fe200000000c1 */
[----:B------:R-:W3:Y:S01]  /*13960*/  LDL R54, [R1+0x83c] ;  /* 0x00083c0001367983 */ /* 0x000ee20000100800 */
[----:B0-----:R-:W-:Y:S02]  /*13970*/  @!P0 IMAD.MOV.U32 R14, RZ, RZ, R25 ;  /* 0x000000ffff0e8224 */ /* 0x001fe400078e0019 */
[----:B------:R-:W-:Y:S01]  /*13980*/  @!P0 IMAD.MOV.U32 R15, RZ, RZ, R33 ;  /* 0x000000ffff0f8224 */ /* 0x000fe200078e0021 */
[----:B------:R-:W3:Y:S04]  /*13990*/  LDL R25, [R1+0x9c8] ;  /* 0x0009c80001197983 */ /* 0x000ee80000100800 */
[----:B------:R-:W3:Y:S04]  /*139a0*/  LDL R33, [R1+0x9c4] ;  /* 0x0009c40001217983 */ /* 0x000ee80000100800 */
[----:B------:R0:W3:Y:S02]  /*139b0*/  @!P0 LDG.E.U16 R196, desc[UR6][R14.64] ;  /* 0x000000060ec48981 */ /* 0x0000e4000c1e1500 */
[----:B0-----:R-:W-:-:S02]  /*139c0*/  @!P0 IMAD.MOV.U32 R14, RZ, RZ, R34 ;  /* 0x000000ffff0e8224 */ /* 0x001fc400078e0022 */
        /* <DEDUP_REMOVED lines=15> */
[----:B------:R-:W3:Y:S01]  /*13ac0*/  LDL R31, [R1+0x988] ;  /* 0x00098800011f7983 */ /* 0x000ee20000100800 */
[----:B------:R-:W-:Y:S01]  /*13ad0*/  PRMT R192, RZ, 0x7610, R192 ;  /* 0x00007610ffc07816 */ /* 0x000fe200000000c0 */
[----:B------:R-:W-:Y:S02]  /*13ae0*/  @!P0 IMAD.MOV.U32 R15, RZ, RZ, R51 ;  /* 0x000000ffff0f8224 */ /* 0x000fe400078e0033 */
[----:B------:R-:W3:Y:S01]  /*13af0*/  LDL R51, [R1+0x984] ;  /* 0x0009840001337983 */ /* 0x000ee20000100800 */
[----:B------:R-:W-:-:S03]  /*13b00*/  PRMT R191, RZ, 0x7610, R191 ;  /* 0x00007610ffbf7816 */ /* 0x000fc600000000bf */
[----:B------:R4:W3:Y:S01]  /*13b10*/  @!P0 LDG.E.U16 R192, desc[UR6][R14.64] ;  /* 0x000000060ec08981 */ /* 0x0008e2000c1e1500 */
[----:B------:R-:W-:Y:S02]  /*13b20*/  PRMT R190, RZ, 0x7610, R190 ;  /* 0x00007610ffbe7816 */ /* 0x000fe400000000be */
[----:B------:R-:W-:Y:S02]  /*13b30*/  PRMT R189, RZ, 0x7610, R189 ;  /* 0x00007610ffbd7816 */ /* 0x000fe400000000bd */
[----:B------:R-:W-:Y:S02]  /*13b40*/  PRMT R188, RZ, 0x7610, R188 ;  /* 0x00007610ffbc7816 */ /* 0x000fe400000000bc */
[----:B------:R-:W-:Y:S02]  /*13b50*/  PRMT R187, RZ, 0x7610, R187 ;  /* 0x00007610ffbb7816 */ /* 0x000fe400000000bb */
[----:B------:R-:W-:Y:S01]  /*13b60*/  PRMT R186, RZ, 0x7610, R186 ;  /* 0x00007610ffba7816 */ /* 0x000fe200000000ba */
[----:B----4-:R-:W-:-:S02]  /*13b70*/  @!P0 IMAD.MOV.U32 R15, RZ, RZ, R41 ;  /* 0x000000ffff0f8224 */ /* 0x010fc400078e0029 */
[----:B------:R-:W4:Y:S01]  /*13b80*/  LDL R41, [R1+0x97c] ;  /* 0x00097c0001297983 */ /* 0x000f220000100800 */
[----:B------:R-:W-:-:S03]  /*13b90*/  @!P0 IMAD.MOV.U32 R14, RZ, RZ, R30 ;  /* 0x000000ffff0e8224 */ /* 0x000fc600078e001e */
[----:B------:R-:W4:Y:S04]  /*13ba0*/  LDL R30, [R1+0x980] ;  /* 0x00098000011e7983 */ /* 0x000f280000100800 */
[----:B------:R2:W4:Y:S02]  /*13bb0*/  @!P0 LDG.E.U16 R191, desc[UR6][R14.64] ;  /* 0x000000060ebf8981 */ /* 0x000524000c1e1500 */
[----:B--2---:R-:W-:Y:S02]  /*13bc0*/  @!P0 IMAD.MOV.U32 R14, RZ, RZ, R39 ;  /* 0x000000ffff0e8224 */ /* 0x004fe400078e0027 */
[----:B---3--:R-:W-:Y:S01]  /*13bd0*/  @!P0 IMAD.MOV.U32 R15, RZ, RZ, R49 ;  /* 0x000000ffff0f8224 */ /* 0x008fe200078e0031 */
[----:B------:R-:W2:Y:S04]  /*13be0*/  LDL R39, [R1+0x968] ;  /* 0x0009680001277983 */ /* 0x000ea80000100800 */
        /* <DEDUP_REMOVED lines=40> */
[----:B------:R-:W2:Y:S01]  /*13e70*/  LDL R39, [R1+0x900] ;  /* 0x0009000001277983 */ /* 0x000ea20000100800 */
        /* <DEDUP_REMOVED lines=25> */
[----:B------:R-:W-:Y:S01]  /*14010*/  PRMT R178, RZ, 0x7610, R178 ;  /* 0x00007610ffb27816 */ /* 0x000fe200000000b2 */
[----:B------:R-:W-:Y:S01]  /*14020*/  @!P0 IMAD.MOV.U32 R15, RZ, RZ, R51 ;  /* 0x000000ffff0f8224 */ /* 0x000fe200078e0033 */
[----:B------:R-:W-:Y:S01]  /*14030*/  PRMT R177, RZ, 0x7610, R177 ;  /* 0x00007610ffb17816 */ /* 0x000fe200000000b1 */
[----:B------:R-:W3:Y:S04]  /*14040*/  LDL R51, [R1+0x8a4] ;  /* 0x0008a40001337983 */ /* 0x000ee80000100800 */
[----:B------:R4:W3:Y:S01]  /*14050*/  @!P0 LDG.E.U16 R178, desc[UR6][R14.64] ;  /* 0x000000060eb28981 */ /* 0x0008e2000c1e1500 */
[----:B------:R-:W-:-:S02]  /*14060*/  PRMT R176, RZ, 0x7610, R176 ;  /* 0x00007610ffb07816 */ /* 0x000fc400000000b0 */
[----:B------:R-:W-:Y:S02]  /*14070*/  PRMT R175, RZ, 0x7610, R175 ;  /* 0x00007610ffaf7816 */ /* 0x000fe400000000af */
[----:B------:R-:W-:Y:S02]  /*14080*/  PRMT R174, RZ, 0x7610, R174 ;  /* 0x00007610ffae7816 */ /* 0x000fe400000000ae */
[----:B------:R-:W-:Y:S02]  /*14090*/  PRMT R173, RZ, 0x7610, R173 ;  /* 0x00007610ffad7816 */ /* 0x000fe400000000ad */
[----:B------:R-:W-:Y:S01]  /*140a0*/  PRMT R172, RZ, 0x7610, R172 ;  /* 0x00007610ffac7816 */ /* 0x000fe200000000ac */
[----:B----4-:R-:W-:Y:S02]  /*140b0*/  @!P0 IMAD.MOV.U32 R15, RZ, RZ, R41 ;  /* 0x000000ffff0f8224 */ /* 0x010fe400078e0029 */
        /* <DEDUP_REMOVED lines=10> */
[----:B------:R-:W2:Y:S01]  /*14160*/  LDL R25, [R1+0x888] ;  /* 0x0008880001197983 */ /* 0x000ea20000100800 */
        /* <DEDUP_REMOVED lines=13> */
[----:B0-----:R-:W-:Y:S01]  /*14240*/  @!P0 IMAD.MOV.U32 R14, RZ, RZ, R52 ;  /* 0x000000ffff0e8224 */ /* 0x001fe200078e0034 */
[----:B------:R-:W-:Y:S01]  /*14250*/  PRMT R171, RZ, 0x7610, R171 ;  /* 0x00007610ffab7816 */ /* 0x000fe200000000ab */
[----:B------:R-:W3:Y:S01]  /*14260*/  LDL R52, [R1+0x824] ;  /* 0x0008240001347983 */ /* 0x000ee20000100800 */
[----:B------:R-:W-:-:S03]  /*14270*/  @!P0 IMAD.MOV.U32 R15, RZ, RZ, R53 ;  /* 0x000000ffff0f8224 */ /* 0x000fc600078e0035 */
[----:B------:R-:W3:Y:S04]  /*14280*/  LDL R53, [R1+0x840] ;  /* 0x0008400001357983 */ /* 0x000ee80000100800 */
[----:B------:R0:W3:Y:S02]  /*14290*/  @!P0 LDG.E.U16 R172, desc[UR6][R14.64] ;  /* 0x000000060eac8981 */ /* 0x0000e4000c1e1500 */
[----:B0-----:R-:W-:Y:S02]  /*142a0*/  @!P0 IMAD.MOV.U32 R14, RZ, RZ, R31 ;  /* 0x000000ffff0e8224 */ /* 0x001fe400078e001f */
[----:B------:R-:W3:Y:S01]  /*142b0*/  LDL R31, [R1+0x848] ;  /* 0x00084800011f7983 */ /* 0x000ee20000100800 */
[----:B------:R-:W-:-:S03]  /*142c0*/  @!P0 IMAD.MOV.U32 R15, RZ, RZ, R51 ;  /* 0x000000ffff0f8224 */ /* 0x000fc600078e0033 */
[----:B------:R-:W3:Y:S01]  /*142d0*/  LDL R51, [R1+0x828] ;  /* 0x0008280001337983 */ /* 0x000ee20000100800 */
[----:B------:R-:W-:-:S03]  /*142e0*/  PRMT R170, RZ, 0x7610, R170 ;  /* 0x00007610ffaa7816 */ /* 0x000fc600000000aa */
[----:B------:R4:W3:Y:S01]  /*142f0*/  @!P0 LDG.E.U16 R171, desc[UR6][R14.64] ;  /* 0x000000060eab8981 */ /* 0x0008e2000c1e1500 */
        /* <DEDUP_REMOVED lines=15> */
[----:B------:R-:W-:Y:S01]  /*143f0*/  @!P0 IMAD.MOV.U32 R15, RZ, RZ, R49 ;  /* 0x000000ffff0f8224 */ /* 0x000fe200078e0031 */
[----:B------:R-:W3:Y:S04]  /*14400*/  LDL R39, [R1+0x7a4] ;  /* 0x0007a40001277983 */ /* 0x000ee80000100800 */
[----:B------:R0:W3:Y:S04]  /*14410*/  @!P0 LDG.E.U16 R168, desc[UR6][R14.64] ;  /* 0x000000060ea88981 */ /* 0x0000e8000c1e1500 */
[----:B------:R-:W3:Y:S01]  /*14420*/  LDL R49, [R1+0x7c4] ;  /* 0x0007c40001317983 */ /* 0x000ee20000100800 */
[----:B0-----:R-:W-:-:S03]  /*14430*/  @!P0 IMAD.MOV.U32 R15, RZ, RZ, R36 ;  /* 0x000000ffff0f8224 */ /* 0x001fc600078e0024 */
        /* <DEDUP_REMOVED lines=11> */
[----:B------:R-:W-:Y:S01]  /*144f0*/  PRMT R165, RZ, 0x7610, R165 ;  /* 0x00007610ffa57816 */ /* 0x000fe200000000a5 */
[----:B------:R-:W-:Y:S01]  /*14500*/  @!P0 IMAD.MOV.U32 R15, RZ, RZ, R55 ;  /* 0x000000ffff0f8224 */ /* 0x000fe200078e0037 */
[----:B------:R-:W-:-:S04]  /*14510*/  PRMT R164, RZ, 0x7610, R164 ;  /* 0x00007610ffa47816 */ /* 0x000fc800000000a4 */
[----:B------:R0:W3:Y:S01]  /*14520*/  @!P0 LDG.E.U16 R165, desc[UR6][R14.64] ;  /* 0x000000060ea58981 */ /* 0x0000e2000c1e1500 */
[----:B------:R-:W-:Y:S01]  /*14530*/  PRMT R163, RZ, 0x7610, R163 ;  /* 0x00007610ffa37816 */ /* 0x000fe200000000a3 */
[----:B0-----:R-:W-:Y:S02]  /*14540*/  @!P0 IMAD.MOV.U32 R14, RZ, RZ, R53 ;  /* 0x000000ffff0e8224 */ /* 0x001fe400078e0035 */
[----:B------:R-:W-:-:S05]  /*14550*/  @!P0 IMAD.MOV.U32 R15, RZ, RZ, R54 ;  /* 0x000000ffff0f8224 */ /* 0x000fca00078e0036 */
[----:B------:R0:W3:Y:S02]  /*14560*/  @!P0 LDG.E.U16 R164, desc[UR6][R14.64] ;  /* 0x000000060ea48981 */ /* 0x0000e4000c1e1500 */
[----:B0-----:R-:W-:Y:S02]  /*14570*/  @!P0 IMAD.MOV.U32 R14, RZ, RZ, R51 ;  /* 0x000000ffff0e8224 */ /* 0x001fe400078e0033 */
[----:B------:R-:W-:-:S05]  /*14580*/  @!P0 IMAD.MOV.U32 R15, RZ, RZ, R52 ;  /* 0x000000ffff0f8224 */ /* 0x000fca00078e0034 */
[----:B------:R4:W3:Y:S01]  /*14590*/  @!P0 LDG.E.U16 R163, desc[UR6][R14.64] ;  /* 0x000000060ea38981 */ /* 0x0008e2000c1e1500 */
[----:B------:R-:W-:Y:S02]  /*145a0*/  PRMT R162, RZ, 0x7610, R162 ;  /* 0x00007610ffa27816 */ /* 0x000fe400000000a2 */
[----:B------:R-:W-:Y:S02]  /*145b0*/  PRMT R161, RZ, 0x7610, R161 ;  /* 0x00007610ffa17816 */ /* 0x000fe400000000a1 */
[----:B------:R-:W-:Y:S02]  /*145c0*/  PRMT R160, RZ, 0x7610, R160 ;  /* 0x00007610ffa07816 */ /* 0x000fe400000000a0 */
[----:B------:R-:W-:Y:S02]  /*145d0*/  PRMT R159, RZ, 0x7610, R159 ;  /* 0x00007610ff9f7816 */ /* 0x000fe4000000009f */
[----:B------:R-:W-:Y:S01]  /*145e0*/  PRMT R158, RZ, 0x7610, R158 ;  /* 0x00007610ff9e7816 */ /* 0x000fe2000000009e */
[----:B----4-:R-:W-:-:S02]  /*145f0*/  @!P0 IMAD.MOV.U32 R14, RZ, RZ, R30 ;  /* 0x000000ffff0e8224 */ /* 0x010fc400078e001e */
[----:B------:R-:W4:Y:S01]  /*14600*/  LDL.LU R30, [R1+0x764] ;  /* 0x00076400011e7983 */ /* 0x000f220000300800 */
[----:B------:R-:W-:-:S03]  /*14610*/  @!P0 IMAD.MOV.U32 R15, RZ, RZ, R41 ;  /* 0x000000ffff0f8224 */ /* 0x000fc600078e0029 */
[----:B------:R-:W4:Y:S04]  /*14620*/  LDL.LU R245, [R1+0x748] ;  /* 0x0007480001f57983 */ /* 0x000f280000300800 */
[----:B------:R-:W4:Y:S04]  /*14630*/  LDL.LU R41, [R1+0x744] ;  /* 0x0007440001297983 */ /* 0x000f280000300800 */
[----:B------:R2:W4:Y:S02]  /*14640*/  @!P0 LDG.E.U16 R162, desc[UR6][R14.64] ;  /* 0x000000060ea28981 */ /* 0x000524000c1e1500 */
[----:B--2---:R-:W-:-:S02]  /*14650*/  @!P0 IMAD.MOV.U32 R14, RZ, RZ, R25 ;  /* 0x000000ffff0e8224 */ /* 0x004fc400078e0019 */
[----:B---3--:R-:W-:Y:S02]  /*14660*/  @!P0 IMAD.MOV.U32 R15, RZ, RZ, R33 ;  /* 0x000000ffff0f8224 */ /* 0x008fe400078e0021 */
[----:B------:R-:W2:Y:S04]  /*14670*/  LDL.LU R33, [R1+0x724] ;  /* 0x0007240001217983 */ /* 0x000ea80000300800 */
[----:B------:R-:W3:Y:S04]  /*14680*/  LDL.LU R25, [R1+0x728] ;  /* 0x0007280001197983 */ /* 0x000ee80000300800 */
[----:B------:R0:W3:Y:S04]  /*14690*/  @!P0 LDG.E.U16 R161, desc[UR6][R14.64] ;  /* 0x000000060ea18981 */ /* 0x0000e8000c1e1500 */
[----:B------:R-:W3:Y:S01]  /*146a0*/  LDL R52, [R1+0x6e8] ;  /* 0x0006e80001347983 */ /* 0x000ee20000100800 */
[----:B0-----:R-:W-:-:S02]  /*146b0*/  @!P0 IMAD.MOV.U32 R15, RZ, RZ, R49 ;  /* 0x000000ffff0f8224 */ /* 0x001fc400078e0031 */
[----:B------:R-:W-:Y:S02]  /*146c0*/  @!P0 IMAD.MOV.U32 R14, RZ, RZ, R36 ;  /* 0x000000ffff0e8224 */ /* 0x000fe400078e0024 */
[----:B------:R-:W3:Y:S04]  /*146d0*/  LDL.LU R36, [R1+0x708] ;  /* 0x0007080001247983 */ /* 0x000ee80000300800 */
[----:B------:R0:W3:Y:S04]  /*146e0*/  @!P0 LDG.E.U16 R160, desc[UR6][R14.64] ;  /* 0x000000060ea08981 */ /* 0x0000e8000c1e1500 */
[----:B------:R-:W3:Y:S04]  /*146f0*/  LDL R56, [R1+0x7fc] ;  /* 0x0007fc0001387983 */ /* 0x000ee80000100800 */
[----:B------:R-:W3:Y:S01]  /*14700*/  LDL R55, [R1+0x7dc] ;  /* 0x0007dc0001377983 */ /* 0x000ee20000100800 */
[----:B0-----:R-:W-:-:S02]  /*14710*/  @!P0 IMAD.MOV.U32 R14, RZ, RZ, R34 ;  /* 0x000000ffff0e8224 */ /* 0x001fc400078e0022 */
[----:B------:R-:W-:Y:S01]  /*14720*/  @!P0 IMAD.MOV.U32 R15, RZ, RZ, R39 ;  /* 0x000000ffff0f8224 */ /* 0x000fe200078e0027 */
[----:B------:R-:W3:Y:S04]  /*14730*/  LDL R49, [R1+0x7c0] ;  /* 0x0007c00001317983 */ /* 0x000ee80000100800 */
[----:B------:R0:W3:Y:S04]  /*14740*/  @!P0 LDG.E.U16 R159, desc[UR6][R14.64] ;  /* 0x000000060e9f8981 */ /* 0x0000e8000c1e1500 */
[----:B------:R-:W3:Y:S04]  /*14750*/  LDL R39, [R1+0x7e0] ;  /* 0x0007e00001277983 */ /* 0x000ee80000100800 */
[----:B------:R-:W3:Y:S01]  /*14760*/  LDL R54, [R1+0x7bc] ;  /* 0x0007bc0001367983 */ /* 0x000ee20000100800 */
[----:B0-----:R-:W-:-:S02]  /*14770*/  @!P0 IMAD.MOV.U32 R14, RZ, RZ, R5 ;  /* 0x000000ffff0e8224 */ /* 0x001fc400078e0005 */
[----:B------:R-:W-:Y:S01]  /*14780*/  @!P0 IMAD.MOV.U32 R15, RZ, RZ, R28 ;  /* 0x000000ffff0f8224 */ /* 0x000fe200078e001c */
[----:B------:R-:W3:Y:S04]  /*14790*/  LDL R5, [R1+0x820] ;  /* 0x0008200001057983 */ /* 0x000ee80000100800 */
[----:B------:R-:W3:Y:S04]  /*147a0*/  LDL R28, [R1+0x81c] ;  /* 0x00081c00011c7983 */ /* 0x000ee80000100800 */
[----:B------:R0:W3:Y:S04]  /*147b0*/  @!P0 LDG.E.U16 R158, desc[UR6][R14.64] ;  /* 0x000000060e9e8981 */ /* 0x0000e8000c1e1500 */
[----:B------:R-:W3:Y:S04]  /*147c0*/  LDL R34, [R1+0x7a0] ;  /* 0x0007a00001227983 */ /* 0x000ee80000100800 */
[----:B------:R-:W3:Y:S01]  /*147d0*/  LDL R53, [R1+0x79c] ;  /* 0x00079c0001357983 */ /* 0x000ee20000100800 */
[----:B0-----:R-:W-:-:S03]  /*147e0*/  @!P0 IMAD.MOV.U32 R14, RZ, RZ, R31 ;  /* 0x000000ffff0e8224 */ /* 0x001fc600078e001f */
[----:B------:R-:W3:Y:S04]  /*147f0*/  LDL R31, [R1+0x800] ;  /* 0x00080000011f7983 */ /* 0x000ee80000100800 */
[----:B------:R-:W3:Y:S01]  /*14800*/  LDL R51, [R1+0x780] ;  /* 0x0007800001337983 */ /* 0x000ee20000100800 */
[----:B------:R-:W-:Y:S02]  /*14810*/  PRMT R157, RZ, 0x7610, R157 ;  /* 0x00007610ff9d7816 */ /* 0x000fe4000000009d */
[----:B------:R-:W-:Y:S02]  /*14820*/  PRMT R156, RZ, 0x7610, R156 ;  /* 0x00007610ff9c7816 */ /* 0x000fe4000000009c */
[----:B------:R-:W-:Y:S02]  /*14830*/  PRMT R155, RZ, 0x7610, R155 ;  /* 0x00007610ff9b7816 */ /* 0x000fe4000000009b */
[----:B------:R-:W-:-:S02]  /*14840*/  PRMT R154, RZ, 0x7610, R154 ;  /* 0x00007610ff9a7816 */ /* 0x000fc4000000009a */
[----:B------:R-:W-:Y:S02]  /*14850*/  PRMT R153, RZ, 0x7610, R153 ;  /* 0x00007610ff997816 */ /* 0x000fe40000000099 */
[----:B------:R-:W-:Y:S02]  /*14860*/  PRMT R152, RZ, 0x7610, R152 ;  /* 0x00007610ff987816 */ /* 0x000fe40000000098 */
[----:B------:R-:W-:Y:S01]  /*14870*/  PRMT R23, RZ, 0x7610, R23 ;  /* 0x00007610ff177816 */ /* 0x000fe20000000017 */
[----:B------:R-:W-:Y:S01]  /*14880*/  STL [R1+0xf30], R2 ;  /* 0x000f300201007387 */ /* 0x000fe20000100800 */
[----:B------:R-:W-:Y:S02]  /*14890*/  PRMT R22, RZ, 0x7610, R22 ;  /* 0x00007610ff167816 */ /* 0x000fe40000000016 */
[----:B------:R-:W-:Y:S01]  /*148a0*/  PRMT R21, RZ, 0x7610, R21 ;  /* 0x00007610ff157816 */ /* 0x000fe20000000015 */
[----:B------:R0:W-:Y:S02]  /*148b0*/  STS.U16 [R50+UR4+0x8200], R20 ;  /* 0x0082001432007988 */ /* 0x0001e40008000404 */
[----:B0-----:R-:W-:Y:S01]  /*148c0*/  PRMT R20, RZ, 0x7610, R20 ;  /* 0x00007610ff147816 */ /* 0x001fe20000000014 */
[----:B----4-:R-:W-:-:S05]  /*148d0*/  @!P0 IMAD.MOV.U32 R15, RZ, RZ, R30 ;  /* 0x000000ffff0f8224 */ /* 0x010fca00078e001e */
[----:B------:R0:W4:Y:S02]  /*148e0*/  @!P0 LDG.E.U16 R157, desc[UR6][R14.64] ;  /* 0x000000060e9d8981 */ /* 0x000124000c1e1500 */
[----:B0-----:R-:W-:Y:S02]  /*148f0*/  @!P0 IMAD.MOV.U32 R14, RZ, RZ, R245 ;  /* 0x000000ffff0e8224 */ /* 0x001fe400078e00f5 */
[----:B------:R-:W-:-:S05]  /*14900*/  @!P0 IMAD.MOV.U32 R15, RZ, RZ, R41 ;  /* 0x000000ffff0f8224 */ /* 0x000fca00078e0029 */
[----:B------:R2:W4:Y:S02]  /*14910*/  @!P0 LDG.E.U16 R156, desc[UR6][R14.64] ;  /* 0x000000060e9c8981 */ /* 0x000524000c1e1500 */
[----:B--2---:R-:W-:Y:S02]  /*14920*/  @!P0 IMAD.MOV.U32 R15, RZ, RZ, R33 ;  /* 0x000000ffff0f8224 */ /* 0x004fe400078e0021 */
[----:B---3--:R-:W-:-:S05]  /*14930*/  @!P0 IMAD.MOV.U32 R14, RZ, RZ, R25 ;  /* 0x000000ffff0e8224 */ /* 0x008fca00078e0019 */
[----:B------:R0:W2:Y:S02]  /*14940*/  @!P0 LDG.E.U16 R155, desc[UR6][R14.64] ;  /* 0x000000060e9b8981 */ /* 0x0000a4000c1e1500 */
[----:B0-----:R-:W-:Y:S02]  /*14950*/  @!P0 IMAD.MOV.U32 R15, RZ, RZ, R2 ;  /* 0x000000ffff0f8224 */ /* 0x001fe400078e0002 */
[----:B------:R-:W-:-:S05]  /*14960*/  @!P0 IMAD.MOV.U32 R14, RZ, RZ, R36 ;  /* 0x000000ffff0e8224 */ /* 0x000fca00078e0024 */
[----:B------:R0:W3:Y:S02]  /*14970*/  @!P0 LDG.E.U16 R154, desc[UR6][R14.64] ;  /* 0x000000060e9a8981 */ /* 0x0000e4000c1e1500 */
[----:B0-----:R-:W-:Y:S02]  /*14980*/  @!P0 IMAD.MOV.U32 R14, RZ, RZ, R52 ;  /* 0x000000ffff0e8224 */ /* 0x001fe400078e0034 */
[----:B------:R-:W-:Y:S01]  /*14990*/  @!P0 IMAD.MOV.U32 R15, RZ, RZ, R4 ;  /* 0x000000ffff0f8224 */ /* 0x000fe200078e0004 */
[----:B------:R-:W3:Y:S04]  /*149a0*/  LDL R52, [R1+0x760] ;  /* 0x0007600001347983 */ /* 0x000ee80000100800 */
[----:B------:R0:W3:Y:S04]  /*149b0*/  @!P0 LDG.E.U16 R153, desc[UR6][R14.64] ;  /* 0x000000060e998981 */ /* 0x0000e8000c1e1500 */
[----:B------:R-:W3:Y:S01]  /*149c0*/  LDL.LU R2, [R1+0x71c] ;  /* 0x00071c0001027983 */ /* 0x000ee20000300800 */
[----:B0-----:R-:W-:-:S02]  /*149d0*/  @!P0 IMAD.MOV.U32 R14, RZ, RZ, R5 ;  /* 0x000000ffff0e8224 */ /* 0x001fc400078e0005 */
[----:B------:R-:W-:-:S05]  /*149e0*/  @!P0 IMAD.MOV.U32 R15, RZ, RZ, R28 ;  /* 0x000000ffff0f8224 */ /* 0x000fca00078e001c */
[----:B------:R0:W3:Y:S02]  /*149f0*/  @!P0 LDG.E.U16 R152, desc[UR6][R14.64] ;  /* 0x000000060e988981 */ /* 0x0000e4000c1e1500 */
[----:B0-----:R-:W-:Y:S02]  /*14a00*/  @!P0 IMAD.MOV.U32 R15, RZ, RZ, R56 ;  /* 0x000000ffff0f8224 */ /* 0x001fe400078e0038 */
[----:B------:R-:W-:Y:S01]  /*14a10*/  @!P0 IMAD.MOV.U32 R14, RZ, RZ, R31 ;  /* 0x000000ffff0e8224 */ /* 0x000fe200078e001f */
[----:B------:R0:W-:Y:S04]  /*14a20*/  STL [R1+0xf24], R4 ;  /* 0x000f240401007387 */ /* 0x0001e80000100800 */
[----:B------:R1:W3:Y:S04]  /*14a30*/  @!P0 LDG.E.U16 R23, desc[UR6][R14.64] ;  /* 0x000000060e178981 */ /* 0x0002e8000c1e1500 */
[----:B0-----:R-:W3:Y:S01]  /*14a40*/  LDL.LU R4, [R1+0x6e0] ;  /* 0x0006e00001047983 */ /* 0x001ee20000300800 */
[----:B-1----:R-:W-:-:S03]  /*14a50*/  @!P0 IMAD.MOV.U32 R14, RZ, RZ, R39 ;  /* 0x000000ffff0e8224 */ /* 0x002fc600078e0027 */
[----:B------:R-:W3:Y:S01]  /*14a60*/  LDL.LU R5, [R1+0x77c] ;  /* 0x00077c0001057983 */ /* 0x000ee20000300800 */
[----:B------:R-:W-:-:S03]  /*14a70*/  @!P0 IMAD.MOV.U32 R15, RZ, RZ, R55 ;  /* 0x000000ffff0f8224 */ /* 0x000fc600078e0037 */
[----:B------:R-:W3:Y:S04]  /*14a80*/  LDL.LU R28, [R1+0x75c] ;  /* 0x00075c00011c7983 */ /* 0x000ee80000300800 */
[----:B------:R-:W3:Y:S04]  /*14a90*/  LDL.LU R31, [R1+0x740] ;  /* 0x00074000011f7983 */ /* 0x000ee80000300800 */
[----:B------:R0:W3:Y:S04]  /*14aa0*/  @!P0 LDG.E.U16 R22, desc[UR6][R14.64] ;  /* 0x000000060e168981 */ /* 0x0000e8000c1e1500 */
[----:B------:R-:W3:Y:S01]  /*14ab0*/  LDL.LU R39, [R1+0x73c] ;  /* 0x00073c0001277983 */ /* 0x000ee20000300800 */
[----:B0-----:R-:W-:-:S02]  /*14ac0*/  @!P0 IMAD.MOV.U32 R14, RZ, RZ, R49 ;  /* 0x000000ffff0e8224 */ /* 0x001fc400078e0031 */
[----:B------:R-:W-:Y:S01]  /*14ad0*/  @!P0 IMAD.MOV.U32 R15, RZ, RZ, R54 ;  /* 0x000000ffff0f8224 */ /* 0x000fe200078e0036 */
[----:B------:R-:W3:Y:S04]  /*14ae0*/  LDL.LU R49, [R1+0x720] ;  /* 0x0007200001317983 */ /* 0x000ee80000300800 */
[----:B------:R0:W3:Y:S02]  /*14af0*/  @!P0 LDG.E.U16 R21, desc[UR6][R14.64] ;  /* 0x000000060e158981 */ /* 0x0000e4000c1e1500 */
[----:B0-----:R-:W-:Y:S02]  /*14b00*/  @!P0 IMAD.MOV.U32 R14, RZ, RZ, R34 ;  /* 0x000000ffff0e8224 */ /* 0x001fe400078e0022 */
[----:B------:R-:W3:Y:S01]  /*14b10*/  LDL.LU R34, [R1+0x700] ;  /* 0x0007000001227983 */ /* 0x000ee20000300800 */
[----:B------:R-:W-:-:S05]  /*14b20*/  @!P0 IMAD.MOV.U32 R15, RZ, RZ, R53 ;  /* 0x000000ffff0f8224 */ /* 0x000fca00078e0035 */
[----:B------:R0:W3:Y:S02]  /*14b30*/  @!P0 LDG.E.U16 R20, desc[UR6][R14.64] ;  /* 0x000000060e148981 */ /* 0x0000e4000c1e1500 */
[----:B0-----:R-:W-:Y:S02]  /*14b40*/  @!P0 IMAD.MOV.U32 R14, RZ, RZ, R51 ;  /* 0x000000ffff0e8224 */ /* 0x001fe400078e0033 */
[----:B------:R-:W3:Y:S04]  /*14b50*/  LDL R51, [R1+0x6dc] ;  /* 0x0006dc0001337983 */ /* 0x000ee80000100800 */
[----:B------:R0:W-:Y:S04]  /*14b60*/  STS.U16 [R50+UR4+0x8600], R19 ;  /* 0x0086001332007988 */ /* 0x0001e80008000404 */
[----:B------:R1:W-:Y:S01]  /*14b70*/  STS.U16 [R50+UR4+0x8a00], R18 ;  /* 0x008a001232007988 */ /* 0x0003e20008000404 */
[----:B0-----:R-:W-:-:S02]  /*14b80*/  PRMT R19, RZ, 0x7610, R19 ;  /* 0x00007610ff137816 */ /* 0x001fc40000000013 */
[----:B-1----:R-:W-:Y:S01]  /*14b90*/  PRMT R18, RZ, 0x7610, R18 ;  /* 0x00007610ff127816 */ /* 0x002fe20000000012 */
[----:B------:R0:W-:Y:S02]  /*14ba0*/  STS.U16 [R50+UR4+0x8e00], R17 ;  /* 0x008e001132007988 */ /* 0x0001e40008000404 */
[----:B0-----:R-:W-:Y:S02]  /*14bb0*/  PRMT R17, RZ, 0x7610, R17 ;  /* 0x00007610ff117816 */ /* 0x001fe40000000011 */
[----:B------:R0:W-:Y:S04]  /*14bc0*/  STS.U16 [R50+UR4+0x9200], R16 ;  /* 0x0092001032007988 */ /* 0x0001e80008000404 */
[----:B------:R1:W-:Y:S04]  /*14bd0*/  STS.U16 [R50+UR4+0x9600], R13 ;  /* 0x0096000d32007988 */ /* 0x0003e80008000404 */
[----:B------:R1:W-:Y:S04]  /*14be0*/  STS.U16 [R50+UR4+0x9a00], R11 ;  /* 0x009a000b32007988 */ /* 0x0003e80008000404 */
        /* <DEDUP_REMOVED lines=8> */
[----:B------:R-:W-:Y:S04]  /*14c70*/  STS.U16 [R50+UR4+0xba00], R177 ;  /* 0x00ba00b132007988 */ /* 0x000fe80008000404 */
[----:B------:R-:W-:Y:S04]  /*14c80*/  STS.U16 [R50+UR4+0xbe00], R175 ;  /* 0x00be00af32007988 */ /* 0x000fe80008000404 */
[----:B------:R-:W-:Y:S04]  /*14c90*/  STS.U16 [R50+UR4+0xc200], R173 ;  /* 0x00c200ad32007988 */ /* 0x000fe80008000404 */
[----:B------:R-:W-:Y:S01]  /*14ca0*/  STS.U16 [R50+UR4+0xc600], R171 ;  /* 0x00c600ab32007988 */ /* 0x000fe20008000404 */
[----:B-1----:R-:W-:-:S03]  /*14cb0*/  PRMT R13, RZ, 0x7610, R13 ;  /* 0x00007610ff0d7816 */ /* 0x002fc6000000000d */
[----:B------:R-:W-:Y:S04]  /*14cc0*/  STS.U16 [R50+UR4+0xca00], R169 ;  /* 0x00ca00a932007988 */ /* 0x000fe80008000404 */
[----:B------:R-:W-:Y:S04]  /*14cd0*/  STS.U16 [R50+UR4+0xce00], R167 ;  /* 0x00ce00a732007988 */ /* 0x000fe80008000404 */
[----:B------:R-:W-:Y:S04]  /*14ce0*/  STS.U16 [R50+UR4+0xd200], R165 ;  /* 0x00d200a532007988 */ /* 0x000fe80008000404 */
[----:B------:R-:W-:Y:S04]  /*14cf0*/  STS.U16 [R50+UR4+0xd600], R163 ;  /* 0x00d600a332007988 */ /* 0x000fe80008000404 */
[----:B------:R-:W-:Y:S04]  /*14d00*/  STS.U16 [R50+UR4+0xda00], R162 ;  /* 0x00da00a232007988 */ /* 0x000fe80008000404 */
[----:B------:R-:W-:Y:S01]  /*14d10*/  STS.U16 [R50+UR4+0xde00], R161 ;  /* 0x00de00a132007988 */ /* 0x000fe20008000404 */
[----:B------:R-:W-:-:S03]  /*14d20*/  PRMT R11, RZ, 0x7610, R11 ;  /* 0x00007610ff0b7816 */ /* 0x000fc6000000000b */
[----:B------:R-:W-:Y:S04]  /*14d30*/  STS.U16 [R50+UR4+0xe200], R160 ;  /* 0x00e200a032007988 */ /* 0x000fe80008000404 */
[----:B------:R-:W-:Y:S04]  /*14d40*/  STS.U16 [R50+UR4+0xe600], R159 ;  /* 0x00e6009f32007988 */ /* 0x000fe80008000404 */
[----:B------:R-:W-:Y:S04]  /*14d50*/  STS.U16 [R50+UR4+0xea00], R158 ;  /* 0x00ea009e32007988 */ /* 0x000fe80008000404 */
[----:B----4-:R-:W-:Y:S04]  /*14d60*/  STS.U16 [R50+UR4+0xee00], R157 ;  /* 0x00ee009d32007988 */ /* 0x010fe80008000404 */
[----:B------:R-:W-:Y:S04]  /*14d70*/  STS.U16 [R50+UR4+0xf200], R156 ;  /* 0x00f2009c32007988 */ /* 0x000fe80008000404 */
[----:B--2---:R-:W-:Y:S04]  /*14d80*/  STS.U16 [R50+UR4+0xf600], R155 ;  /* 0x00f6009b32007988 */ /* 0x004fe80008000404 */
[----:B---3--:R0:W-:Y:S01]  /*14d90*/  STL [R1+0xf34], R2 ;  /* 0x000f340201007387 */ /* 0x0081e20000100800 */
[----:B------:R-:W-:-:S05]  /*14da0*/  @!P0 IMAD.MOV.U32 R15, RZ, RZ, R5 ;  /* 0x000000ffff0f8224 */ /* 0x000fca00078e0005 */
[----:B------:R1:W2:Y:S02]  /*14db0*/  @!P0 LDG.E.U16 R19, desc[UR6][R14.64] ;  /* 0x000000060e138981 */ /* 0x0002a4000c1e1500 */
[----:B-1----:R-:W-:Y:S02]  /*14dc0*/  @!P0 IMAD.MOV.U32 R14, RZ, RZ, R52 ;  /* 0x000000ffff0e8224 */ /* 0x002fe400078e0034 */
[----:B------:R-:W-:-:S05]  /*14dd0*/  @!P0 IMAD.MOV.U32 R15, RZ, RZ, R28 ;  /* 0x000000ffff0f8224 */ /* 0x000fca00078e001c */
[----:B------:R1:W3:Y:S04]  /*14de0*/  @!P0 LDG.E.U16 R18, desc[UR6][R14.64] ;  /* 0x000000060e128981 */ /* 0x0002e8000c1e1500 */
[----:B------:R-:W-:Y:S04]  /*14df0*/  STL.64 [R1+0x1200], R48 ;  /* 0x0012003001007387 */ /* 0x000fe80000100a00 */
[----:B------:R-:W-:Y:S04]  /*14e00*/  STL.64 [R1+0x11f8], R46 ;  /* 0x0011f82e01007387 */ /* 0x000fe80000100a00 */
[----:B------:R-:W-:Y:S04]  /*14e10*/  STL.64 [R1+0x11f0], R44 ;  /* 0x0011f02c01007387 */ /* 0x000fe80000100a00 */
[----:B------:R-:W-:Y:S04]  /*14e20*/  STL.64 [R1+0x11e8], R42 ;  /* 0x0011e82a01007387 */ /* 0x000fe80000100a00 */
[----:B------:R-:W-:Y:S04]  /*14e30*/  STL.64 [R1+0x11e0], R40 ;  /* 0x0011e02801007387 */ /* 0x000fe80000100a00 */
[----:B------:R-:W-:Y:S04]  /*14e40*/  STL.64 [R1+0x11d8], R38 ;  /* 0x0011d82601007387 */ /* 0x000fe80000100a00 */
[----:B------:R-:W-:Y:S04]  /*14e50*/  STL.64 [R1+0x11d0], R36 ;  /* 0x0011d02401007387 */ /* 0x000fe80000100a00 */
[----:B------:R-:W-:Y:S01]  /*14e60*/  STL.64 [R1+0x11c8], R34 ;  /* 0x0011c82201007387 */ /* 0x000fe20000100a00 */
[----:B-1----:R-:W-:-:S03]  /*14e70*/  @!P0 IMAD.MOV.U32 R14, RZ, RZ, R31 ;  /* 0x000000ffff0e8224 */ /* 0x002fc600078e001f */
[----:B------:R-:W-:Y:S01]  /*14e80*/  STL.64 [R1+0x11c0], R32 ;  /* 0x0011c02001007387 */ /* 0x000fe20000100a00 */
[----:B------:R-:W-:-:S03]  /*14e90*/  @!P0 IMAD.MOV.U32 R15, RZ, RZ, R39 ;  /* 0x000000ffff0f8224 */ /* 0x000fc600078e0027 */
[----:B------:R-:W-:Y:S04]  /*14ea0*/  STL.64 [R1+0x11b8], R30 ;  /* 0x0011b81e01007387 */ /* 0x000fe80000100a00 */
[----:B------:R-:W-:Y:S04]  /*14eb0*/  STL.64 [R1+0x11b0], R28 ;  /* 0x0011b01c01007387 */ /* 0x000fe80000100a00 */
[----:B------:R-:W-:Y:S04]  /*14ec0*/  STL.64 [R1+0x11a8], R26 ;  /* 0x0011a81a01007387 */ /* 0x000fe80000100a00 */
[----:B------:R1:W-:Y:S04]  /*14ed0*/  STL.64 [R1+0x11a0], R24 ;  /* 0x0011a01801007387 */ /* 0x0003e80000100a00 */
[----:B------:R-:W-:Y:S04]  /*14ee0*/  STL.64 [R1+0x1218], R150 ;  /* 0x0012189601007387 */ /* 0x000fe80000100a00 */
[----:B------:R-:W-:Y:S04]  /*14ef0*/  STL.64 [R1+0x1210], R148 ;  /* 0x0012109401007387 */ /* 0x000fe80000100a00 */
[----:B------:R-:W-:Y:S04]  /*14f00*/  STL.64 [R1+0x1208], R146 ;  /* 0x0012089201007387 */ /* 0x000fe80000100a00 */
[----:B------:R4:W3:Y:S04]  /*14f10*/  @!P0 LDG.E.U16 R17, desc[UR6][R14.64] ;  /* 0x000000060e118981 */ /* 0x0008e8000c1e1500 */
[----:B------:R-:W-:Y:S04]  /*14f20*/  STL [R1+0xf38], R3 ;  /* 0x000f380301007387 */ /* 0x000fe80000100800 */
[----:B------:R-:W-:Y:S01]  /*14f30*/  STL [R1+0xf3c], R4 ;  /* 0x000f3c0401007387 */ /* 0x000fe20000100800 */
[----:B----4-:R-:W-:-:S03]  /*14f40*/  @!P0 IMAD.MOV.U32 R15, RZ, RZ, R2 ;  /* 0x000000ffff0f8224 */ /* 0x010fc600078e0002 */
[----:B0-----:R-:W4:Y:S01]  /*14f50*/  LDL R2, [R1+0xee4] ;  /* 0x000ee40001027983 */ /* 0x001f220000100800 */
[----:B------:R-:W-:-:S03]  /*14f60*/  @!P0 IMAD.MOV.U32 R14, RZ, RZ, R49 ;  /* 0x000000ffff0e8224 */ /* 0x000fc600078e0031 */
[----:B-1----:R-:W3:Y:S04]  /*14f70*/  LDL.LU.64 R24, [R1+0x400] ;  /* 0x0004000001187983 */ /* 0x002ee80000300a00 */
[----:B------:R-:W3:Y:S04]  /*14f80*/  LDL.LU.64 R26, [R1+0x408] ;  /* 0x00040800011a7983 */ /* 0x000ee80000300a00 */
[----:B------:R0:W3:Y:S04]  /*14f90*/  @!P0 LDG.E.U16 R16, desc[UR6][R14.64] ;  /* 0x000000060e108981 */ /* 0x0000e8000c1e1500 */
[----:B------:R-:W3:Y:S04]  /*14fa0*/  LDL.LU.64 R28, [R1+0x410] ;  /* 0x00041000011c7983 */ /* 0x000ee80000300a00 */
[----:B------:R-:W3:Y:S01]  /*14fb0*/  LDL.LU.64 R30, [R1+0x418] ;  /* 0x00041800011e7983 */ /* 0x000ee20000300a00 */
[----:B0-----:R-:W-:-:S02]  /*14fc0*/  @!P0 IMAD.MOV.U32 R14, RZ, RZ, R34 ;  /* 0x000000ffff0e8224 */ /* 0x001fc400078e0022 */
[----:B------:R-:W-:Y:S01]  /*14fd0*/  @!P0 IMAD.MOV.U32 R15, RZ, RZ, R3 ;  /* 0x000000ffff0f8224 */ /* 0x000fe200078e0003 */
[----:B------:R-:W3:Y:S04]  /*14fe0*/  LDL.LU.64 R32, [R1+0x420] ;  /* 0x0004200001207983 */ /* 0x000ee80000300a00 */
[----:B------:R-:W3:Y:S04]  /*14ff0*/  LDL.LU.64 R34, [R1+0x428] ;  /* 0x0004280001227983 */ /* 0x000ee80000300a00 */
[----:B------:R-:W3:Y:S04]  /*15000*/  LDL.LU.64 R36, [R1+0x430] ;  /* 0x0004300001247983 */ /* 0x000ee80000300a00 */
[----:B------:R-:W3:Y:S04]  /*15010*/  LDL.LU.64 R38, [R1+0x438] ;  /* 0x0004380001267983 */ /* 0x000ee80000300a00 */
[----:B------:R0:W3:Y:S04]  /*15020*/  @!P0 LDG.E.U16 R13, desc[UR6][R14.64] ;  /* 0x000000060e0d8981 */ /* 0x0000e8000c1e1500 */
[----:B------:R-:W3:Y:S04]  /*15030*/  LDL.LU.64 R40, [R1+0x440] ;  /* 0x0004400001287983 */ /* 0x000ee80000300a00 */
[----:B------:R-:W3:Y:S01]  /*15040*/  LDL.LU.64 R42, [R1+0x448] ;  /* 0x00044800012a7983 */ /* 0x000ee20000300a00 */
[----:B0-----:R-:W-:-:S02]  /*15050*/  @!P0 IMAD.MOV.U32 R14, RZ, RZ, R4 ;  /* 0x000000ffff0e8224 */ /* 0x001fc400078e0004 */
[----:B------:R-:W-:Y:S01]  /*15060*/  @!P0 IMAD.MOV.U32 R15, RZ, RZ, R51 ;  /* 0x000000ffff0f8224 */ /* 0x000fe200078e0033 */
[----:B------:R-:W3:Y:S04]  /*15070*/  LDL.LU.64 R44, [R1+0x450] ;  /* 0x00045000012c7983 */ /* 0x000ee80000300a00 */
[----:B------:R-:W-:Y:S04]  /*15080*/  STS.U16 [R50+UR4+0xfa00], R154 ;  /* 0x00fa009a32007988 */ /* 0x000fe80008000404 */
[----:B------:R-:W3:Y:S04]  /*15090*/  LDL.LU.64 R46, [R1+0x458] ;  /* 0x00045800012e7983 */ /* 0x000ee80000300a00 */
[----:B------:R0:W-:Y:S04]  /*150a0*/  STS.U16 [R50+UR4+0xfe00], R153 ;  /* 0x00fe009932007988 */ /* 0x0001e80008000404 */
[----:B------:R-:W3:Y:S04]  /*150b0*/  LDL.LU.64 R48, [R1+0x460] ;  /* 0x0004600001307983 */ /* 0x000ee80000300a00 */
[----:B------:R-:W3:Y:S04]  /*150c0*/  @!P0 LDG.E.U16 R11, desc[UR6][R14.64] ;  /* 0x000000060e0b8981 */ /* 0x000ee8000c1e1500 */
[----:B0-----:R-:W3:Y:S04]  /*150d0*/  LDL.LU.64 R50, [R1+0x468] ;  /* 0x0004680001327983 */ /* 0x001ee80000300a00 */
[----:B------:R-:W3:Y:S04]  /*150e0*/  LDL.LU.64 R52, [R1+0x470] ;  /* 0x0004700001347983 */ /* 0x000ee80000300a00 */
        /* <DEDUP_REMOVED lines=49> */
[----:B----4-:R-:W-:Y:S04]  /*15400*/  STS.U16 [R2+UR4+0x8300], R198 ;  /* 0x008300c602007988 */ /* 0x010fe80008000404 */
        /* <DEDUP_REMOVED lines=25> */
[----:B--2---:R-:W-:Y:S04]  /*155a0*/  STS.U16 [R2+UR4+0xeb00], R19 ;  /* 0x00eb001302007988 */ /* 0x004fe80008000404 */
[----:B---3--:R-:W-:Y:S04]  /*155b0*/  STS.U16 [R2+UR4+0xef00], R18 ;  /* 0x00ef001202007988 */ /* 0x008fe80008000404 */
[----:B------:R-:W-:Y:S04]  /*155c0*/  STS.U16 [R2+UR4+0xf300], R17 ;  /* 0x00f3001102007988 */ /* 0x000fe80008000404 */
[----:B------:R-:W-:Y:S04]  /*155d0*/  STS.U16 [R2+UR4+0xf700], R16 ;  /* 0x00f7001002007988 */ /* 0x000fe80008000404 */
[----:B------:R-:W-:Y:S04]  /*155e0*/  STS.U16 [R2+UR4+0xfb00], R13 ;  /* 0x00fb000d02007988 */ /* 0x000fe80008000404 */
[----:B------:R-:W-:Y:S01]  /*155f0*/  STS.U16 [R2+UR4+0xff00], R11 ;  /* 0x00ff000b02007988 */ /* 0x000fe20008000404 */
[----:B------:R0:W-:Y:S06]  /*15600*/  MEMBAR.ALL.CTA ;  /* 0x0000000000007992 */ /* 0x0001ec0000008000 */
[----:B0-----:R-:W0:Y:S02]  /*15610*/  FENCE.VIEW.ASYNC.S ;  /* 0x00000000000073c6 */ /* 0x001e240000000000 */
[----:B0-----:R-:W-:Y:S06]  /*15620*/  BAR.SYNC.DEFER_BLOCKING 0x0 ;  /* 0x0000000000007b1d */ /* 0x001fec0000010000 */
[----:B------:R-:W-:Y:S01]  /*15630*/  UMOV UR21, 0x40000040 ;  /* 0x4000004000157882 */ /* 0x000fe20000000000 */
[----:B------:R-:W-:-:S06]  /*15640*/  WARPGROUP.ARRIVE ;  /* 0x00000000000079c5 */ /* 0x000fcc0000000000 */
[----:B------:R-:W-:Y:S03]  /*15650*/  HGMMA.64x256x16.F32 R24, gdesc[UR20].tnspA, R24, gsb0 ;  /* 0x23e00000141879f0 */ /* 0x000fe60008000818 */
[----:B------:R-:W-:Y:S02]  /*15660*/  WARPGROUP.DEPBAR.LE gsb0, 0x0 ;  /* 0x00008000000079c5 */ /* 0x000fe40000010000 */
[----:B------:R-:W-:-:S15]  /*15670*/  WARPGROUP.ARRIVE ;  /* 0x00000000000079c5 */ /* 0x000fde0000000000 */
[----:B------:R-:W-:-:S08]  /*15680*/  NOP ;  /* 0x0000000000007918 */ /* 0x000fd00000000000 */
        /* <DEDUP_REMOVED lines=10> */
[----:B------:R-:W-:Y:S04]  /*15730*/  STL.64 [R1+0x400], R24 ;  /* 0x0004001801007387 */ /* 0x000fe80000100a00 */
        /* <DEDUP_REMOVED lines=62> */
[----:B------:R0:W-:Y:S04]  /*15b20*/  STL.64 [R1+0x5f8], R150 ;  /* 0x0005f89601007387 */ /* 0x0001e80000100a00 */
[----:B0-----:R-:W2:Y:S04]  /*15b30*/  LDL.LU.64 R150, [R1+0x1218] ;  /* 0x0012180001967983 */ /* 0x001ea80000300a00 */
[----:B------:R-:W3:Y:S04]  /*15b40*/  LDL.LU.64 R148, [R1+0x1210] ;  /* 0x0012100001947983 */ /* 0x000ee80000300a00 */
[----:B------:R-:W4:Y:S01]  /*15b50*/  LDL.LU.64 R146, [R1+0x1208] ;  /* 0x0012080001927983 */ /* 0x000f220000300a00 */
[----:B------:R-:W-:-:S02]  /*15b60*/  IMAD.MOV.U32 R250, RZ, RZ, R25 ;  /* 0x000000fffffa7224 */ /* 0x000fc400078e0019 */
[----:B------:R-:W-:Y:S02]  /*15b70*/  IMAD.MOV.U32 R244, RZ, RZ, R24 ;  /* 0x000000fffff47224 */ /* 0x000fe400078e0018 */
[----:B------:R-:W-:Y:S01]  /*15b80*/  IMAD.MOV.U32 R246, RZ, RZ, R26 ;  /* 0x000000fffff67224 */ /* 0x000fe200078e001a */
[----:B------:R-:W4:Y:S04]  /*15b90*/  LDL.LU.64 R24, [R1+0x200] ;  /* 0x0002000001187983 */ /* 0x000f280000300a00 */
        /* <DEDUP_REMOVED lines=20> */
[----:B------:R-:W4:Y:S01]  /*15ce0*/  LDL.LU.64 R66, [R1+0x2a8] ;  /* 0x0002a80001427983 */ /* 0x000f220000300a00 */
[----:B------:R-:W-:-:S03]  /*15cf0*/  IMAD.MOV.U32 R16, RZ, RZ, R77 ;  /* 0x000000ffff107224 */ /* 0x000fc600078e004d */
[----:B------:R-:W4:Y:S01]  /*15d00*/  LDL.LU.64 R68, [R1+0x2b0] ;  /* 0x0002b00001447983 */ /* 0x000f220000300a00 */
[----:B------:R-:W-:-:S03]  /*15d10*/  IMAD.MOV.U32 R20, RZ, RZ, R76 ;  /* 0x000000ffff147224 */ /* 0x000fc600078e004c */
[----:B------:R-:W4:Y:S01]  /*15d20*/  LDL.LU.64 R70, [R1+0x2b8] ;  /* 0x0002b80001467983 */ /* 0x000f220000300a00 */
[----:B------:R-:W-:-:S03]  /*15d30*/  IMAD.MOV.U32 R17, RZ, RZ, R79 ;  /* 0x000000ffff117224 */ /* 0x000fc600078e004f */
[----:B------:R-:W4:Y:S01]  /*15d40*/  LDL.LU.64 R72, [R1+0x2c0] ;  /* 0x0002c00001487983 */ /* 0x000f220000300a00 */
[----:B------:R-:W-:-:S03]  /*15d50*/  IMAD.MOV.U32 R21, RZ, RZ, R78 ;  /* 0x000000ffff157224 */ /* 0x000fc600078e004e */
        /* <DEDUP_REMOVED lines=17> */
[----:B------:R-:W-:Y:S02]  /*15e70*/  IMAD.MOV.U32 R168, RZ, RZ, R101 ;  /* 0x000000ffffa87224 */ /* 0x000fe400078e0065 */
[----:B------:R-:W-:Y:S01]  /*15e80*/  IMAD.MOV.U32 R164, RZ, RZ, R100 ;  /* 0x000000ffffa47224 */ /* 0x000fe200078e0064 */
[----:B------:R-:W4:Y:S01]  /*15e90*/  LDL.LU.64 R96, [R1+0x320] ;  /* 0x0003200001607983 */ /* 0x000f220000300a00 */
[----:B------:R-:W-:Y:S02]  /*15ea0*/  IMAD.MOV.U32 R169, RZ, RZ, R103 ;  /* 0x000000ffffa97224 */ /* 0x000fe400078e0067 */
[----:B------:R-:W-:Y:S01]  /*15eb0*/  IMAD.MOV.U32 R165, RZ, RZ, R102 ;  /* 0x000000ffffa57224 */ /* 0x000fe200078e0066 */
[----:B------:R-:W4:Y:S01]  /*15ec0*/  LDL.LU.64 R98, [R1+0x328] ;  /* 0x0003280001627983 */ /* 0x000f220000300a00 */
[----:B------:R-:W-:Y:S02]  /*15ed0*/  IMAD.MOV.U32 R176, RZ, RZ, R105 ;  /* 0x000000ffffb07224 */ /* 0x000fe400078e0069 */
[----:B------:R-:W-:Y:S01]  /*15ee0*/  IMAD.MOV.U32 R172, RZ, RZ, R104 ;  /* 0x000000ffffac7224 */ /* 0x000fe200078e0068 */
[----:B------:R-:W4:Y:S01]  /*15ef0*/  LDL.LU.64 R100, [R1+0x330] ;  /* 0x0003300001647983 */ /* 0x000f220000300a00 */
[----:B------:R-:W-:-:S02]  /*15f00*/  IMAD.MOV.U32 R177, RZ, RZ, R107 ;  /* 0x000000ffffb17224 */ /* 0x000fc400078e006b */
        /* <DEDUP_REMOVED lines=49> */
[----:B------:R-:W4:Y:S04]  /*16220*/  LDL.LU.64 R134, [R1+0x3b8] ;  /* 0x0003b80001867983 */ /* 0x000f280000300a00 */
[----:B------:R-:W4:Y:S04]  /*16230*/  LDL.LU.64 R136, [R1+0x3c0] ;  /* 0x0003c00001887983 */ /* 0x000f280000300a00 */
[----:B------:R-:W4:Y:S04]  /*16240*/  LDL.LU.64 R138, [R1+0x3c8] ;  /* 0x0003c800018a7983 */ /* 0x000f280000300a00 */
[----:B------:R-:W4:Y:S04]  /*16250*/  LDL.LU.64 R140, [R1+0x3d0] ;  /* 0x0003d000018c7983 */ /* 0x000f280000300a00 */
[----:B------:R-:W4:Y:S04]  /*16260*/  LDL.LU.64 R142, [R1+0x3d8] ;  /* 0x0003d800018e7983 */ /* 0x000f280000300a00 */
[----:B------:R-:W4:Y:S01]  /*16270*/  LDL.LU.64 R144, [R1+0x3e0] ;  /* 0x0003e00001907983 */ /* 0x000f220000300a00 */
[----:B--2---:R-:W-:-:S02]  /*16280*/  IMAD.MOV.U32 R252, RZ, RZ, R150 ;  /* 0x000000fffffc7224 */ /* 0x004fc400078e0096 */
[----:B------:R-:W-:Y:S02]  /*16290*/  IMAD.MOV.U32 R243, RZ, RZ, R151 ;  /* 0x000000fffff37224 */ /* 0x000fe400078e0097 */
[----:B---3--:R-:W-:Y:S02]  /*162a0*/  IMAD.MOV.U32 R226, RZ, RZ, R148 ;  /* 0x000000ffffe27224 */ /* 0x008fe400078e0094 */
[----:B------:R-:W-:Y:S02]  /*162b0*/  IMAD.MOV.U32 R214, RZ, RZ, R149 ;  /* 0x000000ffffd67224 */ /* 0x000fe400078e0095 */
[----:B----4-:R-:W-:Y:S02]  /*162c0*/  IMAD.MOV.U32 R248, RZ, RZ, R146 ;  /* 0x000000fffff87224 */ /* 0x010fe400078e0092 */
[----:B------:R-:W-:Y:S02]  /*162d0*/  IMAD.MOV.U32 R238, RZ, RZ, R147 ;  /* 0x000000ffffee7224 */ /* 0x000fe400078e0093 */
[----:B------:R-:W2:Y:S04]  /*162e0*/  LDL.LU.64 R146, [R1+0x3e8] ;  /* 0x0003e80001927983 */ /* 0x000ea80000300a00 */
[----:B------:R-:W2:Y:S04]  /*162f0*/  LDL.LU.64 R148, [R1+0x3f0] ;  /* 0x0003f00001947983 */ /* 0x000ea80000300a00 */
[----:B------:R-:W2:Y:S01]  /*16300*/  LDL.LU.64 R150, [R1+0x3f8] ;  /* 0x0003f80001967983 */ /* 0x000ea20000300a00 */
[----:B------:R-:W-:Y:S01]  /*16310*/  UIADD3.64 UR48, UR8, 0x180, URZ ;  /* 0x0000018008307897 */ /* 0x000fe2000fffe03f */
[----:B------:R-:W-:Y:S01]  /*16320*/  UMOV UR50, UR22 ;  /* 0x0000001600327c82 */ /* 0x000fe20008000000 */
[----:B------:R-:W-:Y:S01]  /*16330*/  UMOV UR51, UR23 ;  /* 0x0000001700337c82 */ /* 0x000fe20008000000 */
[----:B------:R-:W-:Y:S01]  /*16340*/  UIADD3.64 UR52, UR8, 0x200, URZ ;  /* 0x0000020008347897 */ /* 0x000fe2000fffe03f */
[----:B------:R-:W-:Y:S01]  /*16350*/  UMOV UR54, UR10 ;  /* 0x0000000a00367c82 */ /* 0x000fe20008000000 */
[----:B------:R-:W-:Y:S01]  /*16360*/  UMOV UR55, UR11 ;  /* 0x0000000b00377c82 */ /* 0x000fe20008000000 */
[----:B--2---:R-:W-:-:S06]  /*16370*/  WARPGROUP.ARRIVE ;  /* 0x00000000000079c5 */ /* 0x004fcc0000000000 */
[----:B------:R-:W-:Y:S01]  /*16380*/  HGMMA.64x256x16.F32 R24, gdesc[UR48].tnspA, R24, gsb0 ;  /* 0x23e00000301879f0 */ /* 0x000fe20008000818 */
[----:B------:R-:W-:Y:S01]  /*16390*/  UIADD3.64 UR56, UR8, 0x280, URZ ;  /* 0x0000028008387897 */ /* 0x000fe2000fffe03f */
[----:B------:R-:W-:Y:S01]  /*163a0*/  UMOV UR58, UR14 ;  /* 0x0000000e003a7c82 */ /* 0x000fe20008000000 */
[----:B------:R-:W-:Y:S01]  /*163b0*/  UMOV UR59, UR15 ;  /* 0x0000000f003b7c82 */ /* 0x000fe20008000000 */
[----:B------:R-:W-:Y:S02]  /*163c0*/  WARPGROUP.DEPBAR.LE gsb0, 0x0 ;  /* 0x00008000000079c5 */ /* 0x000fe40000010000 */
[----:B------:R-:W-:-:S15]  /*163d0*/  WARPGROUP.ARRIVE ;  /* 0x00000000000079c5 */ /* 0x000fde0000000000 */
[----:B------:R-:W-:-:S07]  /*163e0*/  NOP ;  /* 0x0000000000007918 */ /* 0x000fce0000000000 */
[----:B------:R-:W-:Y:S01]  /*163f0*/  HGMMA.64x256x16.F32 R24, gdesc[UR52].tnspA, R24, gsb0 ;  /* 0x23e00000341879f0 */ /* 0x000fe20008000818 */
[----:B------:R-:W-:Y:S01]  /*16400*/  UMOV UR26, UR18 ;  /* 0x00000012001a7c82 */ /* 0x000fe20008000000 */
[----:B------:R-:W-:Y:S01]  /*16410*/  UMOV UR27, UR19 ;  /* 0x00000013001b7c82 */ /* 0x000fe20008000000 */
[----:B------:R-:W-:Y:S02]  /*16420*/  WARPGROUP.DEPBAR.LE gsb0, 0x0 ;  /* 0x00008000000079c5 */ /* 0x000fe40000010000 */
[----:B------:R-:W-:-:S15]  /*16430*/  WARPGROUP.ARRIVE ;  /* 0x00000000000079c5 */ /* 0x000fde0000000000 */
[----:B------:R-:W-:-:S08]  /*16440*/  NOP ;  /* 0x0000000000007918 */ /* 0x000fd00000000000 */
[----:B------:R-:W-:Y:S01]  /*16450*/  HGMMA.64x256x16.F32 R24, gdesc[UR56].tnspA, R24, gsb0 ;  /* 0x23e00000381879f0 */ /* 0x000fe20008000818 */
[----:B------:R-:W-:Y:S04]  /*16460*/  STL [R1+0xf9c], R196 ;  /* 0x000f9cc401007387 */ /* 0x000fe80000100800 */
        /* <DEDUP_REMOVED lines=20> */
[----:B------:R-:W-:Y:S01]  /*165b0*/  STL [R1+0xf48], R237 ;  /* 0x000f48ed01007387 */ /* 0x000fe20000100800 */
[----:B------:R-:W-:-:S02]  /*165c0*/  WARPGROUP.DEPBAR.LE gsb0, 0x0 ;  /* 0x00008000000079c5 */ /* 0x000fc40000010000 */
[----:B------:R-:W-:-:S06]  /*165d0*/  WARPGROUP.ARRIVE ;  /* 0x00000000000079c5 */ /* 0x000fcc0000000000 */
[----:B------:R-:W-:Y:S01]  /*165e0*/  HGMMA.64x256x16.F32 R24, gdesc[UR24].tnspA, R24, gsb0 ;  /* 0x23e00000181879f0 */ /* 0x000fe20008000818 */
[----:B------:R-:W-:Y:S04]  /*165f0*/  STL [R1+0xf44], R240 ;  /* 0x000f44f001007387 */ /* 0x000fe80000100800 */
[----:B------:R-:W-:Y:S01]  /*16600*/  STL [R1+0xf40], R241 ;  /* 0x000f40f101007387 */ /* 0x000fe20000100800 */
[----:B------:R-:W-:Y:S01]  /*16610*/  R2UR UR56, R248 ;  /* 0x00000000f83872ca */ /* 0x000fe200000e0000 */
        /* <DEDUP_REMOVED lines=65> */
[----:B0-----:R-:W2:Y:S04]  /*16a30*/  LDL.LU.64 R48, [R1+0x1200] ;  /* 0x0012000001307983 */ /* 0x001ea80000300a00 */
[----:B------:R-:W3:Y:S04]  /*16a40*/  LDL.LU.64 R46, [R1+0x11f8] ;  /* 0x0011f800012e7983 */ /* 0x000ee80000300a00 */
        /* <DEDUP_REMOVED lines=13> */
[----:B------:R-:W-:-:S02]  /*16b20*/  IMAD.MOV.U32 R201, RZ, RZ, R5 ;  /* 0x000000ffffc97224 */ /* 0x000fc400078e0005 */
[----:B------:R-:W-:Y:S01]  /*16b30*/  IMAD.MOV.U32 R197, RZ, RZ, R10 ;  /* 0x000000ffffc57224 */ /* 0x000fe200078e000a */
[----:B------:R-:W-:Y:S01]  /*16b40*/  R2UR UR48, R252 ;  /* 0x00000000fc3072ca */ /* 0x000fe200000e0000 */
[----:B------:R-:W-:Y:S02]  /*16b50*/  IMAD.MOV.U32 R18, RZ, RZ, R77 ;  /* 0x000000ffff127224 */ /* 0x000fe400078e004d */
[----:B------:R-:W-:Y:S02]  /*16b60*/  IMAD.MOV.U32 R22, RZ, RZ, R76 ;  /* 0x000000ffff167224 */ /* 0x000fe400078e004c */
[----:B------:R-:W-:Y:S02]  /*16b70*/  IMAD.MOV.U32 R19, RZ, RZ, R79 ;  /* 0x000000ffff137224 */ /* 0x000fe400078e004f */
[----:B------:R-:W-:Y:S02]  /*16b80*/  IMAD.MOV.U32 R23, RZ, RZ, R78 ;  /* 0x000000ffff177224 */ /* 0x000fe400078e004e */
[----:B------:R-:W-:-:S02]  /*16b90*/  IMAD.MOV.U32 R14, RZ, RZ, R80 ;  /* 0x000000ffff0e7224 */ /* 0x000fc400078e0050 */
[----:B------:R-:W-:Y:S02]  /*16ba0*/  IMAD.MOV.U32 R15, RZ, RZ, R82 ;  /* 0x000000ffff0f7224 */ /* 0x000fe400078e0052 */
        /* <DEDUP_REMOVED lines=25> */
[----:B------:R-:W-:Y:S01]  /*16d40*/  IMAD.MOV.U32 R199, RZ, RZ, R118 ;  /* 0x000000ffffc77224 */ /* 0x000fe200078e0076 */
[----:B------:R-:W-:Y:S01]  /*16d50*/  R2UR UR53, R214 ;  /* 0x00000000d63572ca */ /* 0x000fe200000e0000 */
[----:B------:R-:W-:Y:S02]  /*16d60*/  IMAD.MOV.U32 R210, RZ, RZ, R121 ;  /* 0x000000ffffd27224 */ /* 0x000fe400078e0079 */
[----:B------:R-:W-:Y:S02]  /*16d70*/  IMAD.MOV.U32 R206, RZ, RZ, R120 ;  /* 0x000000ffffce7224 */ /* 0x000fe400078e0078 */
        /* <DEDUP_REMOVED lines=13> */
[----:B------:R-:W-:Y:S01]  /*16e50*/  IMAD.MOV.U32 R230, RZ, RZ, R132 ;  /* 0x000000ffffe67224 */ /* 0x000fe200078e0084 */
[----:B------:R-:W-:Y:S01]  /*16e60*/  R2UR UR49, R243 ;  /* 0x00000000f33172ca */ /* 0x000fe200000e0000 */
[----:B------:R-:W-:-:S02]  /*16e70*/  IMAD.MOV.U32 R235, RZ, RZ, R135 ;  /* 0x000000ffffeb7224 */ /* 0x000fc400078e0087 */
[----:B------:R-:W-:Y:S02]  /*16e80*/  IMAD.MOV.U32 R231, RZ, RZ, R134 ;  /* 0x000000ffffe77224 */ /* 0x000fe400078e0086 */
[----:B------:R-:W-:Y:S02]  /*16e90*/  IMAD.MOV.U32 R242, RZ, RZ, R137 ;  /* 0x000000fffff27224 */ /* 0x000fe400078e0089 */
[----:B------:R-:W-:Y:S02]  /*16ea0*/  IMAD.MOV.U32 R238, RZ, RZ, R136 ;  /* 0x000000ffffee7224 */ /* 0x000fe400078e0088 */
[----:B------:R-:W-:Y:S02]  /*16eb0*/  IMAD.MOV.U32 R243, RZ, RZ, R139 ;  /* 0x000000fffff37224 */ /* 0x000fe400078e008b */
[----:B------:R-:W-:Y:S02]  /*16ec0*/  IMAD.MOV.U32 R239, RZ, RZ, R138 ;  /* 0x000000ffffef7224 */ /* 0x000fe400078e008a */
[----:B--2---:R-:W-:-:S02]  /*16ed0*/  IMAD.MOV.U32 R13, RZ, RZ, R49 ;  /* 0x000000ffff0d7224 */ /* 0x004fc400078e0031 */
[----:B------:R-:W-:Y:S02]  /*16ee0*/  IMAD.MOV.U32 R252, RZ, RZ, R48 ;  /* 0x000000fffffc7224 */ /* 0x000fe400078e0030 */
[----:B---3--:R-:W-:Y:S02]  /*16ef0*/  IMAD.MOV.U32 R247, RZ, RZ, R47 ;  /* 0x000000fffff77224 */ /* 0x008fe400078e002f */
[----:B------:R-:W-:Y:S02]  /*16f00*/  IMAD.MOV.U32 R204, RZ, RZ, R46 ;  /* 0x000000ffffcc7224 */ /* 0x000fe400078e002e */
[----:B----4-:R-:W-:Y:S02]  /*16f10*/  IMAD.MOV.U32 R200, RZ, RZ, R45 ;  /* 0x000000ffffc87224 */ /* 0x010fe400078e002d */
        /* <DEDUP_REMOVED lines=21> */
[----:B------:R-:W2:Y:S04]  /*17070*/  LDL.LU.64 R24, [R1] ;  /* 0x0000000001187983 */ /* 0x000ea80000300a00 */
[----:B------:R-:W2:Y:S04]  /*17080*/  LDL.LU.64 R26, [R1+0x8] ;  /* 0x00000800011a7983 */ /* 0x000ea80000300a00 */
        /* <DEDUP_REMOVED lines=11> */
[----:B-1----:R-:W2:Y:S04]  /*17140*/  LDL.LU.64 R50, [R1+0x68] ;  /* 0x0000680001327983 */ /* 0x002ea80000300a00 */
        /* <DEDUP_REMOVED lines=49> */
[----:B------:R-:W2:Y:S01]  /*17460*/  LDL.LU.64 R150, [R1+0x1f8] ;  /* 0x0001f80001967983 */ /* 0x000ea20000300a00 */
[----:B------:R-:W-:Y:S01]  /*17470*/  UMOV UR30, UR22 ;  /* 0x00000016001e7c82 */ /* 0x000fe20008000000 */
[----:B------:R-:W-:Y:S01]  /*17480*/  UMOV UR31, UR23 ;  /* 0x00000017001f7c82 */ /* 0x000fe20008000000 */
[----:B------:R-:W-:Y:S01]  /*17490*/  UMOV UR34, UR10 ;  /* 0x0000000a00227c82 */ /* 0x000fe20008000000 */
[----:B------:R-:W-:Y:S01]  /*174a0*/  UMOV UR35, UR11 ;  /* 0x0000000b00237c82 */ /* 0x000fe20008000000 */
[----:B--2---:R-:W-:-:S06]  /*174b0*/  WARPGROUP.ARRIVE ;  /* 0x00000000000079c5 */ /* 0x004fcc0000000000 */
[----:B------:R-:W-:Y:S01]  /*174c0*/  HGMMA.64x256x16.F32 R24, gdesc[UR28].tnspA, R24, gsb0 ;  /* 0x23e000001c1879f0 */ /* 0x000fe20008000818 */
[----:B------:R-:W-:Y:S01]  /*174d0*/  UMOV UR38, UR14 ;  /* 0x0000000e00267c82 */ /* 0x000fe20008000000 */
[----:B------:R-:W-:Y:S01]  /*174e0*/  UMOV UR39, UR15 ;  /* 0x0000000f00277c82 */ /* 0x000fe20008000000 */
[----:B------:R-:W-:Y:S02]  /*174f0*/  WARPGROUP.DEPBAR.LE gsb0, 0x0 ;  /* 0x00008000000079c5 */ /* 0x000fe40000010000 */
[----:B------:R-:W-:-:S15]  /*17500*/  WARPGROUP.ARRIVE ;  /* 0x00000000000079c5 */ /* 0x000fde0000000000 */
[----:B------:R-:W-:-:S08]  /*17510*/  NOP ;  /* 0x0000000000007918 */ /* 0x000fd00000000000 */
[----:B------:R-:W-:Y:S01]  /*17520*/  HGMMA.64x256x16.F32 R24, gdesc[UR32].tnspA, R24, gsb0 ;  /* 0x23e00000201879f0 */ /* 0x000fe20008000818 */
[----:B------:R-:W-:Y:S01]  /*17530*/  UMOV UR42, UR18 ;  /* 0x00000012002a7c82 */ /* 0x000fe20008000000 */
[----:B------:R-:W-:Y:S01]  /*17540*/  UMOV UR43, UR19 ;  /* 0x00000013002b7c82 */ /* 0x000fe20008000000 */
[----:B------:R-:W-:Y:S02]  /*17550*/  WARPGROUP.DEPBAR.LE gsb0, 0x0 ;  /* 0x00008000000079c5 */ /* 0x000fe40000010000 */
[----:B------:R-:W-:-:S15]  /*17560*/  WARPGROUP.ARRIVE ;  /* 0x00000000000079c5 */ /* 0x000fde0000000000 */
[----:B------:R-:W-:-:S08]  /*17570*/  NOP ;  /* 0x0000000000007918 */ /* 0x000fd00000000000 */
[----:B------:R-:W-:Y:S03]  /*17580*/  HGMMA.64x256x16.F32 R24, gdesc[UR36].tnspA, R24, gsb0 ;  /* 0x23e00000241879f0 */ /* 0x000fe60008000818 */
[----:B------:R-:W-:Y:S02]  /*17590*/  WARPGROUP.DEPBAR.LE gsb0, 0x0 ;  /* 0x00008000000079c5 */ /* 0x000fe40000010000 */
[----:B------:R-:W-:-:S15]  /*175a0*/  WARPGROUP.ARRIVE ;  /* 0x00000000000079c5 */ /* 0x000fde0000000000 */
[----:B------:R-:W-:-:S08]  /*175b0*/  NOP ;  /* 0x0000000000007918 */ /* 0x000fd00000000000 */
[----:B------:R-:W-:Y:S01]  /*175c0*/  HGMMA.64x256x16.F32 R24, gdesc[UR40].tnspA, R24, gsb0 ;  /* 0x23e00000281879f0 */ /* 0x000fe20008000818 */
        /* <DEDUP_REMOVED lines=15> */
[-C--:B------:R-:W-:Y:S01]  /*176c0*/  IADD3 R11, P0, R8, R12.reuse, RZ ;  /* 0x0000000c080b7210 */ /* 0x080fe20007f1e0ff */
[----:B------:R-:W-:Y:S01]  /*176d0*/  IMAD.MOV.U32 R228, RZ, RZ, R13 ;  /* 0x000000ffffe47224 */ /* 0x000fe200078e000d */
[----:B------:R-:W-:Y:S01]  /*176e0*/  IADD3 R13, P1, R6, R12, RZ ;  /* 0x0000000c060d7210 */ /* 0x000fe20007f3e0ff */
[----:B------:R-:W-:Y:S02]  /*176f0*/  IMAD.MOV.U32 R205, RZ, RZ, R247 ;  /* 0x000000ffffcd7224 */ /* 0x000fe400078e00f7 */
[----:B------:R-:W-:-:S02]  /*17700*/  IMAD.MOV.U32 R208, RZ, RZ, R245 ;  /* 0x000000ffffd07224 */ /* 0x000fc400078e00f5 */
[----:B------:R-:W-:Y:S02]  /*17710*/  IMAD.MOV.U32 R209, RZ, RZ, R252 ;  /* 0x000000ffffd17224 */ /* 0x000fe400078e00fc */
[--C-:B------:R-:W-:Y:S02]  /*17720*/  IMAD.X R8, R9, 0x1, R0.reuse, P0 ;  /* 0x0000000109087824 */ /* 0x100fe400000e0600 */
[----:B------:R-:W-:Y:S01]  /*17730*/  IMAD.X R6, R7, 0x1, R0, P1 ;  /* 0x0000000107067824 */ /* 0x000fe200008e0600 */
[----:B------:R-:W-:Y:S02]  /*17740*/  WARPGROUP.DEPBAR.LE gsb0, 0x0 ;  /* 0x00008000000079c5 */ /* 0x000fe40000010000 */
[----:B------:R-:W-:Y:S04]  /*17750*/  STL.64 [R1], R24 ;  /* 0x0000001801007387 */ /* 0x000fe80000100a00 */
        /* <DEDUP_REMOVED lines=121> */
[----:B------:R-:W-:-:S03]  /*17ef0*/  IMAD.MOV.U32 R247, RZ, RZ, R26 ;  /* 0x000000fffff77224 */ /* 0x000fc600078e001a */
[----:B------:R-:W2:Y:S01]  /*17f00*/  LDL.LU.64 R34, [R1+0xfc8] ;  /* 0x000fc80001227983 */ /* 0x000ea20000300a00 */
[----:B------:R-:W-:-:S03]  /*17f10*/  IMAD.MOV.U32 R252, RZ, RZ, R25 ;  /* 0x000000fffffc7224 */ /* 0x000fc600078e0019 */
[----:B------:R-:W2:Y:S01]  /*17f20*/  LDL.LU.64 R32, [R1+0xfc0] ;  /* 0x000fc00001207983 */ /* 0x000ea20000300a00 */
[----:B------:R-:W-:-:S03]  /*17f30*/  IMAD.MOV.U32 R245, RZ, RZ, R24 ;  /* 0x000000fffff57224 */ /* 0x000fc600078e0018 */
[----:B------:R-:W2:Y:S04]  /*17f40*/  LDL.LU.64 R30, [R1+0xfb8] ;  /* 0x000fb800011e7983 */ /* 0x000ea80000300a00 */
[----:B------:R-:W2:Y:S04]  /*17f50*/  LDL.LU.64 R28, [R1+0xfb0] ;  /* 0x000fb000011c7983 */ /* 0x000ea80000300a00 */
[----:B------:R-:W2:Y:S04]  /*17f60*/  LDL.LU.64 R26, [R1+0xfa8] ;  /* 0x000fa800011a7983 */ /* 0x000ea80000300a00 */
[----:B------:R-:W2:Y:S04]  /*17f70*/  LDL.LU.64 R24, [R1+0xfa0] ;  /* 0x000fa00001187983 */ /* 0x000ea80000300a00 */
[----:B------:R-:W3:Y:S04]  /*17f80*/  LDL.LU R9, [R1+0x6dc] ;  /* 0x0006dc0001097983 */ /* 0x000ee80000300800 */
[----:B------:R-:W4:Y:S01]  /*17f90*/  LDL R7, [R1+0xef0] ;  /* 0x000ef00001077983 */ /* 0x000f220000100800 */
[----:B------:R-:W-:-:S05]  /*17fa0*/  VIADD R251, R251, 0x1 ;  /* 0x00000001fbfb7836 */ /* 0x000fca0000000000 */
[----:B----4-:R-:W-:Y:S02]  /*17fb0*/  ISETP.NE.U32.AND P0, PT, R251, R7, PT ;  /* 0x00000007fb00720c */ /* 0x010fe40003f05070 */
[----:B------:R-:W4:Y:S02]  /*17fc0*/  LDL.LU R7, [R1+0xe94] ;  /* 0x000e940001077983 */ /* 0x000f240000300800 */
[----:B----4-:R-:W-:-:S05]  /*17fd0*/  IADD3 R7, P3, R7, R12, RZ ;  /* 0x0000000c07077210 */ /* 0x010fca0007f7e0ff */
[----:B------:R0:W-:Y:S04]  /*17fe0*/  STL [R1+0xe94], R7 ;  /* 0x000e940701007387 */ /* 0x0001e80000100800 */
[----:B0-----:R-:W4:Y:S02]  /*17ff0*/  LDL.LU R7, [R1+0xe8c] ;  /* 0x000e8c0001077983 */ /* 0x001f240000300800 */
        /* <DEDUP_REMOVED lines=15> */
[----:B----4-:R-:W-:-:S05]  /*180f0*/  IMAD.X R7, R7, 0x1, R0, P3 ;  /* 0x0000000107077824 */ /* 0x010fca00018e0600 */
        /* <DEDUP_REMOVED lines=709> */
[----:B0-----:R-:W4:Y:S01]  /*1ad50*/  LDL.LU R7, [R1+0xab4] ;  /* 0x000ab40001077983 */ /* 0x001f220000300800 */
[----:B------:R-:W-:Y:S01]  /*1ad60*/  IMAD.X R196, R196, 0x1, R0, P2 ;  /* 0x00000001c4c47824 */ /* 0x000fe200010e0600 */
[----:B----4-:R-:W-:-:S05]  /*1ad70*/  IADD3 R7, P1, R7, R12, RZ ;  /* 0x0000000c07077210 */ /* 0x010fca0007f3e0ff */
[----:B------:R-:W-:Y:S04]  /*1ad80*/  STL [R1+0xab4], R7 ;  /* 0x000ab40701007387 */ /* 0x000fe80000100800 */
[----:B------:R0:W-:Y:S04]  /*1ad90*/  STL [R1+0xad8], R196 ;  /* 0x000ad8c401007387 */ /* 0x0001e80000100800 */
[----:B0-----:R-:W4:Y:S04]  /*1ada0*/  LDL.LU R196, [R1+0xaac] ;  /* 0x000aac0001c47983 */ /* 0x001f280000300800 */
[----:B------:R-:W2:Y:S01]  /*1adb0*/  LDL.LU R7, [R1+0xad0] ;  /* 0x000ad00001077983 */ /* 0x000ea20000300800 */
[----:B----4-:R-:W-:Y:S01]  /*1adc0*/  IADD3 R196, P2, R196, R12, RZ ;  /* 0x0000000cc4c47210 */ /* 0x010fe20007f5e0ff */
[----:B--2---:R-:W-:-:S04]  /*1add0*/  IMAD.X R7, R7, 0x1, R0, P3 ;  /* 0x0000000107077824 */ /* 0x004fc800018e0600 */
[----:B------:R0:W-:Y:S04]  /*1ade0*/  STL [R1+0xaac], R196 ;  /* 0x000aacc401007387 */ /* 0x0001e80000100800 */
[----:B0-----:R1:W5:Y:S04]  /*1adf0*/  LDL.LU R196, [R1+0xf9c] ;  /* 0x000f9c0001c47983 */ /* 0x0013680000300800 */
[----:B------:R-:W2:Y:S04]  /*1ae00*/  LDL.LU R12, [R1+0xec8] ;  /* 0x000ec800010c7983 */ /* 0x000ea80000300800 */
[----:B------:R0:W-:Y:S04]  /*1ae10*/  STL [R1+0xad0], R7 ;  /* 0x000ad00701007387 */ /* 0x0001e80000100800 */
[----:B0-----:R-:W4:Y:S01]  /*1ae20*/  LDL.LU R7, [R1+0xac8] ;  /* 0x000ac80001077983 */ /* 0x001f220000300800 */
[----:B--2---:R-:W-:-:S05]  /*1ae30*/  IADD3 R12, P3, R12, UR5, RZ ;  /* 0x000000050c0c7c10 */ /* 0x004fca000ff7e0ff */
[----:B------:R0:W-:Y:S01]  /*1ae40*/  STL [R1+0xec8], R12 ;  /* 0x000ec80c01007387 */ /* 0x0001e20000100800 */
[----:B----4-:R-:W-:-:S03]  /*1ae50*/  IMAD.X R7, R7, 0x1, R0, P4 ;  /* 0x0000000107077824 */ /* 0x010fc600020e0600 */
[----:B0-----:R-:W2:Y:S04]  /*1ae60*/  LDL.LU R12, [R1+0xeac] ;  /* 0x000eac00010c7983 */ /* 0x001ea80000300800 */
        /* <DEDUP_REMOVED lines=28> */
[----:B----4-:R-:W-:-:S03]  /*1b030*/  IADD3.X R7, R7, UR60, RZ, P3, !PT ;  /* 0x0000003c07077c10 */ /* 0x010fc60009ffe4ff */
        /* <DEDUP_REMOVED lines=250> */
[----:B------:R-:W-:Y:S01]  /*1bfe0*/  STL [R1+0x960], R12 ;  /* 0x0009600c01007387 */ /* 0x000fe20000100800 */
[----:B----4-:R-:W-:-:S05]  /*1bff0*/  IADD3.X R7, R7, UR60, RZ, P3, !PT ;  /* 0x0000003c07077c10 */ /* 0x010fca0009ffe4ff */
[----:B------:R0:W-:Y:S04]  /*1c000*/  STL [R1+0x984], R7 ;  /* 0x0009840701007387 */ /* 0x0001e80000100800 */
[----:B0-----:R-:W2:Y:S02]  /*1c010*/  LDL.LU R7, [R1+0x958] ;  /* 0x0009580001077983 */ /* 0x001ea40000300800 */
[----:B--2---:R-:W-:-:S05]  /*1c020*/  IADD3 R7, P3, R7, UR5, RZ ;  /* 0x0000000507077c10 */ /* 0x004fca000ff7e0ff */
[----:B------:R0:W-:Y:S04]  /*1c030*/  STL [R1+0x958], R7 ;  /* 0x0009580701007387 */ /* 0x0001e80000100800 */
[----:B------:R-:W2:Y:S04]  /*1c040*/  LDL.LU R12, [R1+0x97c] ;  /* 0x00097c00010c7983 */ /* 0x000ea80000300800 */
[----:B0-----:R-:W4:Y:S01]  /*1c050*/  LDL.LU R7, [R1+0x950] ;  /* 0x0009500001077983 */ /* 0x001f220000300800 */
[----:B--2---:R-:W-:-:S05]  /*1c060*/  IADD3.X R12, R12, UR60, RZ, P4, !PT ;  /* 0x0000003c0c0c7c10 */ /* 0x004fca000a7fe4ff */
[----:B------:R0:W-:Y:S01]  /*1c070*/  STL [R1+0x97c], R12 ;  /* 0x00097c0c01007387 */ /* 0x0001e20000100800 */
[----:B----4-:R-:W-:-:S05]  /*1c080*/  IADD3 R7, P4, R7, UR5, RZ ;  /* 0x0000000507077c10 */ /* 0x010fca000ff9e0ff */
[----:B------:R2:W-:Y:S04]  /*1c090*/  STL [R1+0x950], R7 ;  /* 0x0009500701007387 */ /* 0x0005e80000100800 */
[----:B0-----:R-:W4:Y:S04]  /*1c0a0*/  LDL.LU R12, [R1+0x974] ;  /* 0x00097400010c7983 */ /* 0x001f280000300800 */
[----:B--2---:R-:W2:Y:S01]  /*1c0b0*/  LDL.LU R7, [R1+0x948] ;  /* 0x0009480001077983 */ /* 0x004ea20000300800 */
[----:B----4-:R-:W-:-:S05]  /*1c0c0*/  IADD3.X R12, R12, UR60, RZ, P5, !PT ;  /* 0x0000003c0c0c7c10 */ /* 0x010fca000affe4ff */
[----:B------:R0:W-:Y:S01]  /*1c0d0*/  STL [R1+0x974], R12 ;  /* 0x0009740c01007387 */ /* 0x0001e20000100800 */
[----:B--2---:R-:W-:-:S05]  /*1c0e0*/  IADD3 R7, P5, R7, UR5, RZ ;  /* 0x0000000507077c10 */ /* 0x004fca000ffbe0ff */
        /* <DEDUP_REMOVED lines=357> */
[----:B------:R-:W-:Y:S01]  /*1d740*/  WARPGROUP.ARRIVE ;  /* 0x00000000000079c5 */ /* 0x000fe20000000000 */
[----:B------:R-:W-:Y:S01]  /*1d750*/  UMOV UR46, UR22 ;  /* 0x00000016002e7c82 */ /* 0x000fe20008000000 */
[----:B------:R-:W-:-:S04]  /*1d760*/  UMOV UR47, UR23 ;  /* 0x00000017002f7c82 */ /* 0x000fc80008000000 */
[----:B------:R-:W-:Y:S01]  /*1d770*/  HGMMA.64x256x16.F32 R24, gdesc[UR44].tnspA, R24, gsb0 ;  /* 0x23e000002c1879f0 */ /* 0x000fe20008000818 */
[----:B----4-:R-:W-:-:S05]  /*1d780*/  IADD3.X R12, R12, UR60, RZ, P5, !PT ;  /* 0x0000003c0c0c7c10 */ /* 0x010fca000affe4ff */
[----:B------:R0:W-:Y:S01]  /*1d790*/  STL [R1+0x794], R12 ;  /* 0x0007940c01007387 */ /* 0x0001e20000100800 */
[----:B--2---:R-:W-:-:S05]  /*1d7a0*/  IADD3 R7, P5, R7, UR5, RZ ;  /* 0x0000000507077c10 */ /* 0x004fca000ffbe0ff */
[----:B------:R2:W-:Y:S04]  /*1d7b0*/  STL [R1+0x768], R7 ;  /* 0x0007680701007387 */ /* 0x0005e80000100800 */
[----:B0-----:R-:W4:Y:S04]  /*1d7c0*/  LDL.LU R12, [R1+0x760] ;  /* 0x00076000010c7983 */ /* 0x001f280000300800 */
[----:B--2---:R-:W2:Y:S01]  /*1d7d0*/  LDL.LU R7, [R1+0x784] ;  /* 0x0007840001077983 */ /* 0x004ea20000300800 */
[----:B------:R-:W-:Y:S02]  /*1d7e0*/  IADD3.X R197, R197, UR60, RZ, P6, !PT ;  /* 0x0000003cc5c57c10 */ /* 0x000fe4000b7fe4ff */
[----:B------:R-:W-:-:S03]  /*1d7f0*/  IADD3.X R201, R201, UR60, RZ, P2, !PT ;  /* 0x0000003cc9c97c10 */ /* 0x000fc600097fe4ff */
[----:B------:R0:W-:Y:S01]  /*1d800*/  STL [R1+0x78c], R197 ;  /* 0x00078cc501007387 */ /* 0x0001e20000100800 */
[----:B------:R-:W-:Y:S02]  /*1d810*/  IADD3 R204, P2, R204, UR5, RZ ;  /* 0x00000005cccc7c10 */ /* 0x000fe4000ff5e0ff */
[----:B------:R-:W-:Y:S01]  /*1d820*/  IADD3.X R205, R205, UR60, RZ, P3, !PT ;  /* 0x0000003ccdcd7c10 */ /* 0x000fe20009ffe4ff */
[----:B0-----:R1:W5:Y:S01]  /*1d830*/  LDL.LU R197, [R1+0xf98] ;  /* 0x000f980001c57983 */ /* 0x0013620000300800 */
[----:B------:R-:W-:Y:S02]  /*1d840*/  IADD3 R208, P3, R208, UR5, RZ ;  /* 0x00000005d0d07c10 */ /* 0x000fe4000ff7e0ff */
[----:B------:R-:W-:Y:S02]  /*1d850*/  IADD3.X R209, R209, UR60, RZ, P4, !PT ;  /* 0x0000003cd1d17c10 */ /* 0x000fe4000a7fe4ff */
[----:B------:R-:W-:Y:S02]  /*1d860*/  IADD3 R212, P4, R212, UR5, RZ ;  /* 0x00000005d4d47c10 */ /* 0x000fe4000ff9e0ff */
[----:B------:R-:W-:-:S02]  /*1d870*/  IADD3.X R213, R213, UR60, RZ, P5, !PT ;  /* 0x0000003cd5d57c10 */ /* 0x000fc4000affe4ff */
[----:B------:R-:W-:Y:S02]  /*1d880*/  IADD3 R216, P5, R216, UR5, RZ ;  /* 0x00000005d8d87c10 */ /* 0x000fe4000ffbe0ff */
[----:B------:R-:W-:Y:S02]  /*1d890*/  IADD3.X R225, R225, UR60, RZ, P2, !PT ;  /* 0x0000003ce1e17c10 */ /* 0x000fe400097fe4ff */
[----:B------:R-:W-:Y:S02]  /*1d8a0*/  IADD3 R228, P2, R228, UR5, RZ ;  /* 0x00000005e4e47c10 */ /* 0x000fe4000ff5e0ff */
[----:B------:R-:W-:Y:S02]  /*1d8b0*/  IADD3.X R229, R229, UR60, RZ, P3, !PT ;  /* 0x0000003ce5e57c10 */ /* 0x000fe40009ffe4ff */
[----:B------:R-:W-:Y:S02]  /*1d8c0*/  IADD3 R232, P3, R232, UR5, RZ ;  /* 0x00000005e8e87c10 */ /* 0x000fe4000ff7e0ff */
[----:B------:R-:W-:-:S02]  /*1d8d0*/  IADD3.X R233, R233, UR60, RZ, P4, !PT ;  /* 0x0000003ce9e97c10 */ /* 0x000fc4000a7fe4ff */
[----:B------:R-:W-:Y:S02]  /*1d8e0*/  IADD3 R236, P4, R236, UR5, RZ ;  /* 0x00000005ecec7c10 */ /* 0x000fe4000ff9e0ff */
[----:B------:R-:W-:Y:S02]  /*1d8f0*/  IADD3.X R237, R237, UR60, RZ, P5, !PT ;  /* 0x0000003ceded7c10 */ /* 0x000fe4000affe4ff */
[----:B------:R-:W-:Y:S01]  /*1d900*/  IADD3 R240, P5, R240, UR5, RZ ;  /* 0x00000005f0f07c10 */ /* 0x000fe2000ffbe0ff */
[----:B------:R-:W-:Y:S02]  /*1d910*/  WARPGROUP.DEPBAR.LE gsb0, 0x0 ;  /* 0x00008000000079c5 */ /* 0x000fe40000010000 */
[----:B------:R-:W-:Y:S01]  /*1d920*/  WARPGROUP.ARRIVE ;  /* 0x00000000000079c5 */ /* 0x000fe20000000000 */
[----:B------:R-:W-:Y:S01]  /*1d930*/  UMOV UR50, UR10 ;  /* 0x0000000a00327c82 */ /* 0x000fe20008000000 */
[----:B------:R-:W-:-:S04]  /*1d940*/  UMOV UR51, UR11 ;  /* 0x0000000b00337c82 */ /* 0x000fc80008000000 */
[----:B------:R-:W-:Y:S01]  /*1d950*/  HGMMA.64x256x16.F32 R24, gdesc[UR48].tnspA, R24, gsb0 ;  /* 0x23e00000301879f0 */ /* 0x000fe20008000818 */
[----:B----4-:R-:W-:-:S05]  /*1d960*/  IADD3 R12, P6, R12, UR5, RZ ;  /* 0x000000050c0c7c10 */ /* 0x010fca000ffde0ff */
[----:B------:R0:W-:Y:S01]  /*1d970*/  STL [R1+0x760], R12 ;  /* 0x0007600c01007387 */ /* 0x0001e20000100800 */
[----:B--2---:R-:W-:Y:S02]  /*1d980*/  IADD3.X R7, R7, UR60, RZ, P1, !PT ;  /* 0x0000003c07077c10 */ /* 0x004fe40008ffe4ff */
[----:B------:R-:W-:Y:S01]  /*1d990*/  IADD3 R200, P1, R200, UR5, RZ ;  /* 0x00000005c8c87c10 */ /* 0x000fe2000ff3e0ff */
[----:B0-----:R-:W2:Y:S04]  /*1d9a0*/  LDL.LU R12, [R1+0x6e8] ;  /* 0x0006e800010c7983 */ /* 0x001ea80000300800 */
[----:B------:R0:W-:Y:S04]  /*1d9b0*/  STL [R1+0x784], R7 ;  /* 0x0007840701007387 */ /* 0x0001e80000100800 */
[----:B0-----:R-:W4:Y:S04]  /*1d9c0*/  LDL.LU R7, [R1+0x70c] ;  /* 0x00070c0001077983 */ /* 0x001f280000300800 */
[----:B------:R0:W-:Y:S04]  /*1d9d0*/  STL [R1+0x758], R200 ;  /* 0x000758c801007387 */ /* 0x0001e80000100800 */
[----:B0-----:R1:W5:Y:S04]  /*1d9e0*/  LDL.LU R200, [R1+0xf94] ;  /* 0x000f940001c87983 */ /* 0x0013680000300800 */
[----:B------:R0:W-:Y:S04]  /*1d9f0*/  STL [R1+0x77c], R201 ;  /* 0x00077cc901007387 */ /* 0x0001e80000100800 */
[----:B0-----:R1:W5:Y:S04]  /*1da00*/  LDL.LU R201, [R1+0xf90] ;  /* 0x000f900001c97983 */ /* 0x0013680000300800 */
[----:B------:R0:W-:Y:S01]  /*1da10*/  STL [R1+0x750], R204 ;  /* 0x000750cc01007387 */ /* 0x0001e20000100800 */
[----:B------:R-:W-:-:S03]  /*1da20*/  IADD3.X R217, R217, UR60, RZ, P6, !PT ;  /* 0x0000003cd9d97c10 */ /* 0x000fc6000b7fe4ff */
[----:B0-----:R1:W5:Y:S04]  /*1da30*/  LDL.LU R204, [R1+0xf8c] ;  /* 0x000f8c0001cc7983 */ /* 0x0013680000300800 */
[----:B------:R0:W-:Y:S01]  /*1da40*/  STL [R1+0x774], R205 ;  /* 0x000774cd01007387 */ /* 0x0001e20000100800 */
[----:B------:R-:W-:-:S03]  /*1da50*/  IADD3 R220, P6, R220, UR5, RZ ;  /* 0x00000005dcdc7c10 */ /* 0x000fc6000ffde0ff */
[----:B0-----:R1:W5:Y:S04]  /*1da60*/  LDL.LU R205, [R1+0xf88] ;  /* 0x000f880001cd7983 */ /* 0x0013680000300800 */
[----:B------:R0:W-:Y:S01]  /*1da70*/  STL [R1+0x748], R208 ;  /* 0x000748d001007387 */ /* 0x0001e20000100800 */
[----:B------:R-:W-:-:S03]  /*1da80*/  IADD3.X R221, R221, UR60, RZ, P1, !PT ;  /* 0x0000003cdddd7c10 */ /* 0x000fc60008ffe4ff */
[----:B0-----:R1:W5:Y:S04]  /*1da90*/  LDL.LU R208, [R1+0xf84] ;  /* 0x000f840001d07983 */ /* 0x0013680000300800 */
[----:B------:R0:W-:Y:S01]  /*1daa0*/  STL [R1+0x76c], R209 ;  /* 0x00076cd101007387 */ /* 0x0001e20000100800 */
[----:B------:R-:W-:-:S03]  /*1dab0*/  IADD3 R224, P1, R224, UR5, RZ ;  /* 0x00000005e0e07c10 */ /* 0x000fc6000ff3e0ff */
[----:B0-----:R1:W5:Y:S04]  /*1dac0*/  LDL.LU R209, [R1+0xf80] ;  /* 0x000f800001d17983 */ /* 0x0013680000300800 */
[----:B------:R0:W-:Y:S04]  /*1dad0*/  STL [R1+0x740], R212 ;  /* 0x000740d401007387 */ /* 0x0001e80000100800 */
        /* <DEDUP_REMOVED lines=36> */
[----:B0-----:R-:W3:Y:S04]  /*1dd20*/  LDL.LU R4, [R1+0xf3c] ;  /* 0x000f3c0001047983 */ /* 0x001ee80000300800 */
[----:B------:R0:W-:Y:S04]  /*1dd30*/  STL [R1+0x724], R3 ;  /* 0x0007240301007387 */ /* 0x0001e80000100800 */
[----:B0-----:R-:W3:Y:S04]  /*1dd40*/  LDL.LU R3, [R1+0xf38] ;  /* 0x000f380001037983 */ /* 0x001ee80000300800 */
[----:B------:R0:W-:Y:S04]  /*1dd50*/  STL [R1+0x6f8], R2 ;  /* 0x0006f80201007387 */ /* 0x0001e80000100800 */
[----:B0-----:R-:W3:Y:S01]  /*1dd60*/  LDL.LU R2, [R1+0xf34] ;  /* 0x000f340001027983 */ /* 0x001ee20000300800 */
[----:B------:R-:W-:-:S02]  /*1dd70*/  WARPGROUP.DEPBAR.LE gsb0, 0x0 ;  /* 0x00008000000079c5 */ /* 0x000fc40000010000 */
[----:B------:R-:W-:Y:S01]  /*1dd80*/  WARPGROUP.ARRIVE ;  /* 0x00000000000079c5 */ /* 0x000fe20000000000 */
[----:B------:R-:W-:Y:S01]  /*1dd90*/  UMOV UR54, UR14 ;  /* 0x0000000e00367c82 */ /* 0x000fe20008000000 */
[----:B------:R-:W-:-:S04]  /*1dda0*/  UMOV UR55, UR15 ;  /* 0x0000000f00377c82 */ /* 0x000fc80008000000 */
[----:B------:R-:W-:Y:S01]  /*1ddb0*/  HGMMA.64x256x16.F32 R24, gdesc[UR52].tnspA, R24, gsb0 ;  /* 0x23e00000341879f0 */ /* 0x000fe20008000818 */
[----:B------:R-:W-:Y:S02]  /*1ddc0*/  IADD3.X R10, R10, UR60, RZ, P3, !PT ;  /* 0x0000003c0a0a7c10 */ /* 0x000fe40009ffe4ff */
[----:B--2---:R-:W-:Y:S02]  /*1ddd0*/  IADD3 R12, P3, R12, UR5, RZ ;  /* 0x000000050c0c7c10 */ /* 0x004fe4000ff7e0ff */
[----:B----4-:R-:W-:Y:S01]  /*1dde0*/  IADD3.X R7, R7, UR60, RZ, P4, !PT ;  /* 0x0000003c07077c10 */ /* 0x010fe2000a7fe4ff */
[----:B------:R-:W-:Y:S01]  /*1ddf0*/  UMOV UR58, UR18 ;  /* 0x00000012003a7c82 */ /* 0x000fe20008000000 */
[----:B------:R-:W-:Y:S01]  /*1de00*/  UMOV UR59, UR19 ;  /* 0x00000013003b7c82 */ /* 0x000fe20008000000 */
[----:B---3--:R-:W-:Y:S02]  /*1de10*/  IADD3 R4, P4, R4, UR5, RZ ;  /* 0x0000000504047c10 */ /* 0x008fe4000ff9e0ff */
[----:B------:R-:W-:-:S02]  /*1de20*/  IADD3.X R2, R2, UR60, RZ, P2, !PT ;  /* 0x0000003c02027c10 */ /* 0x000fc400097fe4ff */
[----:B------:R-:W-:-:S03]  /*1de30*/  IADD3 R5, P2, R5, UR5, RZ ;  /* 0x0000000505057c10 */ /* 0x000fc6000ff5e0ff */
[----:B------:R0:W-:Y:S04]  /*1de40*/  STL [R1+0x71c], R2 ;  /* 0x00071c0201007387 */ /* 0x0001e80000100800 */
[----:B0-----:R-:W2:Y:S04]  /*1de50*/  LDL.LU R2, [R1+0xf30] ;  /* 0x000f300001027983 */ /* 0x001ea80000300800 */
[----:B------:R0:W-:Y:S04]  /*1de60*/  STL [R1+0x6f0], R5 ;  /* 0x0006f00501007387 */ /* 0x0001e80000100800 */
[----:B0-----:R-:W3:Y:S04]  /*1de70*/  LDL.LU R5, [R1+0xf2c] ;  /* 0x000f2c0001057983 */ /* 0x001ee80000300800 */
[----:B------:R0:W-:Y:S04]  /*1de80*/  STL [R1+0x714], R10 ;  /* 0x0007140a01007387 */ /* 0x0001e80000100800 */
[----:B0-----:R-:W4:Y:S04]  /*1de90*/  LDL.LU R10, [R1+0xf28] ;  /* 0x000f2800010a7983 */ /* 0x001f280000300800 */
[----:B------:R0:W-:Y:S04]  /*1dea0*/  STL [R1+0x6e8], R12 ;  /* 0x0006e80c01007387 */ /* 0x0001e80000100800 */
[----:B------:R1:W-:Y:S01]  /*1deb0*/  STL [R1+0x6e0], R4 ;  /* 0x0006e00401007387 */ /* 0x0003e20000100800 */
[----:B------:R-:W-:-:S02]  /*1dec0*/  WARPGROUP.DEPBAR.LE gsb0, 0x0 ;  /* 0x00008000000079c5 */ /* 0x000fc40000010000 */
[----:B0-----:R-:W0:Y:S01]  /*1ded0*/  LDC R12, c[0x0][0x238] ;  /* 0x00008e00ff0c7b82 */ /* 0x001e220000000800 */
[----:B-1----:R-:W4:Y:S01]  /*1dee0*/  LDL.LU R4, [R1+0xf24] ;  /* 0x000f240001047983 */ /* 0x002f220000300800 */
[----:B------:R-:W-:-:S06]  /*1def0*/  WARPGROUP.ARRIVE ;  /* 0x00000000000079c5 */ /* 0x000fcc0000000000 */
[----:B------:R-:W-:Y:S01]  /*1df00*/  HGMMA.64x256x16.F32 R24, gdesc[UR56].tnspA, R24, gsb0 ;  /* 0x23e00000381879f0 */ /* 0x000fe20008000818 */
[----:B------:R-:W-:Y:S01]  /*1df10*/  IADD3.X R3, R3, UR60, RZ, P6, !PT ;  /* 0x0000003c03037c10 */ /* 0x000fe2000b7fe4ff */
[----:B------:R1:W-:Y:S01]  /*1df20*/  STL [R1+0x70c], R7 ;  /* 0x00070c0701007387 */ /* 0x0003e20000100800 */
[----:B------:R-:W-:Y:S01]  /*1df30*/  IADD3.X R9, R9, UR60, RZ, P4, !PT ;  /* 0x0000003c09097c10 */ /* 0x000fe2000a7fe4ff */
[----:B-1----:R-:W-:Y:S02]  /*1df40*/  IMAD.MOV.U32 R7, RZ, RZ, R6 ;  /* 0x000000ffff077224 */ /* 0x002fe400078e0006 */
[----:B0-----:R-:W-:Y:S02]  /*1df50*/  IMAD.SHL.U32 R12, R12, 0x40, RZ ;  /* 0x000000400c0c7824 */ /* 0x001fe400078e00ff */
[----:B------:R-:W-:Y:S02]  /*1df60*/  IMAD.MOV.U32 R6, RZ, RZ, R13 ;  /* 0x000000ffff067224 */ /* 0x000fe400078e000d */
[----:B------:R-:W-:Y:S01]  /*1df70*/  IMAD.SHL.U32 R12, R12, 0x2, RZ ;  /* 0x000000020c0c7824 */ /* 0x000fe200078e00ff */
[----:B--2---:R-:W-:-:S05]  /*1df80*/  IADD3.X R2, R2, UR60, RZ, P5, !PT ;  /* 0x0000003c02027c10 */ /* 0x004fca000affe4ff */
[----:B------:R0:W-:Y:S01]  /*1df90*/  STL [R1+0x704], R2 ;  /* 0x0007040201007387 */ /* 0x0001e20000100800 */
[----:B---3--:R-:W-:-:S03]  /*1dfa0*/  IADD3.X R5, R5, UR60, RZ, P2, !PT ;  /* 0x0000003c05057c10 */ /* 0x008fc600097fe4ff */
[----:B0-----:R1:W5:Y:S04]  /*1dfb0*/  LDL.LU R2, [R1+0xf20] ;  /* 0x000f200001027983 */ /* 0x0013680000300800 */
[----:B------:R0:W-:Y:S01]  /*1dfc0*/  STL [R1+0x6fc], R3 ;  /* 0x0006fc0301007387 */ /* 0x0001e20000100800 */
[----:B----4-:R-:W-:-:S03]  /*1dfd0*/  IADD3.X R10, R10, UR60, RZ, P1, !PT ;  /* 0x0000003c0a0a7c10 */ /* 0x010fc60008ffe4ff */
[----:B0-----:R1:W5:Y:S04]  /*1dfe0*/  LDL.LU R3, [R1+0xf1c] ;  /* 0x000f1c0001037983 */ /* 0x0013680000300800 */
[----:B------:R0:W-:Y:S01]  /*1dff0*/  STL [R1+0x6f4], R10 ;  /* 0x0006f40a01007387 */ /* 0x0001e20000100800 */
[----:B------:R-:W-:Y:S02]  /*1e000*/  WARPGROUP.DEPBAR.LE gsb0, 0x0 ;  /* 0x00008000000079c5 */ /* 0x000fe40000010000 */
[----:B------:R-:W-:Y:S01]  /*1e010*/  IADD3.X R4, R4, UR60, RZ, P3, !PT ;  /* 0x0000003c04047c10 */ /* 0x000fe20009ffe4ff */
[----:B0-----:R1:W5:Y:S04]  /*1e020*/  LDL.LU R10, [R1+0xf18] ;  /* 0x000f1800010a7983 */ /* 0x0013680000300800 */
[----:B------:R0:W-:Y:S04]  /*1e030*/  STL [R1+0x6ec], R5 ;  /* 0x0006ec0501007387 */ /* 0x0001e80000100800 */
[----:B0-----:R1:W5:Y:S04]  /*1e040*/  LDL.LU R5, [R1+0xf14] ;  /* 0x000f140001057983 */ /* 0x0013680000300800 */
[----:B------:R0:W-:Y:S04]  /*1e050*/  STL [R1+0x6e4], R4 ;  /* 0x0006e40401007387 */ /* 0x0001e80000100800 */
[----:B0-----:R1:W5:Y:S04]  /*1e060*/  LDL.LU R4, [R1+0xf10] ;  /* 0x000f100001047983 */ /* 0x0013680000300800 */
[----:B------:R0:W-:Y:S02]  /*1e070*/  STL [R1+0x6dc], R9 ;  /* 0x0006dc0901007387 */ /* 0x0001e40000100800 */
[----:B0-----:R-:W-:-:S02]  /*1e080*/  IMAD.MOV.U32 R9, RZ, RZ, R8 ;  /* 0x000000ffff097224 */ /* 0x001fc400078e0008 */
[----:B------:R-:W-:Y:S01]  /*1e090*/  IMAD.MOV.U32 R8, RZ, RZ, R11 ;  /* 0x000000ffff087224 */ /* 0x000fe200078e000b */
[----:B-1----:R-:W-:Y:S06]  /*1e0a0*/  @P0 BRA `(.L_x_1) ;  /* 0xfffffef4002c0947 */ /* 0x002fec000383ffff */
[----:B------:R-:W2:Y:S04]  /*1e0b0*/  LDL.LU R11, [R1+0x1cc] ;  /* 0x0001cc00010b7983 */ /* 0x000ea80000300800 */
[----:B-----5:R-:W3:Y:S04]  /*1e0c0*/  LDL.LU R3, [R1+0x1dc] ;  /* 0x0001dc0001037983 */ /* 0x020ee80000300800 */
[----:B------:R-:W3:Y:S04]  /*1e0d0*/  LDL.LU R2, [R1+0x5dc] ;  /* 0x0005dc0001027983 */ /* 0x000ee80000300800 */
[----:B------:R-:W4:Y:S04]  /*1e0e0*/  LDL.LU R8, [R1+0x1d4] ;  /* 0x0001d40001087983 */ /* 0x000f280000300800 */
[----:B------:R-:W4:Y:S04]  /*1e0f0*/  LDL.LU R9, [R1+0x5d4] ;  /* 0x0005d40001097983 */ /* 0x000f280000300800 */
[----:B------:R-:W2:Y:S04]  /*1e100*/  LDL.LU R6, [R1+0x3d8] ;  /* 0x0003d80001067983 */ /* 0x000ea80000300800 */
[----:B------:R-:W2:Y:S04]  /*1e110*/  LDL.LU R7, [R1+0x3d0] ;  /* 0x0003d00001077983 */ /* 0x000ea80000300800 */
[----:B------:R-:W2:Y:S04]  /*1e120*/  LDL.LU R251, [R1+0x1d8] ;  /* 0x0001d80001fb7983 */ /* 0x000ea80000300800 */
[----:B------:R-:W2:Y:S04]  /*1e130*/  LDL.LU R0, [R1+0x5d8] ;  /* 0x0005d80001007983 */ /* 0x000ea80000300800 */
[----:B------:R-:W2:Y:S04]  /*1e140*/  LDL.LU R12, [R1+0x1d0] ;  /* 0x0001d000010c7983 */ /* 0x000ea80000300800 */
[----:B------:R-:W2:Y:S04]  /*1e150*/  LDL.LU R13, [R1+0x5d0] ;  /* 0x0005d000010d7983 */ /* 0x000ea80000300800 */
[----:B------:R0:W-:Y:S04]  /*1e160*/  STL [R1+0x10b8], R162 ;  /* 0x0010b8a201007387 */ /* 0x0001e80000100800 */
[----:B0-----:R-:W2:Y:S04]  /*1e170*/  LDL.LU R162, [R1+0x3d4] ;  /* 0x0003d40001a27983 */ /* 0x001ea80000300800 */
        /* <DEDUP_REMOVED lines=49> */
[----:B0-----:R-:W2:Y:S01]  /*1e490*/  LDL.LU R84, [R1+0x3fc] ;  /* 0x0003fc0001547983 */ /* 0x001ea20000300800 */
[----:B---3--:R-:W-:-:S02]  /*1e4a0*/  F2FP.F16.F32.PACK_AB R3, R3, R2 ;  /* 0x000000020303723e */ /* 0x008fc400000000ff */
[----:B----4-:R-:W-:Y:S01]  /*1e4b0*/  F2FP.F16.F32.PACK_AB R2, R8, R9 ;  /* 0x000000090802723e */ /* 0x010fe200000000ff */
        /* <DEDUP_REMOVED lines=78> */
[----:B------:R2:W-:Y:S04]  /*1e9a0*/  STL [R1+0xf18], R10 ;  /* 0x000f180a01007387 */ /* 0x0005e80000100800 */
[----:B------:R0:W-:Y:S04]  /*1e9b0*/  STL [R1+0xf14], R5 ;  /* 0x000f140501007387 */ /* 0x0001e80000100800 */
[----:B------:R1:W-:Y:S01]  /*1e9c0*/  STL [R1+0xf10], R4 ;  /* 0x000f100401007387 */ /* 0x0003e20000100800 */
[----:B--2---:R-:W-:-:S02]  /*1e9d0*/  F2FP.F16.F32.PACK_AB R10, R151, R84 ;  /* 0x00000054970a723e */ /* 0x004fc400000000ff */
[----:B0-----:R-:W-:-:S03]  /*1e9e0*/  F2FP.F16.F32.PACK_AB R5, R149, R86 ;  /* 0x000000569505723e */ /* 0x001fc600000000ff */
[----:B------:R0:W-:Y:S01]  /*1e9f0*/  STL [R1+0x61c], R10 ;  /* 0x00061c0a01007387 */ /* 0x0001e20000100800 */
[----:B-1----:R-:W-:-:S03]  /*1ea00*/  F2FP.F16.F32.PACK_AB R4, R85, R87 ;  /* 0x000000575504723e */ /* 0x002fc600000000ff */
[----:B------:R1:W-:Y:S04]  /*1ea10*/  STL [R1+0x618], R5 ;  /* 0x0006180501007387 */ /* 0x0003e80000100800 */
[----:B------:R2:W-:Y:S01]  /*1ea20*/  STL [R1+0x614], R4 ;  /* 0x0006140401007387 */ /* 0x0005e20000100800 */
[----:B0-----:R-:W-:Y:S02]  /*1ea30*/  F2FP.F16.F32.PACK_AB R10, R88, R90 ;  /* 0x0000005a580a723e */ /* 0x001fe400000000ff */
[----:B-1----:R-:W-:-:S03]  /*1ea40*/  F2FP.F16.F32.PACK_AB R5, R150, R89 ;  /* 0x000000599605723e */ /* 0x002fc600000000ff */
[----:B------:R0:W-:Y:S01]  /*1ea50*/  STL [R1+0x610], R10 ;  /* 0x0006100a01007387 */ /* 0x0001e20000100800 */
[----:B--2---:R-:W-:-:S03]  /*1ea60*/  F2FP.F16.F32.PACK_AB R4, R148, R91 ;  /* 0x0000005b9404723e */ /* 0x004fc600000000ff */
        /* <DEDUP_REMOVED lines=22> */
[----:B------:R-:W-:Y:S01]  /*1ebd0*/  STL [R1+0x3e0], R10 ;  /* 0x0003e00a01007387 */ /* 0x000fe20000100800 */
[----:B--2---:R-:W-:-:S03]  /*1ebe0*/  F2FP.F16.F32.PACK_AB R4, R141, R162 ;  /* 0x000000a28d04723e */ /* 0x004fc600000000ff */
[----:B------:R-:W-:Y:S01]  /*1ebf0*/  STL [R1+0x1fc], R5 ;  /* 0x0001fc0501007387 */ /* 0x000fe20000100800 */
[----:B------:R-:W-:-:S03]  /*1ec00*/  IMAD.MOV.U32 R162, RZ, RZ, R11 ;  /* 0x000000ffffa27224 */ /* 0x000fc600078e000b */
[----:B------:R0:W-:Y:S04]  /*1ec10*/  STL [R1+0x1f8], R4 ;  /* 0x0001f80401007387 */ /* 0x0001e80000100800 */
[----:B------:R1:W-:Y:S04]  /*1ec20*/  STL [R1+0x1f4], R3 ;  /* 0x0001f40301007387 */ /* 0x0003e80000100800 */
[----:B------:R2:W-:Y:S01]  /*1ec30*/  STL [R1+0x1f0], R2 ;  /* 0x0001f00201007387 */ /* 0x0005e20000100800 */
[----:B0-----:R-:W-:Y:S02]  /*1ec40*/  F2FP.F16.F32.PACK_AB R4, R142, R6 ;  /* 0x000000068e04723e */ /* 0x001fe400000000ff */
[----:B-1----:R-:W-:-:S03]  /*1ec50*/  F2FP.F16.F32.PACK_AB R3, R140, R7 ;  /* 0x000000078c03723e */ /* 0x002fc600000000ff */
[----:B------:R0:W-:Y:S01]  /*1ec60*/  STL [R1+0x1ec], R4 ;  /* 0x0001ec0401007387 */ /* 0x0001e20000100800 */
[----:B--2---:R-:W-:-:S03]  /*1ec70*/  F2FP.F16.F32.PACK_AB R2, R251, R0 ;  /* 0x00000000fb02723e */ /* 0x004fc600000000ff */
[----:B------:R1:W-:Y:S01]  /*1ec80*/  STL [R1+0x1e8], R3 ;  /* 0x0001e80301007387 */ /* 0x0003e20000100800 */
[----:B------:R-:W-:-:S03]  /*1ec90*/  F2FP.F16.F32.PACK_AB R0, R12, R13 ;  /* 0x0000000d0c00723e */ /* 0x000fc600000000ff */
[----:B------:R2:W-:Y:S04]  /*1eca0*/  STL [R1+0x1e4], R2 ;  /* 0x0001e40201007387 */ /* 0x0005e80000100800 */
[----:B------:R-:W3:Y:S04]  /*1ecb0*/  LDL.LU R97, [R1+0x1c4] ;  /* 0x0001c40001617983 */ /* 0x000ee80000300800 */
[----:B------:R4:W-:Y:S04]  /*1ecc0*/  STL [R1+0x1e0], R0 ;  /* 0x0001e00001007387 */ /* 0x0009e80000100800 */
[----:B------:R-:W3:Y:S04]  /*1ecd0*/  LDL.LU R161, [R1+0x1c8] ;  /* 0x0001c80001a17983 */ /* 0x000ee80000300800 */
        /* <DEDUP_REMOVED lines=117> */
[----:B0-----:R-:W3:Y:S04]  /*1f430*/  LDL.LU R4, [R1+0x28] ;  /* 0x0000280001047983 */ /* 0x001ee80000300800 */
[----:B-1----:R-:W3:Y:S04]  /*1f440*/  LDL.LU R3, [R1+0x210] ;  /* 0x0002100001037983 */ /* 0x002ee80000300800 */
[----:B--2---:R-:W2:Y:S04]  /*1f450*/  LDL.LU R2, [R1+0x18] ;  /* 0x0000180001027983 */ /* 0x004ea80000300800 */
[----:B------:R-:W2:Y:S04]  /*1f460*/  LDL.LU R8, [R1+0x418] ;  /* 0x0004180001087983 */ /* 0x000ea80000300800 */
[----:B------:R-:W2:Y:S04]  /*1f470*/  LDL.LU R9, [R1+0x10] ;  /* 0x0000100001097983 */ /* 0x000ea80000300800 */
[----:B------:R-:W2:Y:S01]  /*1f480*/  LDL.LU R6, [R1+0x410] ;  /* 0x0004100001067983 */ /* 0x000ea20000300800 */
[----:B------:R-:W-:-:S03]  /*1f490*/  F2FP.F16.F32.PACK_AB R243, R139, R243 ;  /* 0x000000f38bf3723e */ /* 0x000fc600000000ff */
[----:B------:R-:W2:Y:S01]  /*1f4a0*/  LDL.LU R7, [R1+0x20c] ;  /* 0x00020c0001077983 */ /* 0x000ea20000300800 */
[----:B------:R-:W-:-:S03]  /*1f4b0*/  F2FP.F16.F32.PACK_AB R242, R137, R242 ;  /* 0x000000f289f2723e */ /* 0x000fc600000000ff */
[----:B------:R-:W2:Y:S01]  /*1f4c0*/  LDL.LU R251, [R1+0x204] ;  /* 0x0002040001fb7983 */ /* 0x000ea20000300800 */
[----:B------:R-:W-:-:S03]  /*1f4d0*/  F2FP.F16.F32.PACK_AB R241, R162, R241 ;  /* 0x000000f1a2f1723e */ /* 0x000fc600000000ff */
[----:B----4-:R-:W4:Y:S01]  /*1f4e0*/  LDL.LU R0, [R1+0xc] ;  /* 0x00000c0001007983 */ /* 0x010f220000300800 */
[----:B---3--:R-:W-:-:S03]  /*1f4f0*/  F2FP.F16.F32.PACK_AB R240, R97, R240 ;  /* 0x000000f061f0723e */ /* 0x008fc600000000ff */
[----:B------:R-:W4:Y:S01]  /*1f500*/  LDL.LU R11, [R1+0x40c] ;  /* 0x00040c00010b7983 */ /* 0x000f220000300800 */
[----:B------:R-:W-:-:S03]  /*1f510*/  F2FP.F16.F32.PACK_AB R239, R138, R239 ;  /* 0x000000ef8aef723e */ /* 0x000fc600000000ff */
[----:B------:R-:W3:Y:S01]  /*1f520*/  LDL.LU R139, [R1+0x308] ;  /* 0x00030800018b7983 */ /* 0x000ee20000300800 */
[----:B------:R-:W-:-:S03]  /*1f530*/  F2FP.F16.F32.PACK_AB R238, R136, R238 ;  /* 0x000000ee88ee723e */ /* 0x000fc600000000ff */
[----:B------:R-:W2:Y:S01]  /*1f540*/  LDL.LU R137, [R1+0x508] ;  /* 0x0005080001897983 */ /* 0x000ea20000300800 */
[----:B------:R-:W-:-:S03]  /*1f550*/  F2FP.F16.F32.PACK_AB R237, R161, R237 ;  /* 0x000000eda1ed723e */ /* 0x000fc600000000ff */
[----:B------:R-:W4:Y:S01]  /*1f560*/  LDL.LU R162, [R1+0x10b8] ;  /* 0x0010b80001a27983 */ /* 0x000f220000300800 */
[----:B------:R-:W-:-:S03]  /*1f570*/  F2FP.F16.F32.PACK_AB R236, R160, R236 ;  /* 0x000000eca0ec723e */ /* 0x000fc600000000ff */
[----:B------:R-:W4:Y:S01]  /*1f580*/  LDL.LU R97, [R1+0x10b4] ;  /* 0x0010b40001617983 */ /* 0x000f220000300800 */
[----:B------:R-:W-:-:S03]  /*1f590*/  F2FP.F16.F32.PACK_AB R235, R135, R235 ;  /* 0x000000eb87eb723e */ /* 0x000fc600000000ff */
[----:B------:R-:W3:Y:S01]  /*1f5a0*/  LDL.LU R138, [R1+0x300] ;  /* 0x00030000018a7983 */ /* 0x000ee20000300800 */
[----:B------:R-:W-:-:S03]  /*1f5b0*/  F2FP.F16.F32.PACK_AB R234, R133, R234 ;  /* 0x000000ea85ea723e */ /* 0x000fc600000000ff */
[----:B------:R-:W3:Y:S01]  /*1f5c0*/  LDL.LU R136, [R1+0x500] ;  /* 0x0005000001887983 */ /* 0x000ee20000300800 */
[----:B------:R-:W-:-:S03]  /*1f5d0*/  F2FP.F16.F32.PACK_AB R233, R159, R233 ;  /* 0x000000e99fe9723e */ /* 0x000fc600000000ff */
[----:B------:R-:W2:Y:S01]  /*1f5e0*/  LDL.LU R161, [R1+0x10b0] ;  /* 0x0010b00001a17983 */ /* 0x000ea20000300800 */
[----:B------:R-:W-:-:S03]  /*1f5f0*/  F2FP.F16.F32.PACK_AB R232, R98, R232 ;  /* 0x000000e862e8723e */ /* 0x000fc600000000ff */
[----:B------:R-:W3:Y:S01]  /*1f600*/  LDL.LU R160, [R1+0x10ac] ;  /* 0x0010ac0001a07983 */ /* 0x000ee20000300800 */
        /* <DEDUP_REMOVED lines=111> */
[----:B------:R-:W3:Y:S04]  /*1fd00*/  LDL.LU R80, [R1+0x103c] ;  /* 0x00103c0001507983 */ /* 0x000ee80000300800 */
[----:B------:R-:W3:Y:S04]  /*1fd10*/  LDL.LU R107, [R1+0x218] ;  /* 0x00021800016b7983 */ /* 0x000ee80000300800 */
[----:B------:R-:W3:Y:S04]  /*1fd20*/  LDL.LU R105, [R1+0x414] ;  /* 0x0004140001697983 */ /* 0x000ee80000300800 */
[----:B------:R-:W3:Y:S04]  /*1fd30*/  LDL.LU R19, [R1+0x1038] ;  /* 0x0010380001137983 */ /* 0x000ee80000300800 */
[----:B------:R-:W3:Y:S01]  /*1fd40*/  LDL.LU R79, [R1+0x1034] ;  /* 0x00103400014f7983 */ /* 0x000ee20000300800 */
[----:B------:R-:W-:-:S02]  /*1fd50*/  F2FP.F16.F32.PACK_AB R175, R106, R175 ;  /* 0x000000af6aaf723e */ /* 0x000fc400000000ff */
[----:B------:R-:W-:Y:S01]  /*1fd60*/  F2FP.F16.F32.PACK_AB R174, R104, R174 ;  /* 0x000000ae68ae723e */ /* 0x000fe200000000ff */
[----:B------:R-:W3:Y:S01]  /*1fd70*/  LDL.LU R106, [R1+0x14] ;  /* 0x00001400016a7983 */ /* 0x000ee20000300800 */
[----:B------:R-:W-:Y:S02]  /*1fd80*/  F2FP.F16.F32.PACK_AB R173, R18, R173 ;  /* 0x000000ad12ad723e */ /* 0x000fe400000000ff */
[----:B------:R-:W-:Y:S01]  /*1fd90*/  F2FP.F16.F32.PACK_AB R172, R77, R172 ;  /* 0x000000ac4dac723e */ /* 0x000fe200000000ff */
        /* <DEDUP_REMOVED lines=19> */
[----:B----4-:R-:W-:-:S03]  /*1fed0*/  F2FP.F16.F32.PACK_AB R162, R97, R162 ;  /* 0x000000a261a2723e */ /* 0x010fc600000000ff */
[----:B------:R-:W4:Y:S04]  /*1fee0*/  LDL.LU R78, [R1+0x101c] ;  /* 0x00101c00014e7983 */ /* 0x000f280000300800 */
[----:B------:R-:W4:Y:S04]  /*1fef0*/  LDL.LU R99, [R1+0x22c] ;  /* 0x00022c0001637983 */ /* 0x000f280000300800 */
[----:B------:R-:W4:Y:S01]  /*1ff00*/  LDL.LU R97, [R1+0x42c] ;  /* 0x00042c0001617983 */ /* 0x000f220000300800 */
[----:B--2---:R-:W-:-:S03]  /*1ff10*/  F2FP.F16.F32.PACK_AB R161, R22, R161 ;  /* 0x000000a116a1723e */ /* 0x004fc600000000ff */
[----:B------:R-:W2:Y:S01]  /*1ff20*/  LDL.LU R22, [R1+0x1018] ;  /* 0x0010180001167983 */ /* 0x000ea20000300800 */
[----:B---3--:R-:W-:-:S03]  /*1ff30*/  F2FP.F16.F32.PACK_AB R160, R76, R160 ;  /* 0x000000a04ca0723e */ /* 0x008fc600000000ff */
[----:B------:R-:W2:Y:S01]  /*1ff40*/  LDL.LU R76, [R1+0x1014] ;  /* 0x00101400014c7983 */ /* 0x000ea20000300800 */
[----:B------:R-:W-:Y:S02]  /*1ff50*/  F2FP.F16.F32.PACK_AB R149, R74, R149 ;  /* 0x000000954a95723e */ /* 0x000fe400000000ff */
[----:B------:R-:W-:Y:S02]  /*1ff60*/  F2FP.F16.F32.PACK_AB R159, R98, R159 ;  /* 0x0000009f629f723e */ /* 0x000fe400000000ff */
[----:B------:R-:W3:Y:S01]  /*1ff70*/  LDL.LU R98, [R1+0x224] ;  /* 0x0002240001627983 */ /* 0x000ee20000300800 */
[----:B------:R-:W-:Y:S02]  /*1ff80*/  F2FP.F16.F32.PACK_AB R148, R72, R148 ;  /* 0x000000944894723e */ /* 0x000fe400000000ff */
[----:B------:R-:W-:Y:S02]  /*1ff90*/  F2FP.F16.F32.PACK_AB R158, R96, R158 ;  /* 0x0000009e609e723e */ /* 0x000fe400000000ff */
[----:B------:R-:W3:Y:S01]  /*1ffa0*/  LDL.LU R96, [R1+0x424] ;  /* 0x0004240001607983 */ /* 0x000ee20000300800 */
[----:B------:R-:W-:-:S03]  /*1ffb0*/  F2FP.F16.F32.PACK_AB R157, R21, R157 ;  /* 0x0000009d159d723e */ /* 0x000fc600000000ff */
[----:B------:R-:W3:Y:S01]  /*1ffc0*/  LDL.LU R21, [R1+0x1010] ;  /* 0x0010100001157983 */ /* 0x000ee20000300800 */
[----:B------:R-:W-:-:S03]  /*1ffd0*/  F2FP.F16.F32.PACK_AB R156, R20, R156 ;  /* 0x0000009c149c723e */ /* 0x000fc600000000ff */
[----:B------:R-:W3:Y:S01]  /*1ffe0*/  LDL.LU R20, [R1+0x100c] ;  /* 0x00100c0001147983 */ /* 0x000ee20000300800 */
[----:B------:R-:W-:Y:S02]  /*1fff0*/  F2FP.F16.F32.PACK_AB R141, R71, R141 ;  /* 0x0000008d478d723e */ /* 0x000fe400000000ff */
[----:B------:R-:W-:Y:S02]  /*20000*/  F2FP.F16.F32.PACK_AB R140, R69, R140 ;  /* 0x0000008c458c723e */ /* 0x000fe400000000ff */
[----:B------:R-:W-:Y:S02]  /*20010*/  F2FP.F16.F32.PACK_AB R155, R95, R155 ;  /* 0x0000009b5f9b723e */ /* 0x000fe400000000ff */
[----:B------:R-:W3:Y:S01]  /*20020*/  LDL.LU R95, [R1+0x28c] ;  /* 0x00028c00015f7983 */ /* 0x000ee20000300800 */
[----:B------:R-:W-:Y:S02]  /*20030*/  F2FP.F16.F32.PACK_AB R137, R70, R137 ;  /* 0x000000894689723e */ /* 0x000fe400000000ff */
[----:B------:R-:W-:-:S02]  /*20040*/  F2FP.F16.F32.PACK_AB R154, R93, R154 ;  /* 0x0000009a5d9a723e */ /* 0x000fc400000000ff */
        /* <DEDUP_REMOVED lines=10> */
[----:B------:R-:W3:Y:S01]  /*200f0*/  LDL.LU R72, [R1+0xffc] ;  /* 0x000ffc0001487983 */ /* 0x000ee20000300800 */
[----:B------:R-:W-:-:S03]  /*20100*/  F2FP.F16.F32.PACK_AB R143, R91, R143 ;  /* 0x0000008f5b8f723e */ /* 0x000fc600000000ff */
[----:B------:R-:W3:Y:S01]  /*20110*/  LDL.LU R91, [R1+0x29c] ;  /* 0x00029c00015b7983 */ /* 0x000ee20000300800 */
[----:B------:R-:W-:-:S03]  /*20120*/  F2FP.F16.F32.PACK_AB R142, R89, R142 ;  /* 0x0000008e598e723e */ /* 0x000fc600000000ff */
[----:B------:R-:W3:Y:S04]  /*20130*/  LDL.LU R89, [R1+0x49c] ;  /* 0x00049c0001597983 */ /* 0x000ee80000300800 */
        /* <DEDUP_REMOVED lines=25> */
[----:B------:R-:W-:Y:S02]  /*202d0*/  F2FP.F16.F32.PACK_AB R13, R62, R13 ;  /* 0x0000000d3e0d723e */ /* 0x000fe400000000ff */
[----:B------:R-:W-:-:S02]  /*202e0*/  F2FP.F16.F32.PACK_AB R12, R60, R12 ;  /* 0x0000000c3c0c723e */ /* 0x000fc400000000ff */
[----:B------:R-:W-:Y:S02]  /*202f0*/  F2FP.F16.F32.PACK_AB R111, R83, R111 ;  /* 0x0000006f536f723e */ /* 0x000fe400000000ff */
[----:B------:R-:W3:Y:S01]  /*20300*/  LDL.LU R83, [R1+0x2bc] ;  /* 0x0002bc0001537983 */ /* 0x000ee20000300800 */
[----:B------:R-:W-:Y:S02]  /*20310*/  F2FP.F16.F32.PACK_AB R109, R63, R109 ;  /* 0x0000006d3f6d723e */ /* 0x000fe400000000ff */
[----:B------:R-:W-:Y:S02]  /*20320*/  F2FP.F16.F32.PACK_AB R15, R82, R15 ;  /* 0x0000000f520f723e */ /* 0x000fe400000000ff */
[----:B------:R-:W-:Y:S02]  /*20330*/  F2FP.F16.F32.PACK_AB R110, R81, R110 ;  /* 0x0000006e516e723e */ /* 0x000fe400000000ff */
[----:B------:R-:W3:Y:S01]  /*20340*/  LDL.LU R81, [R1+0x4bc] ;  /* 0x0004bc0001517983 */ /* 0x000ee20000300800 */
[----:B------:R-:W-:-:S03]  /*20350*/  F2FP.F16.F32.PACK_AB R108, R61, R108 ;  /* 0x0000006c3d6c723e */ /* 0x000fc600000000ff */
[----:B------:R-:W3:Y:S04]  /*20360*/  LDL.LU R63, [R1+0xfd8] ;  /* 0x000fd800013f7983 */ /* 0x000ee80000300800 */
[----:B------:R-:W3:Y:S01]  /*20370*/  LDL.LU R61, [R1+0xfd4] ;  /* 0x000fd400013d7983 */ /* 0x000ee20000300800 */
[----:B------:R-:W-:-:S03]  /*20380*/  F2FP.F16.F32.PACK_AB R14, R80, R14 ;  /* 0x0000000e500e723e */ /* 0x000fc600000000ff */
[----:B------:R-:W3:Y:S04]  /*20390*/  LDL.LU R82, [R1+0x2b4] ;  /* 0x0002b40001527983 */ /* 0x000ee80000300800 */
[----:B------:R-:W3:Y:S04]  /*203a0*/  LDL.LU R80, [R1+0x4b4] ;  /* 0x0004b40001507983 */ /* 0x000ee80000300800 */
        /* <DEDUP_REMOVED lines=11> */
[----:B------:R-:W4:Y:S01]  /*20460*/  LDL.LU R78, [R1+0x2c4] ;  /* 0x0002c400014e7983 */ /* 0x000f220000300800 */
[----:B--2---:R-:W-:-:S03]  /*20470*/  F2FP.F16.F32.PACK_AB R22, R76, R22 ;  /* 0x000000164c16723e */ /* 0x004fc600000000ff */
[----:B------:R-:W2:Y:S01]  /*20480*/  LDL.LU R76, [R1+0x4c4] ;  /* 0x0004c400014c7983 */ /* 0x000ea20000300800 */
[----:B---3--:R-:W-:-:S03]  /*20490*/  F2FP.F16.F32.PACK_AB R21, R58, R21 ;  /* 0x000000153a15723e */ /* 0x008fc600000000ff */
[----:B------:R-:W3:Y:S01]  /*204a0*/  LDL.LU R58, [R1+0xfc0] ;  /* 0x000fc000013a7983 */ /* 0x000ee20000300800 */
[----:B------:R-:W-:-:S03]  /*204b0*/  F2FP.F16.F32.PACK_AB R20, R56, R20 ;  /* 0x000000143814723e */ /* 0x000fc600000000ff */
[----:B------:R-:W3:Y:S01]  /*204c0*/  LDL.LU R56, [R1+0xfbc] ;  /* 0x000fbc0001387983 */ /* 0x000ee20000300800 */
[----:B------:R-:W-:-:S03]  /*204d0*/  F2FP.F16.F32.PACK_AB R79, R75, R79 ;  /* 0x0000004f4b4f723e */ /* 0x000fc600000000ff */
[----:B------:R-:W3:Y:S01]  /*204e0*/  LDL.LU R75, [R1+0x2c8] ;  /* 0x0002c800014b7983 */ /* 0x000ee20000300800 */
[----:B------:R-:W-:Y:S02]  /*204f0*/  F2FP.F16.F32.PACK_AB R77, R55, R77 ;  /* 0x0000004d374d723e */ /* 0x000fe400000000ff */
[----:B----4-:R-:W-:Y:S02]  /*20500*/  F2FP.F16.F32.PACK_AB R78, R73, R78 ;  /* 0x0000004e494e723e */ /* 0x010fe400000000ff */
[----:B------:R-:W4:Y:S04]  /*20510*/  LDL.LU R73, [R1+0x4c8] ;  /* 0x0004c80001497983 */ /* 0x000f280000300800 */
[----:B------:R-:W4:Y:S01]  /*20520*/  LDL.LU R55, [R1+0xfb8] ;  /* 0x000fb80001377983 */ /* 0x000f220000300800 */
[----:B--2---:R-:W-:-:S03]  /*20530*/  F2FP.F16.F32.PACK_AB R76, R53, R76 ;  /* 0x0000004c354c723e */ /* 0x004fc600000000ff */
[----:B------:R-:W2:Y:S01]  /*20540*/  LDL.LU R53, [R1+0xfb4] ;  /* 0x000fb40001357983 */ /* 0x000ea20000300800 */
[----:B---3--:R-:W-:-:S03]  /*20550*/  F2FP.F16.F32.PACK_AB R75, R74, R75 ;  /* 0x0000004b4a4b723e */ /* 0x008fc600000000ff */
[----:B------:R-:W3:Y:S02]  /*20560*/  LDL.LU R74, [R1+0x2c0] ;  /* 0x0002c000014a7983 */ /* 0x000ee40000300800 */
[----:B---3--:R-:W-:Y:S02]  /*20570*/  F2FP.F16.F32.PACK_AB R74, R72, R74 ;  /* 0x0000004a484a723e */ /* 0x008fe400000000ff */
[----:B------:R-:W3:Y:S01]  /*20580*/  LDL.LU R72, [R1+0x4c0] ;  /* 0x0004c00001487983 */ /* 0x000ee20000300800 */
[----:B----4-:R-:W-:Y:S02]  /*20590*/  F2FP.F16.F32.PACK_AB R73, R54, R73 ;  /* 0x000000493649723e */ /* 0x010fe400000000ff */
[----:B------:R-:W-:Y:S01]  /*205a0*/  F2FP.F16.F32.PACK_AB R83, R71, R83 ;  /* 0x000000534753723e */ /* 0x000fe200000000ff */
[----:B------:R-:W4:Y:S01]  /*205b0*/  LDL.LU R54, [R1+0xfb0] ;  /* 0x000fb00001367983 */ /* 0x000f220000300800 */
[----:B---3--:R-:W-:-:S03]  /*205c0*/  F2FP.F16.F32.PACK_AB R72, R52, R72 ;  /* 0x000000483448723e */ /* 0x008fc600000000ff */
[----:B------:R-:W3:Y:S04]  /*205d0*/  LDL.LU R52, [R1+0xfac] ;  /* 0x000fac0001347983 */ /* 0x000ee80000300800 */
[----:B------:R-:W2:Y:S01]  /*205e0*/  LDL.LU R71, [R1+0x2b8] ;  /* 0x0002b80001477983 */ /* 0x000ea20000300800 */
[----:B------:R-:W-:Y:S02]  /*205f0*/  F2FP.F16.F32.PACK_AB R82, R69, R82 ;  /* 0x000000524552723e */ /* 0x000fe400000000ff */
[----:B------:R-:W-:Y:S01]  /*20600*/  F2FP.F16.F32.PACK_AB R81, R51, R81 ;  /* 0x000000513351723e */ /* 0x000fe200000000ff */
[----:B------:R-:W4:Y:S01]  /*20610*/  LDL.LU R69, [R1+0x4b8] ;  /* 0x0004b80001457983 */ /* 0x000f220000300800 */
[----:B------:R-:W-:-:S03]  /*20620*/  F2FP.F16.F32.PACK_AB R80, R49, R80 ;  /* 0x000000503150723e */ /* 0x000fc600000000ff */
[----:B------:R-:W3:Y:S04]  /*20630*/  LDL.LU R51, [R1+0xfa8] ;  /* 0x000fa80001337983 */ /* 0x000ee80000300800 */
[----:B------:R-:W3:Y:S01]  /*20640*/  LDL.LU R49, [R1+0xfa4] ;  /* 0x000fa40001317983 */ /* 0x000ee20000300800 */
[----:B--2---:R-:W-:-:S03]  /*20650*/  F2FP.F16.F32.PACK_AB R71, R70, R71 ;  /* 0x000000474647723e */ /* 0x004fc600000000ff */
[----:B------:R-:W2:Y:S02]  /*20660*/  LDL.LU R70, [R1+0x2b0] ;  /* 0x0002b00001467983 */ /* 0x000ea40000300800 */
[----:B--2---:R-:W-:Y:S02]  /*20670*/  F2FP.F16.F32.PACK_AB R70, R68, R70 ;  /* 0x000000464446723e */ /* 0x004fe400000000ff */
[----:B------:R-:W2:Y:S01]  /*20680*/  LDL.LU R68, [R1+0x4b0] ;  /* 0x0004b00001447983 */ /* 0x000ea20000300800 */
[----:B----4-:R-:W-:Y:S02]  /*20690*/  F2FP.F16.F32.PACK_AB R69, R50, R69 ;  /* 0x000000453245723e */ /* 0x010fe400000000ff */
[----:B------:R-:W-:Y:S01]  /*206a0*/  F2FP.F16.F32.PACK_AB R87, R67, R87 ;  /* 0x000000574357723e */ /* 0x000fe200000000ff */
[----:B------:R-:W4:Y:S01]  /*206b0*/  LDL.LU R50, [R1+0xfa0] ;  /* 0x000fa00001327983 */ /* 0x000f220000300800 */
[----:B--2---:R-:W-:-:S03]  /*206c0*/  F2FP.F16.F32.PACK_AB R68, R48, R68 ;  /* 0x000000443044723e */ /* 0x004fc600000000ff */
[----:B------:R-:W2:Y:S04]  /*206d0*/  LDL.LU R48, [R1+0xf9c] ;  /* 0x000f9c0001307983 */ /* 0x000ea80000300800 */
[----:B------:R-:W3:Y:S01]  /*206e0*/  LDL.LU R67, [R1+0x2a8] ;  /* 0x0002a80001437983 */ /* 0x000ee20000300800 */
[----:B------:R-:W-:Y:S02]  /*206f0*/  F2FP.F16.F32.PACK_AB R86, R65, R86 ;  /* 0x000000564156723e */ /* 0x000fe400000000ff */
[----:B------:R-:W-:Y:S01]  /*20700*/  F2FP.F16.F32.PACK_AB R85, R47, R85 ;  /* 0x000000552f55723e */ /* 0x000fe200000000ff */
[----:B------:R-:W4:Y:S01]  /*20710*/  LDL.LU R65, [R1+0x4a8] ;  /* 0x0004a80001417983 */ /* 0x000f220000300800 */
[----:B------:R-:W-:-:S03]  /*20720*/  F2FP.F16.F32.PACK_AB R84, R45, R84 ;  /* 0x000000542d54723e */ /* 0x000fc600000000ff */
[----:B------:R-:W2:Y:S04]  /*20730*/  LDL.LU R47, [R1+0xf98] ;  /* 0x000f9800012f7983 */ /* 0x000ea80000300800 */
        /* <DEDUP_REMOVED lines=40> */
[----:B------:R-:W-:Y:S02]  /*209c0*/  F2FP.F16.F32.PACK_AB R114, R53, R114 ;  /* 0x000000723572723e */ /* 0x000fe400000000ff */
[----:B------:R-:W-:-:S02]  /*209d0*/  F2FP.F16.F32.PACK_AB R113, R35, R113 ;  /* 0x000000712371723e */ /* 0x000fc400000000ff */
[----:B------:R-:W-:Y:S02]  /*209e0*/  F2FP.F16.F32.PACK_AB R112, R33, R112 ;  /* 0x000000702170723e */ /* 0x000fe400000000ff */
[----:B------:R-:W-:Y:S02]  /*209f0*/  F2FP.F16.F32.PACK_AB R123, R54, R123 ;  /* 0x0000007b367b723e */ /* 0x000fe400000000ff */
[----:B------:R-:W-:Y:S02]  /*20a00*/  F2FP.F16.F32.PACK_AB R122, R52, R122 ;  /* 0x0000007a347a723e */ /* 0x000fe400000000ff */
[----:B------:R-:W-:Y:S02]  /*20a10*/  F2FP.F16.F32.PACK_AB R121, R34, R121 ;  /* 0x000000792279723e */ /* 0x000fe400000000ff */
        /* <DEDUP_REMOVED lines=10> */
[----:B---3--:R-:W-:Y:S02]  /*20ac0*/  F2FP.F16.F32.PACK_AB R56, R36, R56 ;  /* 0x000000382438723e */ /* 0x008fe400000000ff */
[----:B------:R-:W3:Y:S04]  /*20ad0*/  LDL.LU R36, [R1+0xf6c] ;  /* 0x000f6c0001247983 */ /* 0x000ee80000300800 */
[----:B------:R-:W2:Y:S04]  /*20ae0*/  LDL.LU R55, [R1+0x24c] ;  /* 0x00024c0001377983 */ /* 0x000ea80000300800 */
[----:B------:R-:W4:Y:S04]  /*20af0*/  LDL.LU R53, [R1+0x44c] ;  /* 0x00044c0001357983 */ /* 0x000f280000300800 */
[----:B------:R-:W3:Y:S04]  /*20b00*/  LDL.LU R35, [R1+0xf68] ;  /* 0x000f680001237983 */ /* 0x000ee80000300800 */
[----:B------:R-:W3:Y:S04]  /*20b10*/  LDL.LU R33, [R1+0xf64] ;  /* 0x000f640001217983 */ /* 0x000ee80000300800 */
[----:B------:R-:W4:Y:S04]  /*20b20*/  LDL.LU R54, [R1+0x244] ;  /* 0x0002440001367983 */ /* 0x000f280000300800 */
        /* <DEDUP_REMOVED lines=11> */
[----:B------:R-:W2:Y:S01]  /*20be0*/  LDL.LU R47, [R1+0x258] ;  /* 0x00025800012f7983 */ /* 0x000ea20000300800 */
[----:B------:R-:W-:-:S02]  /*20bf0*/  F2FP.F16.F32.PACK_AB R146, R45, R146 ;  /* 0x000000922d92723e */ /* 0x000fc400000000ff */
        /* <DEDUP_REMOVED lines=13> */
[----:B------:R-:W4:Y:S04]  /*20cd0*/  LDL.LU R252, [R1+0xf3c] ;  /* 0x000f3c0001fc7983 */ /* 0x000f280000300800 */
[----:B------:R-:W2:Y:S01]  /*20ce0*/  LDL.LU R43, [R1+0x248] ;  /* 0x00024800012b7983 */ /* 0x000ea20000300800 */
[----:B------:R-:W-:Y:S02]  /*20cf0*/  F2FP.F16.F32.PACK_AB R54, R41, R54 ;  /* 0x000000362936723e */ /* 0x000fe400000000ff */
[----:B------:R-:W-:Y:S01]  /*20d00*/  F2FP.F16.F32.PACK_AB R53, R249, R53 ;  /* 0x00000035f935723e */ /* 0x000fe200000000ff */
[----:B------:R-:W4:Y:S01]  /*20d10*/  LDL.LU R41, [R1+0x448] ;  /* 0x0004480001297983 */ /* 0x000f220000300800 */
[----:B---3--:R-:W-:-:S03]  /*20d20*/  F2FP.F16.F32.PACK_AB R52, R26, R52 ;  /* 0x000000341a34723e */ /* 0x008fc600000000ff */
        /* <DEDUP_REMOVED lines=14> */
[----:B------:R-:W3:Y:S01]  /*20e10*/  LDL.LU R37, [R1+0x438] ;  /* 0x0004380001257983 */ /* 0x000ee20000300800 */
[----:B------:R-:W-:-:S03]  /*20e20*/  F2FP.F16.F32.PACK_AB R48, R247, R48 ;  /* 0x00000030f730723e */ /* 0x000fc600000000ff */
[----:B------:R-:W4:Y:S04]  /*20e30*/  LDL.LU R246, [R1+0xf28] ;  /* 0x000f280001f67983 */ /* 0x000f280000300800 */
[----:B------:R-:W4:Y:S01]  /*20e40*/  LDL.LU R247, [R1+0xf24] ;  /* 0x000f240001f77983 */ /* 0x000f220000300800 */
[----:B--2---:R-:W-:-:S03]  /*20e50*/  F2FP.F16.F32.PACK_AB R39, R38, R39 ;  /* 0x000000272627723e */ /* 0x004fc600000000ff */
[----:B------:R-:W2:Y:S02]  /*20e60*/  LDL.LU R38, [R1+0x230] ;  /* 0x0002300001267983 */ /* 0x000ea40000300800 */
[----:B--2---:R-:W-:Y:S02]  /*20e70*/  F2FP.F16.F32.PACK_AB R38, R36, R38 ;  /* 0x000000262426723e */ /* 0x004fe400000000ff */
[----:B------:R-:W2:Y:S01]  /*20e80*/  LDL.LU R36, [R1+0x430] ;  /* 0x0004300001247983 */ /* 0x000ea20000300800 */
[----:B---3--:R-:W-:Y:S02]  /*20e90*/  F2FP.F16.F32.PACK_AB R37, R244, R37 ;  /* 0x00000025f425723e */ /* 0x008fe400000000ff */
[----:B------:R-:W-:Y:S01]  /*20ea0*/  F2FP.F16.F32.PACK_AB R99, R35, R99 ;  /* 0x000000632363723e */ /* 0x000fe200000000ff */
[----:B------:R-:W3:Y:S01]  /*20eb0*/  LDL.LU R244, [R1+0xf20] ;  /* 0x000f200001f47983 */ /* 0x000ee20000300800 */
[----:B--2---:R-:W-:-:S03]  /*20ec0*/  F2FP.F16.F32.PACK_AB R36, R245, R36 ;  /* 0x00000024f524723e */ /* 0x004fc600000000ff */
[----:B------:R-:W3:Y:S04]  /*20ed0*/  LDL.LU R245, [R1+0xf1c] ;  /* 0x000f1c0001f57983 */ /* 0x000ee80000300800 */
[----:B------:R-:W2:Y:S01]  /*20ee0*/  LDL.LU R35, [R1+0x228] ;  /* 0x0002280001237983 */ /* 0x000ea20000300800 */
[----:B------:R-:W-:Y:S02]  /*20ef0*/  F2FP.F16.F32.PACK_AB R98, R33, R98 ;  /* 0x000000622162723e */ /* 0x000fe400000000ff */
[----:B------:R-:W-:Y:S01]  /*20f00*/  F2FP.F16.F32.PACK_AB R97, R10, R97 ;  /* 0x000000610a61723e */ /* 0x000fe200000000ff */
[----:B------:R-:W4:Y:S01]  /*20f10*/  LDL.LU R33, [R1+0x428] ;  /* 0x0004280001217983 */ /* 0x000f220000300800 */
[----:B------:R-:W-:-:S03]  /*20f20*/  F2FP.F16.F32.PACK_AB R96, R5, R96 ;  /* 0x000000600560723e */ /* 0x000fc600000000ff */
[----:B------:R0:W5:Y:S04]  /*20f30*/  LDL.LU R10, [R1+0xf18] ;  /* 0x000f1800010a7983 */ /* 0x0001680000300800 */
[----:B------:R0:W5:Y:S01]  /*20f40*/  LDL.LU R5, [R1+0xf14] ;  /* 0x000f140001057983 */ /* 0x0001620000300800 */
[----:B--2---:R-:W-:-:S03]  /*20f50*/  F2FP.F16.F32.PACK_AB R35, R34, R35 ;  /* 0x000000232223723e */ /* 0x004fc600000000ff */
[----:B------:R-:W2:Y:S01]  /*20f60*/  LDL.LU R34, [R1+0x220] ;  /* 0x0002200001227983 */ /* 0x000ea20000300800 */
[----:B----4-:R-:W-:Y:S02]  /*20f70*/  F2FP.F16.F32.PACK_AB R33, R4, R33 ;  /* 0x000000210421723e */ /* 0x010fe400000000ff */
[----:B--2---:R-:W-:Y:S02]  /*20f80*/  F2FP.F16.F32.PACK_AB R34, R32, R34 ;  /* 0x000000222022723e */ /* 0x004fe400000000ff */
[----:B------:R-:W2:Y:S04]  /*20f90*/  LDL.LU R32, [R1+0x20] ;  /* 0x0000200001207983 */ /* 0x000ea80000300800 */
[----:B------:R0:W5:Y:S01]  /*20fa0*/  LDL.LU R4, [R1+0xf10] ;  /* 0x000f100001047983 */ /* 0x0001620000300800 */
        /* <DEDUP_REMOVED lines=11> */
[----:B---3--:R-:W-:Y:S02]  /*21060*/  F2FP.F16.F32.PACK_AB R24, R245, R244 ;  /* 0x000000f4f518723e */ /* 0x008fe400000000ff */
[----:B--2---:R-:W-:-:S02]  /*21070*/  F2FP.F16.F32.PACK_AB R32, R32, R100 ;  /* 0x000000642020723e */ /* 0x004fc400000000ff */
[----:B------:R-:W-:Y:S02]  /*21080*/  F2FP.F16.F32.PACK_AB R100, R106, R105 ;  /* 0x000000696a64723e */ /* 0x000fe400000000ff */
[----:B------:R-:W-:Y:S02]  /*21090*/  F2FP.F16.F32.PACK_AB R106, R25, R251 ;  /* 0x000000fb196a723e */ /* 0x000fe400000000ff */
[----:B------:R-:W-:Y:S02]  /*210a0*/  F2FP.F16.F32.PACK_AB R105, R0, R11 ;  /* 0x0000000b0069723e */ /* 0x000fe400000000ff */
[----:B0-----:R-:W-:-:S07]  /*210b0*/  F2FP.F16.F32.PACK_AB R25, R247, R246 ;  /* 0x000000f6f719723e */ /* 0x001fce00000000ff */
.L_x_0:
[----:B------:R-:W0:Y:S01]  /*210c0*/  S2R R2, SR_TID.X ;  /* 0x0000000000027919 */ /* 0x000e220000002100 */
[----:B-----5:R-:W-:Y:S01]  /*210d0*/  VIADD R0, R4, 0xff ;  /* 0x000000ff04007836 */ /* 0x020fe20000000000 */
[----:B------:R-:W-:Y:S01]  /*210e0*/  ULDC.64 UR26, c[0x0][0x228] ;  /* 0x00008a00001a7ab9 */ /* 0x000fe20000000a00 */
[----:B------:R-:W1:Y:S01]  /*210f0*/  LDC R8, c[0x0][0x244] ;  /* 0x00009100ff087b82 */ /* 0x000e620000000800 */
[----:B------:R-:W-:Y:S01]  /*21100*/  ULDC.64 UR8, c[0x0][0x228] ;  /* 0x00008a0000087ab9 */ /* 0x000fe20000000a00 */
[----:B------:R-:W-:Y:S01]  /*21110*/  ULDC.64 UR28, c[0x0][0x228] ;  /* 0x00008a00001c7ab9 */ /* 0x000fe20000000a00 */
[----:B------:R-:W-:Y:S01]  /*21120*/  ISETP.GE.AND P3, PT, R0, UR27, PT ;  /* 0x0000001b00007c0c */ /* 0x000fe2000bf66270 */
[----:B------:R-:W-:Y:S01]  /*21130*/  ULDC.64 UR12, c[0x0][0x228] ;  /* 0x00008a00000c7ab9 */ /* 0x000fe20000000a00 */
[----:B------:R-:W-:Y:S01]  /*21140*/  ULDC.64 UR10, c[0x0][0x228] ;  /* 0x00008a00000a7ab9 */ /* 0x000fe20000000a00 */
[----:B------:R-:W-:Y:S01]  /*21150*/  ULDC.64 UR16, c[0x0][0x228] ;  /* 0x00008a0000107ab9 */ /* 0x000fe20000000a00 */
[----:B------:R-:W-:Y:S01]  /*21160*/  ULDC.64 UR14, c[0x0][0x228] ;  /* 0x00008a00000e7ab9 */ /* 0x000fe20000000a00 */
[----:B------:R-:W-:Y:S01]  /*21170*/  ULDC.64 UR20, c[0x0][0x228] ;  /* 0x00008a0000147ab9 */ /* 0x000fe20000000a00 */
[----:B------:R-:W-:Y:S01]  /*21180*/  ULDC.64 UR18, c[0x0][0x228] ;  /* 0x00008a0000127ab9 */ /* 0x000fe20000000a00 */
[----:B------:R-:W-:Y:S01]  /*21190*/  ULDC.64 UR24, c[0x0][0x228] ;  /* 0x00008a0000187ab9 */ /* 0x000fe20000000a00 */
[----:B------:R-:W-:Y:S01]  /*211a0*/  ULDC.64 UR22, c[0x0][0x228] ;  /* 0x00008a0000167ab9 */ /* 0x000fe20000000a00 */
[C---:B0-----:R-:W-:Y:S01]  /*211b0*/  IMAD.SHL.U32 R3, R2.reuse, 0x10, RZ ;  /* 0x0000001002037824 */ /* 0x041fe200078e00ff */
[C---:B------:R-:W-:Y:S01]  /*211c0*/  LOP3.LUT R11, R2.reuse, 0x7f, RZ, 0xc0, !PT ;  /* 0x0000007f020b7812 */ /* 0x040fe200078ec0ff */
[----:B------:R-:W-:-:S03]  /*211d0*/  IMAD.SHL.U32 R0, R2, 0x40, RZ ;  /* 0x0000004002007824 */ /* 0x000fc600078e00ff */
[----:B------:R-:W-:Y:S02]  /*211e0*/  LOP3.LUT R3, R3, 0xf0, RZ, 0xc0, !PT ;  /* 0x000000f003037812 */ /* 0x000fe400078ec0ff */
[----:B------:R-:W-:Y:S02]  /*211f0*/  LOP3.LUT R0, R0, 0x400, RZ, 0xc0, !PT ;  /* 0x0000040000007812 */ /* 0x000fe400078ec0ff */
[----:B------:R-:W-:Y:S01]  /*21200*/  LEA R11, R11, UR4, 0x4 ;  /* 0x000000040b0b7c11 */ /* 0x000fe2000f8e20ff */
[----:B------:R-:W-:Y:S01]  /*21210*/  BAR.SYNC.DEFER_BLOCKING 0x0 ;  /* 0x0000000000007b1d */ /* 0x000fe20000010000 */
[----:B------:R-:W-:Y:S01]  /*21220*/  IADD3 R0, R0, UR4, R3 ;  /* 0x0000000400007c10 */ /* 0x000fe2000fffe003 */
[----:B------:R-:W-:-:S04]  /*21230*/  IMAD.SHL.U32 R3, R2, 0x8, RZ ;  /* 0x0000000802037824 */ /* 0x000fc800078e00ff */
[----:B------:R-:W-:Y:S01]  /*21240*/  ULDC UR4, c[0x0][0x244] ;  /* 0x0000910000047ab9 */ /* 0x000fe20000000800 */
[----:B------:R-:W-:-:S05]  /*21250*/  LOP3.LUT R3, R3, 0x300, RZ, 0xc0, !PT ;  /* 0x0000030003037812 */ /* 0x000fca00078ec0ff */
[----:B------:R-:W-:-:S05]  /*21260*/  IMAD.IADD R0, R0, 0x1, R3 ;  /* 0x0000000100007824 */ /* 0x000fca00078e0203 */
[----:B------:R-:W-:Y:S01]  /*21270*/  STSM.16.M88.4 [R0], R24 ;  /* 0x0000001800007844 */ /* 0x000fe20000000200 */
[----:B------:R-:W-:Y:S06]  /*21280*/  BAR.SYNC.DEFER_BLOCKING 0x0 ;  /* 0x0000000000007b1d */ /* 0x000fec0000010000 */
[----:B------:R-:W0:Y:S02]  /*21290*/  LDS.128 R244, [R11] ;  /* 0x000000000bf47984 */ /* 0x000e240000000c00 */
[----:B------:R-:W-:Y:S06]  /*212a0*/  BAR.SYNC.DEFER_BLOCKING 0x0 ;  /* 0x0000000000007b1d */ /* 0x000fec0000010000 */
[----:B------:R-:W-:Y:S02]  /*212b0*/  STSM.16.M88.4 [R0], R104 ;  /* 0x0000006800007844 */ /* 0x000fe40000000200 */
[----:B------:R-:W-:Y:S06]  /*212c0*/  BAR.SYNC.DEFER_BLOCKING 0x0 ;  /* 0x0000000000007b1d */ /* 0x000fec0000010000 */
[----:B0-----:R-:W-:Y:S01]  /*212d0*/  STL [R1+0x24], R245 ;  /* 0x000024f501007387 */ /* 0x001fe20000100800 */
[----:B------:R-:W-:-:S03]  /*212e0*/  IMAD.MOV.U32 R9, RZ, RZ, R244 ;  /* 0x000000ffff097224 */ /* 0x000fc600078e00f4 */
[----:B------:R-:W-:Y:S04]  /*212f0*/  STL.64 [R1+0x28], R246 ;  /* 0x000028f601007387 */ /* 0x000fe80000100a00 */
[----:B------:R-:W0:Y:S01]  /*21300*/  LDS.128 R24, [R11] ;  /* 0x000000000b187984 */ /* 0x000e220000000c00 */
[----:B------:R-:W-:Y:S06]  /*21310*/  BAR.SYNC.DEFER_BLOCKING 0x0 ;  /* 0x0000000000007b1d */ /* 0x000fec0000010000 */
[----:B------:R-:W-:Y:S02]  /*21320*/  STSM.16.M88.4 [R0], R28 ;  /* 0x0000001c00007844 */ /* 0x000fe40000000200 */
[----:B------:R-:W-:Y:S06]  /*21330*/  BAR.SYNC.DEFER_BLOCKING 0x0 ;  /* 0x0000000000007b1d */ /* 0x000fec0000010000 */
[----:B0-----:R-:W-:Y:S04]  /*21340*/  STL.64 [R1+0x10], R24 ;  /* 0x0000101801007387 */ /* 0x001fe80000100a00 */
[----:B------:R-:W-:Y:S04]  /*21350*/  STL.64 [R1+0x18], R26 ;  /* 0x0000181a01007387 */ /* 0x000fe80000100a00 */
[----:B------:R-:W0:Y:S01]  /*21360*/  LDS.128 R24, [R11] ;  /* 0x000000000b187984 */ /* 0x000e220000000c00 */
[----:B------:R-:W-:Y:S06]  /*21370*/  BAR.SYNC.DEFER_BLOCKING 0x0 ;  /* 0x0000000000007b1d */ /* 0x000fec0000010000 */
[----:B------:R-:W-:Y:S02]  /*21380*/  STSM.16.M88.4 [R0], R100 ;  /* 0x0000006400007844 */ /* 0x000fe40000000200 */
[----:B------:R-:W-:Y:S06]  /*21390*/  BAR.SYNC.DEFER_BLOCKING 0x0 ;  /* 0x0000000000007b1d */ /* 0x000fec0000010000 */
[----:B0-----:R-:W-:Y:S04]  /*213a0*/  STL.64 [R1], R24 ;  /* 0x0000001801007387 */ /* 0x001fe80000100a00 */
[----:B------:R-:W-:Y:S04]  /*213b0*/  STL.64 [R1+0x8], R26 ;  /* 0x0000081a01007387 */ /* 0x000fe80000100a00 */
[----:B------:R-:W0:Y:S01]  /*213c0*/  LDS.128 R248, [R11] ;  /* 0x000000000bf87984 */ /* 0x000e220000000c00 */
[----:B------:R-:W-:Y:S06]  /*213d0*/  BAR.SYNC.DEFER_BLOCKING 0x0 ;  /* 0x0000000000007b1d */ /* 0x000fec0000010000 */
[----:B------:R-:W-:Y:S02]  /*213e0*/  STSM.16.M88.4 [R0], R32 ;  /* 0x0000002000007844 */ /* 0x000fe40000000200 */
[----:B------:R-:W-:Y:S06]  /*213f0*/  BAR.SYNC.DEFER_BLOCKING 0x0 ;  /* 0x0000000000007b1d */ /* 0x000fec0000010000 */
[----:B0-----:R0:W-:Y:S04]  /*21400*/  STL [R1+0xf1c], R248 ;  /* 0x000f1cf801007387 */ /* 0x0011e80000100800 */
[----:B------:R2:W-:Y:S04]  /*21410*/  STL [R1+0xf18], R249 ;  /* 0x000f18f901007387 */ /* 0x0005e80000100800 */
[----:B------:R3:W-:Y:S04]  /*21420*/  STL [R1+0xf14], R250 ;  /* 0x000f14fa01007387 */ /* 0x0007e80000100800 */
[----:B------:R4:W-:Y:S04]  /*21430*/  STL [R1+0xf10], R251 ;  /* 0x000f10fb01007387 */ /* 0x0009e80000100800 */
[----:B------:R-:W1:Y:S01]  /*21440*/  LDS.128 R244, [R11] ;  /* 0x000000000bf47984 */ /* 0x000e620000000c00 */
[----:B------:R-:W-:Y:S06]  /*21450*/  BAR.SYNC.DEFER_BLOCKING 0x0 ;  /* 0x0000000000007b1d */ /* 0x000fec0000010000 */
[----:B0-----:R-:W4:Y:S04]  /*21460*/  LDL.LU R248, [R1+0x610] ;  /* 0x0006100001f87983 */ /* 0x001f280000300800 */
[----:B--2---:R-:W2:Y:S04]  /*21470*/  LDL.LU R249, [R1+0x614] ;  /* 0x0006140001f97983 */ /* 0x004ea80000300800 */
[----:B---3--:R-:W2:Y:S04]  /*21480*/  LDL.LU R250, [R1+0x618] ;  /* 0x0006180001fa7983 */ /* 0x008ea80000300800 */
[----:B----4-:R-:W2:Y:S04]  /*21490*/  LDL.LU R251, [R1+0x61c] ;  /* 0x00061c0001fb7983 */ /* 0x010ea80000300800 */
[----:B------:R-:W-:Y:S01]  /*214a0*/  STSM.16.M88.4 [R0], R96 ;  /* 0x0000006000007844 */ /* 0x000fe20000000200 */
[----:B------:R-:W-:Y:S06]  /*214b0*/  BAR.SYNC.DEFER_BLOCKING 0x0 ;  /* 0x0000000000007b1d */ /* 0x000fec0000010000 */
[----:B-1----:R0:W-:Y:S04]  /*214c0*/  STL [R1+0xf2c], R244 ;  /* 0x000f2cf401007387 */ /* 0x0021e80000100800 */
[----:B------:R1:W-:Y:S04]  /*214d0*/  STL [R1+0xf28], R245 ;  /* 0x000f28f501007387 */ /* 0x0003e80000100800 */
[----:B------:R3:W-:Y:S04]  /*214e0*/  STL [R1+0xf24], R246 ;  /* 0x000f24f601007387 */ /* 0x0007e80000100800 */
[----:B------:R4:W-:Y:S04]  /*214f0*/  STL [R1+0xf20], R247 ;  /* 0x000f20f701007387 */ /* 0x0009e80000100800 */
[----:B------:R-:W2:Y:S01]  /*21500*/  LDS.128 R104, [R11] ;  /* 0x000000000b687984 */ /* 0x000ea20000000c00 */
[----:B------:R-:W-:Y:S06]  /*21510*/  BAR.SYNC.DEFER_BLOCKING 0x0 ;  /* 0x0000000000007b1d */ /* 0x000fec0000010000 */
[----:B0-----:R-:W2:Y:S04]  /*21520*/  LDL.LU R244, [R1+0x600] ;  /* 0x0006000001f47983 */ /* 0x001ea80000300800 */
[----:B-1----:R-:W2:Y:S04]  /*21530*/  LDL.LU R245, [R1+0x604] ;  /* 0x0006040001f57983 */ /* 0x002ea80000300800 */
[----:B---3--:R-:W2:Y:S04]  /*21540*/  LDL.LU R246, [R1+0x608] ;  /* 0x0006080001f67983 */ /* 0x008ea80000300800 */
[----:B----4-:R-:W2:Y:S04]  /*21550*/  LDL.LU R247, [R1+0x60c] ;  /* 0x00060c0001f77983 */ /* 0x010ea80000300800 */
[----:B------:R-:W-:Y:S01]  /*21560*/  STSM.16.M88.4 [R0], R36 ;  /* 0x0000002400007844 */ /* 0x000fe20000000200 */
[----:B------:R-:W-:Y:S06]  /*21570*/  BAR.SYNC.DEFER_BLOCKING 0x0 ;  /* 0x0000000000007b1d */ /* 0x000fec0000010000 */
[----:B------:R-:W0:Y:S02]  /*21580*/  LDS.128 R96, [R11] ;  /* 0x000000000b607984 */ /* 0x000e240000000c00 */
[----:B------:R-:W-:Y:S06]  /*21590*/  BAR.SYNC.DEFER_BLOCKING 0x0 ;  /* 0x0000000000007b1d */ /* 0x000fec0000010000 */
[----:B------:R-:W-:Y:S02]  /*215a0*/  STSM.16.M88.4 [R0], R48 ;  /* 0x0000003000007844 */ /* 0x000fe40000000200 */
[----:B------:R-:W-:Y:S06]  /*215b0*/  BAR.SYNC.DEFER_BLOCKING 0x0 ;  /* 0x0000000000007b1d */ /* 0x000fec0000010000 */
[----:B------:R-:W1:Y:S02]  /*215c0*/  LDS.128 R100, [R11] ;  /* 0x000000000b647984 */ /* 0x000e640000000c00 */
[----:B------:R-:W-:Y:S06]  /*215d0*/  BAR.SYNC.DEFER_BLOCKING 0x0 ;  /* 0x0000000000007b1d */ /* 0x000fec0000010000 */
[----:B------:R-:W-:Y:S02]  /*215e0*/  STSM.16.M88.4 [R0], R40 ;  /* 0x0000002800007844 */ /* 0x000fe40000000200 */
[----:B------:R-:W-:Y:S06]  /*215f0*/  BAR.SYNC.DEFER_BLOCKING 0x0 ;  /* 0x0000000000007b1d */ /* 0x000fec0000010000 */
[----:B------:R-:W3:Y:S02]  /*21600*/  LDS.128 R48, [R11] ;  /* 0x000000000b307984 */ /* 0x000ee40000000c00 */
[----:B------:R-:W-:Y:S06]  /*21610*/  BAR.SYNC.DEFER_BLOCKING 0x0 ;  /* 0x0000000000007b1d */ /* 0x000fec0000010000 */
[----:B------:R-:W-:Y:S02]  /*21620*/  STSM.16.M88.4 [R0], R52 ;  /* 0x0000003400007844 */ /* 0x000fe40000000200 */
[----:B------:R-:W-:Y:S06]  /*21630*/  BAR.SYNC.DEFER_BLOCKING 0x0 ;  /* 0x0000000000007b1d */ /* 0x000fec0000010000 */
[----:B------:R-:W4:Y:S02]  /*21640*/  LDS.128 R52, [R11] ;  /* 0x000000000b347984 */ /* 0x000f240000000c00 */
        /* <DEDUP_REMOVED lines=173> */
[----:B------:R0:W-:Y:S02]  /*22120*/  STSM.16.M88.4 [R0], R224 ;  /* 0x000000e000007844 */ /* 0x0001e40000000200 */
[----:B------:R-:W-:Y:S06]  /*22130*/  BAR.SYNC.DEFER_BLOCKING 0x0 ;  /* 0x0000000000007b1d */ /* 0x000fec0000010000 */
[----:B0-----:R-:W3:Y:S04]  /*22140*/  LDL.LU R224, [R1+0x1e0] ;  /* 0x0001e00001e07983 */ /* 0x001ee80000300800 */
[----:B------:R-:W3:Y:S04]  /*22150*/  LDL.LU R225, [R1+0x1e4] ;  /* 0x0001e40001e17983 */ /* 0x000ee80000300800 */
[----:B------:R-:W3:Y:S04]  /*22160*/  LDL.LU R226, [R1+0x1e8] ;  /* 0x0001e80001e27983 */ /* 0x000ee80000300800 */
[----:B------:R-:W3:Y:S04]  /*22170*/  LDL.LU R227, [R1+0x1ec] ;  /* 0x0001ec0001e37983 */ /* 0x000ee80000300800 */
[----:B------:R-:W0:Y:S01]  /*22180*/  LDS.128 R204, [R11] ;  /* 0x000000000bcc7984 */ /* 0x000e220000000c00 */
[----:B------:R-:W-:Y:S06]  /*22190*/  BAR.SYNC.DEFER_BLOCKING 0x0 ;  /* 0x0000000000007b1d */ /* 0x000fec0000010000 */
[----:B------:R1:W-:Y:S02]  /*221a0*/  STSM.16.M88.4 [R0], R228 ;  /* 0x000000e400007844 */ /* 0x0003e40000000200 */
[----:B------:R-:W-:Y:S06]  /*221b0*/  BAR.SYNC.DEFER_BLOCKING 0x0 ;  /* 0x0000000000007b1d */ /* 0x000fec0000010000 */
[----:B-1----:R-:W2:Y:S04]  /*221c0*/  LDL.LU R228, [R1+0x1f0] ;  /* 0x0001f00001e47983 */ /* 0x002ea80000300800 */
[----:B------:R-:W2:Y:S04]  /*221d0*/  LDL.LU R229, [R1+0x1f4] ;  /* 0x0001f40001e57983 */ /* 0x000ea80000300800 */
[----:B------:R-:W2:Y:S04]  /*221e0*/  LDL.LU R230, [R1+0x1f8] ;  /* 0x0001f80001e67983 */ /* 0x000ea80000300800 */
[----:B------:R-:W2:Y:S04]  /*221f0*/  LDL.LU R231, [R1+0x1fc] ;  /* 0x0001fc0001e77983 */ /* 0x000ea80000300800 */
[----:B------:R-:W1:Y:S01]  /*22200*/  LDS.128 R208, [R11] ;  /* 0x000000000bd07984 */ /* 0x000e620000000c00 */
[----:B------:R-:W-:Y:S06]  /*22210*/  BAR.SYNC.DEFER_BLOCKING 0x0 ;  /* 0x0000000000007b1d */ /* 0x000fec0000010000 */
[----:B------:R4:W-:Y:S02]  /*22220*/  STSM.16.M88.4 [R0], R232 ;  /* 0x000000e800007844 */ /* 0x0009e40000000200 */
[----:B------:R-:W-:Y:S06]  /*22230*/  BAR.SYNC.DEFER_BLOCKING 0x0 ;  /* 0x0000000000007b1d */ /* 0x000fec0000010000 */
[----:B----4-:R-:W4:Y:S04]  /*22240*/  LDL.LU R232, [R1+0x3e0] ;  /* 0x0003e00001e87983 */ /* 0x010f280000300800 */
[----:B------:R-:W4:Y:S04]  /*22250*/  LDL.LU R233, [R1+0x3e4] ;  /* 0x0003e40001e97983 */ /* 0x000f280000300800 */
[----:B------:R-:W4:Y:S04]  /*22260*/  LDL.LU R234, [R1+0x3e8] ;  /* 0x0003e80001ea7983 */ /* 0x000f280000300800 */
[----:B------:R-:W4:Y:S04]  /*22270*/  LDL.LU R235, [R1+0x3ec] ;  /* 0x0003ec0001eb7983 */ /* 0x000f280000300800 */
[----:B------:R-:W1:Y:S01]  /*22280*/  LDS.128 R212, [R11] ;  /* 0x000000000bd47984 */ /* 0x000e620000000c00 */
[----:B------:R-:W-:Y:S06]  /*22290*/  BAR.SYNC.DEFER_BLOCKING 0x0 ;  /* 0x0000000000007b1d */ /* 0x000fec0000010000 */
[----:B------:R0:W-:Y:S02]  /*222a0*/  STSM.16.M88.4 [R0], R236 ;  /* 0x000000ec00007844 */ /* 0x0001e40000000200 */
[----:B------:R-:W-:Y:S06]  /*222b0*/  BAR.SYNC.DEFER_BLOCKING 0x0 ;  /* 0x0000000000007b1d */ /* 0x000fec0000010000 */
[----:B0-----:R-:W4:Y:S04]  /*222c0*/  LDL.LU R236, [R1+0x3f0] ;  /* 0x0003f00001ec7983 */ /* 0x001f280000300800 */
[----:B------:R-:W4:Y:S04]  /*222d0*/  LDL.LU R237, [R1+0x3f4] ;  /* 0x0003f40001ed7983 */ /* 0x000f280000300800 */
[----:B------:R-:W4:Y:S04]  /*222e0*/  LDL.LU R238, [R1+0x3f8] ;  /* 0x0003f80001ee7983 */ /* 0x000f280000300800 */
[----:B------:R-:W4:Y:S04]  /*222f0*/  LDL.LU R239, [R1+0x3fc] ;  /* 0x0003fc0001ef7983 */ /* 0x000f280000300800 */
[----:B------:R-:W0:Y:S01]  /*22300*/  LDS.128 R216, [R11] ;  /* 0x000000000bd87984 */ /* 0x000e220000000c00 */
[----:B------:R-:W-:Y:S06]  /*22310*/  BAR.SYNC.DEFER_BLOCKING 0x0 ;  /* 0x0000000000007b1d */ /* 0x000fec0000010000 */
[----:B------:R-:W-:Y:S02]  /*22320*/  STSM.16.M88.4 [R0], R240 ;  /* 0x000000f000007844 */ /* 0x000fe40000000200 */
[----:B------:R-:W-:Y:S06]  /*22330*/  BAR.SYNC.DEFER_BLOCKING 0x0 ;  /* 0x0000000000007b1d */ /* 0x000fec0000010000 */
[----:B------:R-:W0:Y:S02]  /*22340*/  LDS.128 R220, [R11] ;  /* 0x000000000bdc7984 */ /* 0x000e240000000c00 */
[----:B------:R-:W-:Y:S06]  /*22350*/  BAR.SYNC.DEFER_BLOCKING 0x0 ;  /* 0x0000000000007b1d */ /* 0x000fec0000010000 */
[----:B---3--:R-:W-:Y:S02]  /*22360*/  STSM.16.M88.4 [R0], R224 ;  /* 0x000000e000007844 */ /* 0x008fe40000000200 */
[----:B------:R-:W-:Y:S06]  /*22370*/  BAR.SYNC.DEFER_BLOCKING 0x0 ;  /* 0x0000000000007b1d */ /* 0x000fec0000010000 */
[----:B------:R-:W3:Y:S02]  /*22380*/  LDS.128 R224, [R11] ;  /* 0x000000000be07984 */ /* 0x000ee40000000c00 */
[----:B------:R-:W-:Y:S06]  /*22390*/  BAR.SYNC.DEFER_BLOCKING 0x0 ;  /* 0x0000000000007b1d */ /* 0x000fec0000010000 */
[----:B--2---:R-:W-:Y:S02]  /*223a0*/  STSM.16.M88.4 [R0], R228 ;  /* 0x000000e400007844 */ /* 0x004fe40000000200 */
[----:B------:R-:W-:Y:S06]  /*223b0*/  BAR.SYNC.DEFER_BLOCKING 0x0 ;  /* 0x0000000000007b1d */ /* 0x000fec0000010000 */
[----:B------:R-:W2:Y:S02]  /*223c0*/  LDS.128 R228, [R11] ;  /* 0x000000000be47984 */ /* 0x000ea40000000c00 */
[----:B------:R-:W-:Y:S06]  /*223d0*/  BAR.SYNC.DEFER_BLOCKING 0x0 ;  /* 0x0000000000007b1d */ /* 0x000fec0000010000 */
[----:B----4-:R-:W-:Y:S02]  /*223e0*/  STSM.16.M88.4 [R0], R232 ;  /* 0x000000e800007844 */ /* 0x010fe40000000200 */
        /* <DEDUP_REMOVED lines=9> */
[----:B-1----:R-:W3:Y:S04]  /*22480*/  LDL.LU R244, [R1+0x10] ;  /* 0x0000100001f47983 */ /* 0x002ee80000300800 */
[----:B------:R-:W2:Y:S04]  /*22490*/  LDL.LU R246, [R1+0x14] ;  /* 0x0000140001f67983 */ /* 0x000ea80000300800 */
[----:B------:R-:W4:Y:S04]  /*224a0*/  LDL.LU R247, [R1+0x28] ;  /* 0x0000280001f77983 */ /* 0x000f280000300800 */
[----:B------:R-:W1:Y:S01]  /*224b0*/  LDS.128 R240, [R11] ;  /* 0x000000000bf07984 */ /* 0x000e620000000c00 */
[----:B------:R-:W-:Y:S06]  /*224c0*/  BAR.SYNC.DEFER_BLOCKING 0x0 ;  /* 0x0000000000007b1d */ /* 0x000fec0000010000 */
[----:B------:R0:W-:Y:S04]  /*224d0*/  STSM.16.M88.4 [R0], R248 ;  /* 0x000000f800007844 */ /* 0x0001e80000000200 */
[----:B0-----:R-:W4:Y:S04]  /*224e0*/  LDL.LU R248, [R1+0x18] ;  /* 0x0000180001f87983 */ /* 0x001f280000300800 */
[----:B------:R-:W4:Y:S04]  /*224f0*/  LDL.LU R249, [R1+0x2c] ;  /* 0x00002c0001f97983 */ /* 0x000f280000300800 */
[----:B------:R-:W4:Y:S04]  /*22500*/  LDL.LU R250, [R1+0x1c] ;  /* 0x00001c0001fa7983 */ /* 0x000f280000300800 */
[----:B------:R-:W4:Y:S04]  /*22510*/  LDL.LU R251, [R1] ;  /* 0x0000000001fb7983 */ /* 0x000f280000300800 */
[----:B------:R-:W2:Y:S01]  /*22520*/  LDL.LU R245, [R1+0x24] ;  /* 0x0000240001f57983 */ /* 0x000ea20000300800 */
[C---:B------:R-:W-:Y:S01]  /*22530*/  IMAD R0, R5.reuse, UR4, RZ ;  /* 0x0000000405007c24 */ /* 0x040fe2000f8e02ff */
[----:B------:R-:W-:Y:S01]  /*22540*/  BAR.SYNC.DEFER_BLOCKING 0x0 ;  /* 0x0000000000007b1d */ /* 0x000fe20000010000 */
[----:B------:R-:W-:-:S05]  /*22550*/  ISETP.GE.AND P0, PT, R5, UR8, PT ;  /* 0x0000000805007c0c */ /* 0x000fca000bf06270 */
[----:B------:R-:W-:Y:S01]  /*22560*/  ULDC.64 UR4, c[0x0][0x220] ;  /* 0x0000880000047ab9 */ /* 0x000fe20000000a00 */
[----:B------:R-:W-:Y:S02]  /*22570*/  ISETP.LT.AND P0, PT, R4, UR29, !P0 ;  /* 0x0000001d04007c0c */ /* 0x000fe4000c701270 */
[----:B------:R-:W-:Y:S01]  /*22580*/  LEA R2, P1, R0, UR4, 0x1 ;  /* 0x0000000400027c11 */ /* 0x000fe2000f8208ff */
[----:B------:R-:W-:Y:S01]  /*22590*/  ULDC UR4, c[0x0][0x248] ;  /* 0x0000920000047ab9 */ /* 0x000fe20000000800 */
[----:B------:R-:W-:Y:S02]  /*225a0*/  IMAD R8, R8, 0x80, R0 ;  /* 0x0000008008087824 */ /* 0x000fe400078e0200 */
[----:B------:R-:W-:Y:S01]  /*225b0*/  LEA.HI.X.SX32 R3, R0, UR5, 0x1, P1 ;  /* 0x0000000500037c11 */ /* 0x000fe200088f0eff */
[----:B------:R-:W-:Y:S01]  /*225c0*/  IMAD R0, R4, UR4, RZ ;  /* 0x0000000404007c24 */ /* 0x000fe2000f8e02ff */
[----:B------:R-:W-:-:S03]  /*225d0*/  ULDC.64 UR4, c[0x0][0x228] ;  /* 0x00008a0000047ab9 */ /* 0x000fc60000000a00 */
[----:B------:R-:W-:-:S05]  /*225e0*/  IMAD.WIDE R6, R0, 0x2, R2 ;  /* 0x0000000200067825 */ /* 0x000fca00078e0202 */
[----:B------:R0:W-:Y:S01]  /*225f0*/  @P0 STG.E.U16 desc[UR6][R6.64], R9 ;  /* 0x0000000906000986 */ /* 0x0001e2000c101506 */
[----:B------:R-:W-:Y:S01]  /*22600*/  ISETP.GE.AND P0, PT, R4, UR9, PT ;  /* 0x0000000904007c0c */ /* 0x000fe2000bf06270 */
[----:B------:R-:W-:-:S03]  /*22610*/  ULDC.64 UR8, c[0x0][0x220] ;  /* 0x0000880000087ab9 */ /* 0x000fc60000000a00 */
[----:B------:R-:W-:Y:S01]  /*22620*/  ISETP.LT.AND P0, PT, R10, UR4, !P0 ;  /* 0x000000040a007c0c */ /* 0x000fe2000c701270 */
[----:B------:R-:W-:Y:S01]  /*22630*/  ULDC UR4, c[0x0][0x22c] ;  /* 0x00008b0000047ab9 */ /* 0x000fe20000000800 */
[----:B0-----:R-:W-:-:S04]  /*22640*/  LEA R6, P1, R8, UR8, 0x1 ;  /* 0x0000000808067c11 */ /* 0x001fc8000f8208ff */
[----:B------:R-:W-:Y:S01]  /*22650*/  LEA.HI.X.SX32 R7, R8, UR9, 0x1, P1 ;  /* 0x0000000908077c11 */ /* 0x000fe200088f0eff */
[----:B------:R-:W-:Y:S01]  /*22660*/  ULDC.64 UR8, c[0x0][0x228] ;  /* 0x00008a0000087ab9 */ /* 0x000fe20000000a00 */
[----:B------:R-:W-:Y:S01]  /*22670*/  PRMT R252, R9, 0x7632, R252 ;  /* 0x0000763209fc7816 */ /* 0x000fe200000000fc */
[----:B------:R-:W-:-:S05]  /*22680*/  IMAD.WIDE R8, R0, 0x2, R6 ;  /* 0x0000000200087825 */ /* 0x000fca00078e0206 */
[----:B------:R0:W-:Y:S02]  /*22690*/  @P0 STG.E.U16 desc[UR6][R8.64], R252 ;  /* 0x000000fc08000986 */ /* 0x0001e4000c101506 */
[----:B0-----:R-:W-:-:S05]  /*226a0*/  VIADD R8, R4, 0x1 ;  /* 0x0000000104087836 */ /* 0x001fca0000000000 */
[----:B------:R-:W-:Y:S01]  /*226b0*/  ISETP.GE.AND P0, PT, R8, UR4, PT ;  /* 0x0000000408007c0c */ /* 0x000fe2000bf06270 */
[----:B------:R-:W-:-:S03]  /*226c0*/  ULDC UR4, c[0x0][0x248] ;  /* 0x0000920000047ab9 */ /* 0x000fc60000000800 */
[----:B------:R-:W-:Y:S01]  /*226d0*/  ISETP.LT.AND P1, PT, R5, UR8, !P0 ;  /* 0x0000000805007c0c */ /* 0x000fe2000c721270 */
[----:B------:R-:W-:Y:S01]  /*226e0*/  VIADD R0, R0, UR4 ;  /* 0x0000000400007c36 */ /* 0x000fe20008000000 */
[----:B------:R-:W-:Y:S01]  /*226f0*/  ISETP.LT.AND P0, PT, R10, UR12, !P0 ;  /* 0x0000000c0a007c0c */ /* 0x000fe2000c701270 */
[----:B------:R-:W-:Y:S01]  /*22700*/  ULDC UR4, c[0x0][0x22c] ;  /* 0x00008b0000047ab9 */ /* 0x000fe20000000800 */
[----:B------:R-:W-:Y:S01]  /*22710*/  ULDC UR8, c[0x0][0x22c] ;  /* 0x00008b0000087ab9 */ /* 0x000fe20000000800 */
[----:B------:R-:W-:Y:S01]  /*22720*/  IMAD.WIDE R8, R0, 0x2, R2 ;  /* 0x0000000200087825 */ /* 0x000fe200078e0202 */
[----:B------:R-:W-:-:S07]  /*22730*/  ULDC UR12, c[0x0][0x228] ;  /* 0x00008a00000c7ab9 */ /* 0x000fce0000000800 */
[----:B---3--:R0:W-:Y:S02]  /*22740*/  @P1 STG.E.U16 desc[UR6][R8.64], R244 ;  /* 0x000000f408001986 */ /* 0x0081e4000c101506 */
[----:B0-----:R-:W-:Y:S02]  /*22750*/  IMAD.MOV.U32 R9, RZ, RZ, R244 ;  /* 0x000000ffff097224 */ /* 0x001fe400078e00f4 */
[----:B------:R-:W3:Y:S03]  /*22760*/  LDL.LU R244, [R1+0xf2c] ;  /* 0x000f2c0001f47983 */ /* 0x000ee60000300800 */
        /* <DEDUP_REMOVED lines=13> */
[----:B--2---:R0:W-:Y:S02]  /*22840*/  @P1 STG.E.U16 desc[UR6][R8.64], R245 ;  /* 0x000000f508001986 */ /* 0x0041e4000c101506 */
[----:B0-----:R-:W-:Y:S02]  /*22850*/  IMAD.MOV.U32 R9, RZ, RZ, R245 ;  /* 0x000000ffff097224 */ /* 0x001fe400078e00f5 */
[----:B------:R-:W2:Y:S03]  /*22860*/  LDL.LU R245, [R1+0xf28] ;  /* 0x000f280001f57983 */ /* 0x000ea60000300800 */
        /* <DEDUP_REMOVED lines=10> */
[----:B------:R-:W-:Y:S01]  /*22910*/  PRMT R252, R246, 0x7632, R252 ;  /* 0x00007632f6fc7816 */ /* 0x000fe200000000fc */
[----:B------:R-:W-:Y:S01]  /*22920*/  IMAD.WIDE R8, R0, 0x2, R2 ;  /* 0x0000000200087825 */ /* 0x000fe200078e0202 */
[----:B------:R-:W-:-:S07]  /*22930*/  ULDC UR14, c[0x0][0x228] ;  /* 0x00008a00000e7ab9 */ /* 0x000fce0000000800 */
[----:B------:R0:W-:Y:S02]  /*22940*/  @P1 STG.E.U16 desc[UR6][R8.64], R246 ;  /* 0x000000f608001986 */ /* 0x0001e4000c101506 */
[----:B0-----:R-:W-:Y:S02]  /*22950*/  IMAD.WIDE R8, R0, 0x2, R6 ;  /* 0x0000000200087825 */ /* 0x001fe400078e0206 */
[----:B------:R-:W2:Y:S04]  /*22960*/  LDL.LU R246, [R1+0xf24] ;  /* 0x000f240001f67983 */ /* 0x000ea80000300800 */
        /* <DEDUP_REMOVED lines=8> */
[----:B----4-:R-:W-:Y:S01]  /*229f0*/  PRMT R252, R247, 0x7632, R252 ;  /* 0x00007632f7fc7816 */ /* 0x010fe200000000fc */
[----:B------:R-:W-:Y:S01]  /*22a00*/  IMAD.WIDE R8, R0, 0x2, R2 ;  /* 0x0000000200087825 */ /* 0x000fe200078e0202 */
[----:B------:R-:W-:-:S07]  /*22a10*/  ULDC UR18, c[0x0][0x228] ;  /* 0x00008a0000127ab9 */ /* 0x000fce0000000800 */
[----:B------:R0:W-:Y:S02]  /*22a20*/  @P1 STG.E.U16 desc[UR6][R8.64], R247 ;  /* 0x000000f708001986 */ /* 0x0001e4000c101506 */
[----:B0-----:R-:W-:Y:S02]  /*22a30*/  IMAD.WIDE R8, R0, 0x2, R6 ;  /* 0x0000000200087825 */ /* 0x001fe400078e0206 */
[----:B------:R-:W4:Y:S04]  /*22a40*/  LDL.LU R247, [R1+0xf20] ;  /* 0x000f200001f77983 */ /* 0x000f280000300800 */
[----:B------:R0:W-:Y:S02]  /*22a50*/  @P0 STG.E.U16 desc[UR6][R8.64], R252 ;  /* 0x000000fc08000986 */ /* 0x0001e4000c101506 */
[----:B0-----:R-:W-:-:S05]  /*22a60*/  VIADD R8, R4, 0x5 ;  /* 0x0000000504087836 */ /* 0x001fca0000000000 */
[----:B------:R-:W-:Y:S01]  /*22a70*/  ISETP.GE.AND P0, PT, R8, UR4, PT ;  /* 0x0000000408007c0c */ /* 0x000fe2000bf06270 */
[----:B------:R-:W-:-:S03]  /*22a80*/  ULDC UR4, c[0x0][0x248] ;  /* 0x0000920000047ab9 */ /* 0x000fc60000000800 */
[----:B------:R-:W-:Y:S01]  /*22a90*/  ISETP.LT.AND P1, PT, R5, UR22, !P0 ;  /* 0x0000001605007c0c */ /* 0x000fe2000c721270 */
[----:B------:R-:W-:Y:S01]  /*22aa0*/  VIADD R0, R0, UR4 ;  /* 0x0000000400007c36 */ /* 0x000fe20008000000 */
[----:B------:R-:W-:Y:S01]  /*22ab0*/  PRMT R252, R248, 0x7632, R252 ;  /* 0x00007632f8fc7816 */ /* 0x000fe200000000fc */
[----:B------:R-:W-:Y:S02]  /*22ac0*/  ULDC UR4, c[0x0][0x22c] ;  /* 0x00008b0000047ab9 */ /* 0x000fe40000000800 */
[----:B------:R-:W-:-:S08]  /*22ad0*/  IMAD.WIDE R8, R0, 0x2, R2 ;  /* 0x0000000200087825 */ /* 0x000fd000078e0202 */
[----:B------:R0:W-:Y:S04]  /*22ae0*/  @P1 STG.E.U16 desc[UR6][R8.64], R248 ;  /* 0x000000f808001986 */ /* 0x0001e8000c101506 */
[----:B0-----:R-:W3:Y:S01]  /*22af0*/  LDL.LU R248, [R1+0xf1c] ;  /* 0x000f1c0001f87983 */ /* 0x001ee20000300800 */
[----:B------:R-:W-:Y:S01]  /*22b00*/  ISETP.LT.AND P0, PT, R10, UR26, !P0 ;  /* 0x0000001a0a007c0c */ /* 0x000fe2000c701270 */
[----:B------:R-:W-:-:S12]  /*22b10*/  IMAD.WIDE R8, R0, 0x2, R6 ;  /* 0x0000000200087825 */ /* 0x000fd800078e0206 */
[----:B------:R0:W-:Y:S02]  /*22b20*/  @P0 STG.E.U16 desc[UR6][R8.64], R252 ;  /* 0x000000fc08000986 */ /* 0x0001e4000c101506 */
[----:B0-----:R-:W-:-:S05]  /*22b30*/  VIADD R8, R4, 0x6 ;  /* 0x0000000604087836 */ /* 0x001fca0000000000 */
[----:B------:R-:W-:Y:S01]  /*22b40*/  ISETP.GE.AND P0, PT, R8, UR4, PT ;  /* 0x0000000408007c0c */ /* 0x000fe2000bf06270 */
[----:B------:R-:W-:-:S03]  /*22b50*/  ULDC UR4, c[0x0][0x248] ;  /* 0x0000920000047ab9 */ /* 0x000fc60000000800 */
[----:B------:R-:W-:Y:S01]  /*22b60*/  ISETP.LT.AND P1, PT, R5, UR28, !P0 ;  /* 0x0000001c05007c0c */ /* 0x000fe2000c721270 */
[----:B------:R-:W-:Y:S01]  /*22b70*/  VIADD R0, R0, UR4 ;  /* 0x0000000400007c36 */ /* 0x000fe20008000000 */
[----:B------:R-:W-:Y:S02]  /*22b80*/  ULDC UR4, c[0x0][0x228] ;  /* 0x00008a0000047ab9 */ /* 0x000fe40000000800 */
[----:B------:R-:W-:Y:S01]  /*22b90*/  ISETP.LT.AND P0, PT, R10, UR4, !P0 ;  /* 0x000000040a007c0c */ /* 0x000fe2000c701270 */
[----:B------:R-:W-:Y:S01]  /*22ba0*/  IMAD.WIDE R8, R0, 0x2, R2 ;  /* 0x0000000200087825 */ /* 0x000fe200078e0202 */
[----:B------:R-:W-:Y:S01]  /*22bb0*/  PRMT R252, R249, 0x7632, R252 ;  /* 0x00007632f9fc7816 */ /* 0x000fe200000000fc */
[----:B------:R-:W-:-:S06]  /*22bc0*/  ULDC UR4, c[0x0][0x22c] ;  /* 0x00008b0000047ab9 */ /* 0x000fcc0000000800 */
        /* <DEDUP_REMOVED lines=8> */
[----:B------:R-:W-:Y:S02]  /*22c50*/  ULDC UR4, c[0x0][0x248] ;  /* 0x0000920000047ab9 */ /* 0x000fe40000000800 */
[----:B------:R-:W-:Y:S01]  /*22c60*/  VIADD R0, R0, UR4 ;  /* 0x0000000400007c36 */ /* 0x000fe20008000000 */
[----:B------:R-:W-:Y:S02]  /*22c70*/  ULDC UR4, c[0x0][0x228] ;  /* 0x00008a0000047ab9 */ /* 0x000fe40000000800 */
[----:B------:R-:W-:Y:S01]  /*22c80*/  ISETP.LT.AND P0, PT, R10, UR4, !P0 ;  /* 0x000000040a007c0c */ /* 0x000fe2000c701270 */
[----:B------:R-:W-:Y:S01]  /*22c90*/  IMAD.WIDE R8, R0, 0x2, R2 ;  /* 0x0000000200087825 */ /* 0x000fe200078e0202 */
[----:B------:R-:W-:Y:S01]  /*22ca0*/  PRMT R252, R250, 0x7632, R252 ;  /* 0x00007632fafc7816 */ /* 0x000fe200000000fc */
[----:B------:R-:W-:-:S04]  /*22cb0*/  ULDC UR4, c[0x0][0x22c] ;  /* 0x00008b0000047ab9 */ /* 0x000fc80000000800 */
        /* <DEDUP_REMOVED lines=28> */
[----:B------:R-:W-:-:S03]  /*22e80*/  ULDC UR4, c[0x0][0x22c] ;  /* 0x00008b0000047ab9 */ /* 0x000fc60000000800 */
[----:B------:R-:W-:Y:S02]  /*22e90*/  VIADD R252, R4, 0xa ;  /* 0x0000000a04fc7836 */ /* 0x000fe40000000000 */
[----:B---3--:R0:W-:Y:S02]  /*22ea0*/  @P1 STG.E.U16 desc[UR6][R8.64], R248 ;  /* 0x000000f808001986 */ /* 0x0081e4000c101506 */
[----:B0-----:R-:W-:Y:S01]  /*22eb0*/  PRMT R248, R248, 0x7632, R248 ;  /* 0x00007632f8f87816 */ /* 0x001fe200000000f8 */
[----:B------:R-:W-:-:S05]  /*22ec0*/  IMAD.WIDE R8, R0, 0x2, R6 ;  /* 0x0000000200087825 */ /* 0x000fca00078e0206 */
[----:B------:R0:W-:Y:S01]  /*22ed0*/  @P0 STG.E.U16 desc[UR6][R8.64], R248 ;  /* 0x000000f808000986 */ /* 0x0001e2000c101506 */
[----:B------:R-:W-:Y:S01]  /*22ee0*/  ISETP.GE.AND P0, PT, R252, UR4, PT ;  /* 0x00000004fc007c0c */ /* 0x000fe2000bf06270 */
[----:B------:R-:W-:Y:S02]  /*22ef0*/  ULDC UR4, c[0x0][0x228] ;  /* 0x00008a0000047ab9 */ /* 0x000fe40000000800 */
[----:B------:R-:W3:Y:S01]  /*22f00*/  LDL.LU R252, [R1+0x4] ;  /* 0x0000040001fc7983 */ /* 0x000ee20000300800 */
[----:B------:R-:W-:Y:S01]  /*22f10*/  ISETP.LT.AND P1, PT, R5, UR4, !P0 ;  /* 0x0000000405007c0c */ /* 0x000fe2000c721270 */
[----:B------:R-:W-:Y:S02]  /*22f20*/  ULDC UR4, c[0x0][0x248] ;  /* 0x0000920000047ab9 */ /* 0x000fe40000000800 */
[----:B------:R-:W-:Y:S01]  /*22f30*/  VIADD R0, R0, UR4 ;  /* 0x0000000400007c36 */ /* 0x000fe20008000000 */
[----:B------:R-:W-:Y:S02]  /*22f40*/  ULDC UR4, c[0x0][0x228] ;  /* 0x00008a0000047ab9 */ /* 0x000fe40000000800 */
[----:B------:R-:W-:Y:S01]  /*22f50*/  ISETP.LT.AND P0, PT, R10, UR4, !P0 ;  /* 0x000000040a007c0c */ /* 0x000fe2000c701270 */
[----:B0-----:R-:W-:Y:S01]  /*22f60*/  IMAD.WIDE R8, R0, 0x2, R2 ;  /* 0x0000000200087825 */ /* 0x001fe200078e0202 */
[----:B------:R-:W-:-:S05]  /*22f70*/  ULDC UR4, c[0x0][0x22c] ;  /* 0x00008b0000047ab9 */ /* 0x000fca0000000800 */
[----:B---3--:R0:W-:Y:S01]  /*22f80*/  @P1 STG.E.U16 desc[UR6][R8.64], R252 ;  /* 0x000000fc08001986 */ /* 0x0081e2000c101506 */
[----:B------:R-:W-:Y:S01]  /*22f90*/  PRMT R248, R252, 0x7632, R248 ;  /* 0x00007632fcf87816 */ /* 0x000fe200000000f8 */
[----:B0-----:R-:W-:-:S04]  /*22fa0*/  IMAD.WIDE R8, R0, 0x2, R6 ;  /* 0x0000000200087825 */ /* 0x001fc800078e0206 */
[----:B------:R-:W-:Y:S01]  /*22fb0*/  VIADD R252, R4, 0xb ;  /* 0x0000000b04fc7836 */ /* 0x000fe20000000000 */
[----:B------:R0:W-:Y:S04]  /*22fc0*/  @P0 STG.E.U16 desc[UR6][R8.64], R248 ;  /* 0x000000f808000986 */ /* 0x0001e8000c101506 */
[----:B------:R-:W-:Y:S01]  /*22fd0*/  ISETP.GE.AND P0, PT, R252, UR4, PT ;  /* 0x00000004fc007c0c */ /* 0x000fe2000bf06270 */
[----:B------:R-:W-:-:S03]  /*22fe0*/  ULDC UR4, c[0x0][0x228] ;  /* 0x00008a0000047ab9 */ /* 0x000fc60000000800 */
[----:B------:R-:W-:Y:S01]  /*22ff0*/  ISETP.LT.AND P1, PT, R5, UR4, !P0 ;  /* 0x0000000405007c0c */ /* 0x000fe2000c721270 */
[----:B------:R-:W-:Y:S02]  /*23000*/  ULDC UR4, c[0x0][0x248] ;  /* 0x0000920000047ab9 */ /* 0x000fe40000000800 */
[----:B------:R-:W-:Y:S01]  /*23010*/  VIADD R0, R0, UR4 ;  /* 0x0000000400007c36 */ /* 0x000fe20008000000 */
[----:B------:R-:W-:Y:S02]  /*23020*/  ULDC UR4, c[0x0][0x228] ;  /* 0x00008a0000047ab9 */ /* 0x000fe40000000800 */
[----:B------:R-:W-:Y:S01]  /*23030*/  ISETP.LT.AND P0, PT, R10, UR4, !P0 ;  /* 0x000000040a007c0c */ /* 0x000fe2000c701270 */
[----:B0-----:R-:W-:Y:S01]  /*23040*/  IMAD.WIDE R8, R0, 0x2, R2 ;  /* 0x0000000200087825 */ /* 0x001fe200078e0202 */
[----:B------:R-:W-:-:S05]  /*23050*/  ULDC UR4, c[0x0][0x22c] ;  /* 0x00008b0000047ab9 */ /* 0x000fca0000000800 */
[----:B--2---:R0:W-:Y:S02]  /*23060*/  @P1 STG.E.U16 desc[UR6][R8.64], R249 ;  /* 0x000000f908001986 */ /* 0x0041e4000c101506 */
[----:B0-----:R-:W-:Y:S01]  /*23070*/  PRMT R249, R249, 0x7632, R249 ;  /* 0x00007632f9f97816 */ /* 0x001fe200000000f9 */
[----:B------:R-:W-:-:S05]  /*23080*/  IMAD.WIDE R8, R0, 0x2, R6 ;  /* 0x0000000200087825 */ /* 0x000fca00078e0206 */
[----:B------:R0:W-:Y:S04]  /*23090*/  @P0 STG.E.U16 desc[UR6][R8.64], R249 ;  /* 0x000000f908000986 */ /* 0x0001e8000c101506 */
[----:B0-----:R-:W2:Y:S01]  /*230a0*/  LDL.LU R249, [R1+0x8] ;  /* 0x0000080001f97983 */ /* 0x001ea20000300800 */
[----:B------:R-:W-:-:S05]  /*230b0*/  VIADD R248, R4, 0xc ;  /* 0x0000000c04f87836 */ /* 0x000fca0000000000 */
        /* <DEDUP_REMOVED lines=10> */
[----:B--2---:R0:W-:Y:S01]  /*23160*/  @P1 STG.E.U16 desc[UR6][R8.64], R249 ;  /* 0x000000f908001986 */ /* 0x0041e2000c101506 */
[----:B------:R-:W-:Y:S01]  /*23170*/  PRMT R252, R249, 0x7632, R252 ;  /* 0x00007632f9fc7816 */ /* 0x000fe200000000fc */
[----:B0-----:R-:W-:-:S05]  /*23180*/  IMAD.WIDE R8, R0, 0x2, R6 ;  /* 0x0000000200087825 */ /* 0x001fca00078e0206 */
[----:B------:R0:W-:Y:S04]  /*23190*/  @P0 STG.E.U16 desc[UR6][R8.64], R252 ;  /* 0x000000fc08000986 */ /* 0x0001e8000c101506 */
[----:B0-----:R-:W2:Y:S01]  /*231a0*/  LDL.LU R252, [R1+0xc] ;  /* 0x00000c0001fc7983 */ /* 0x001ea20000300800 */
        /* <DEDUP_REMOVED lines=8> */
[----:B----4-:R-:W-:Y:S01]  /*23230*/  PRMT R248, R250, 0x7632, R248 ;  /* 0x00007632faf87816 */ /* 0x010fe200000000f8 */
[----:B------:R-:W-:Y:S02]  /*23240*/  ULDC UR4, c[0x0][0x22c] ;  /* 0x00008b0000047ab9 */ /* 0x000fe40000000800 */
[----:B------:R-:W-:-:S02]  /*23250*/  VIADD R0, R4, 0xe ;  /* 0x0000000e04007836 */ /* 0x000fc40000000000 */
[----:B------:R0:W-:Y:S02]  /*23260*/  @P1 STG.E.U16 desc[UR6][R8.64], R250 ;  /* 0x000000fa08001986 */ /* 0x0001e4000c101506 */
[----:B0-----:R-:W-:-:S05]  /*23270*/  IMAD.WIDE R8, R249, 0x2, R6 ;  /* 0x00000002f9087825 */ /* 0x001fca00078e0206 */
[----:B------:R0:W-:Y:S01]  /*23280*/  @P0 STG.E.U16 desc[UR6][R8.64], R248 ;  /* 0x000000f808000986 */ /* 0x0001e2000c101506 */
        /* <DEDUP_REMOVED lines=8> */
[----:B------:R-:W-:-:S03]  /*23310*/  ULDC UR4, c[0x0][0x22c] ;  /* 0x00008b0000047ab9 */ /* 0x000fc60000000800 */
[----:B------:R-:W-:Y:S02]  /*23320*/  VIADD R0, R4, 0xf ;  /* 0x0000000f04007836 */ /* 0x000fe40000000000 */
[----:B--2---:R0:W-:Y:S01]  /*23330*/  @P1 STG.E.U16 desc[UR6][R8.64], R252 ;  /* 0x000000fc08001986 */ /* 0x0041e2000c101506 */
[----:B------:R-:W-:Y:S01]  /*23340*/  PRMT R248, R252, 0x7632, R248 ;  /* 0x00007632fcf87816 */ /* 0x000fe200000000f8 */
        /* <DEDUP_REMOVED lines=11> */
[----:B------:R-:W-:Y:S02]  /*23400*/  IMAD.WIDE R248, R250, 0x2, R6 ;  /* 0x00000002faf87825 */ /* 0x000fe400078e0206 */
[----:B------:R0:W-:Y:S02]  /*23410*/  @P1 STG.E.U16 desc[UR6][R8.64], R251 ;  /* 0x000000fb08001986 */ /* 0x0001e4000c101506 */
[----:B------:R-:W-:Y:S01]  /*23420*/  VIADD R0, R4, 0x10 ;  /* 0x0000001004007836 */ /* 0x000fe20000000000 */
[----:B0-----:R-:W-:-:S05]  /*23430*/  PRMT R9, R251, 0x7632, R9 ;  /* 0x00007632fb097816 */ /* 0x001fca0000000009 */
        /* <DEDUP_REMOVED lines=62> */
[----:B------:R-:W-:Y:S01]  /*23820*/  ULDC UR4, c[0x0][0x228] ;  /* 0x00008a0000047ab9 */ /* 0x000fe20000000800 */
[----:B------:R-:W-:Y:S01]  /*23830*/  VIADD R0, R4, 0x15 ;  /* 0x0000001504007836 */ /* 0x000fe20000000000 */
[----:B------:R-:W-:Y:S01]  /*23840*/  ISETP.LT.AND P1, PT, R10, UR4, !P0 ;  /* 0x000000040a007c0c */ /* 0x000fe2000c721270 */
[C---:B------:R-:W-:Y:S01]  /*23850*/  IMAD.WIDE R104, R251.reuse, 0x2, R2 ;  /* 0x00000002fb687825 */ /* 0x040fe200078e0202 */
[----:B------:R-:W-:Y:S02]  /*23860*/  ULDC UR4, c[0x0][0x22c] ;  /* 0x00008b0000047ab9 */ /* 0x000fe40000000800 */
[----:B------:R-:W-:Y:S01]  /*23870*/  ISETP.GE.AND P0, PT, R0, UR4, PT ;  /* 0x0000000400007c0c */ /* 0x000fe2000bf06270 */
[----:B------:R-:W-:Y:S01]  /*23880*/  ULDC UR4, c[0x0][0x228] ;  /* 0x00008a0000047ab9 */ /* 0x000fe20000000800 */
[----:B0-----:R-:W-:Y:S01]  /*23890*/  IMAD.WIDE R8, R251, 0x2, R6 ;  /* 0x00000002fb087825 */ /* 0x001fe200078e0206 */
[----:B------:R0:W-:Y:S01]  /*238a0*/  @P2 STG.E.U16 desc[UR6][R104.64], R246 ;  /* 0x000000f668002986 */ /* 0x0001e2000c101506 */
[----:B------:R-:W-:Y:S01]  /*238b0*/  ISETP.LT.AND P2, PT, R5, UR4, !P0 ;  /* 0x0000000405007c0c */ /* 0x000fe2000c741270 */
[----:B------:R-:W-:Y:S01]  /*238c0*/  ULDC UR4, c[0x0][0x248] ;  /* 0x0000920000047ab9 */ /* 0x000fe20000000800 */
[----:B------:R-:W-:-:S02]  /*238d0*/  VIADD R0, R4, 0x16 ;  /* 0x0000001604007836 */ /* 0x000fc40000000000 */
[----:B------:R-:W-:Y:S01]  /*238e0*/  VIADD R251, R251, UR4 ;  /* 0x00000004fbfb7c36 */ /* 0x000fe20008000000 */
[----:B------:R-:W-:Y:S01]  /*238f0*/  ULDC UR4, c[0x0][0x228] ;  /* 0x00008a0000047ab9 */ /* 0x000fe20000000800 */
[----:B0-----:R-:W-:-:S05]  /*23900*/  PRMT R105, R246, 0x7632, R105 ;  /* 0x00007632f6697816 */ /* 0x001fca0000000069 */
[----:B------:R0:W-:Y:S01]  /*23910*/  @P1 STG.E.U16 desc[UR6][R8.64], R105 ;  /* 0x0000006908001986 */ /* 0x0001e2000c101506 */
[----:B------:R-:W-:Y:S01]  /*23920*/  ISETP.LT.AND P1, PT, R10, UR4, !P0 ;  /* 0x000000040a007c0c */ /* 0x000fe2000c721270 */
[----:B------:R-:W-:Y:S02]  /*23930*/  ULDC UR4, c[0x0][0x22c] ;  /* 0x00008b0000047ab9 */ /* 0x000fe40000000800 */
[----:B------:R-:W-:Y:S01]  /*23940*/  ISETP.GE.AND P0, PT, R0, UR4, PT ;  /* 0x0000000400007c0c */ /* 0x000fe2000bf06270 */
[----:B------:R-:W-:Y:S01]  /*23950*/  ULDC UR4, c[0x0][0x228] ;  /* 0x00008a0000047ab9 */ /* 0x000fe20000000800 */
[----:B------:R-:W-:Y:S02]  /*23960*/  VIADD R0, R4, 0x18 ;  /* 0x0000001804007836 */ /* 0x000fe40000000000 */
[----:B0-----:R-:W-:Y:S01]  /*23970*/  IMAD.WIDE R104, R251, 0x2, R2 ;  /* 0x00000002fb687825 */ /* 0x001fe200078e0202 */
[----:B------:R-:W-:Y:S01]  /*23980*/  ISETP.LT.AND P6, PT, R5, UR4, !P0 ;  /* 0x0000000405007c0c */ /* 0x000fe2000c7c1270 */
[----:B------:R-:W-:-:S03]  /*23990*/  ULDC UR4, c[0x0][0x248] ;  /* 0x0000920000047ab9 */ /* 0x000fc60000000800 */
[----:B------:R0:W-:Y:S01]  /*239a0*/  @P2 STG.E.U16 desc[UR6][R104.64], R106 ;  /* 0x0000006a68002986 */ /* 0x0001e2000c101506 */
[----:B------:R-:W-:Y:S01]  /*239b0*/  IMAD.WIDE R244, R251, 0x2, R6 ;  /* 0x00000002fbf47825 */ /* 0x000fe200078e0206 */
[----:B------:R-:W-:-:S03]  /*239c0*/  PRMT R9, R106, 0x7632, R9 ;  /* 0x000076326a097816 */ /* 0x000fc60000000009 */
[----:B------:R-:W-:Y:S01]  /*239d0*/  VIADD R251, R251, UR4 ;  /* 0x00000004fbfb7c36 */ /* 0x000fe20008000000 */
[----:B------:R-:W-:Y:S01]  /*239e0*/  ULDC UR4, c[0x0][0x22c] ;  /* 0x00008b0000047ab9 */ /* 0x000fe20000000800 */
[----:B------:R-:W-:Y:S01]  /*239f0*/  ISETP.GE.AND P4, PT, R0, UR8, PT ;  /* 0x0000000800007c0c */ /* 0x000fe2000bf86270 */
[C---:B0-----:R-:W-:Y:S01]  /*23a00*/  VIADD R104, R4.reuse, 0x17 ;  /* 0x0000001704687836 */ /* 0x041fe20000000000 */
[----:B------:R0:W-:Y:S01]  /*23a10*/  @P1 STG.E.U16 desc[UR6][R244.64], R9 ;  /* 0x00000009f4001986 */ /* 0x0001e2000c101506 */
[----:B------:R-:W-:Y:S01]  /*23a20*/  VIADD R0, R4, 0x19 ;  /* 0x0000001904007836 */ /* 0x000fe20000000000 */
[----:B------:R-:W-:Y:S01]  /*23a30*/  ISETP.LT.AND P2, PT, R10, UR10, !P0 ;  /* 0x0000000a0a007c0c */ /* 0x000fe2000c741270 */
[----:B------:R-:W-:Y:S01]  /*23a40*/  ULDC UR8, c[0x0][0x22c] ;  /* 0x00008b0000087ab9 */ /* 0x000fe20000000800 */
[----:B------:R-:W-:Y:S01]  /*23a50*/  ISETP.GE.AND P5, PT, R104, UR4, PT ;  /* 0x0000000468007c0c */ /* 0x000fe2000bfa6270 */
[----:B------:R-:W-:Y:S01]  /*23a60*/  ULDC UR4, c[0x0][0x228] ;  /* 0x00008a0000047ab9 */ /* 0x000fe20000000800 */
[----:B------:R-:W-:Y:S01]  /*23a70*/  ISETP.GE.AND P1, PT, R0, UR8, PT ;  /* 0x0000000800007c0c */ /* 0x000fe2000bf26270 */
[----:B------:R-:W-:Y:S01]  /*23a80*/  ULDC UR8, c[0x0][0x228] ;  /* 0x00008a0000087ab9 */ /* 0x000fe20000000800 */
[----:B------:R-:W-:Y:S01]  /*23a90*/  ISETP.LT.AND P0, PT, R5, UR4, !P5 ;  /* 0x0000000405007c0c */ /* 0x000fe2000ef01270 */
[----:B------:R-:W-:Y:S01]  /*23aa0*/  ULDC UR4, c[0x0][0x248] ;  /* 0x0000920000047ab9 */ /* 0x000fe20000000800 */
[C---:B0-----:R-:W-:Y:S01]  /*23ab0*/  IMAD.WIDE R8, R251.reuse, 0x2, R2 ;  /* 0x00000002fb087825 */ /* 0x041fe200078e0202 */
[----:B------:R-:W-:Y:S01]  /*23ac0*/  ULDC UR10, c[0x0][0x228] ;  /* 0x00008a00000a7ab9 */ /* 0x000fe20000000800 */
[----:B------:R-:W-:Y:S01]  /*23ad0*/  ISETP.LT.AND P5, PT, R10, UR8, !P5 ;  /* 0x000000080a007c0c */ /* 0x000fe2000efa1270 */
[----:B------:R-:W-:Y:S01]  /*23ae0*/  ULDC UR8, c[0x0][0x22c] ;  /* 0x00008b0000087ab9 */ /* 0x000fe20000000800 */
[----:B------:R-:W-:Y:S01]  /*23af0*/  IMAD.WIDE R104, R251, 0x2, R6 ;  /* 0x00000002fb687825 */ /* 0x000fe200078e0206 */
[----:B------:R0:W-:Y:S01]  /*23b00*/  @P6 STG.E.U16 desc[UR6][R8.64], R247 ;  /* 0x000000f708006986 */ /* 0x0001e2000c101506 */
[----:B------:R-:W-:Y:S01]  /*23b10*/  ISETP.LT.AND P6, PT, R5, UR10, !P4 ;  /* 0x0000000a05007c0c */ /* 0x000fe2000e7c1270 */
[----:B------:R-:W-:Y:S01]  /*23b20*/  ULDC UR10, c[0x0][0x228] ;  /* 0x00008a00000a7ab9 */ /* 0x000fe20000000800 */
[----:B------:R-:W-:Y:S01]  /*23b30*/  VIADD R251, R251, UR4 ;  /* 0x00000004fbfb7c36 */ /* 0x000fe20008000000 */
[----:B------:R-:W-:Y:S01]  /*23b40*/  PRMT R106, R247, 0x7632, R106 ;  /* 0x00007632f76a7816 */ /* 0x000fe2000000006a */
[----:B------:R-:W-:Y:S01]  /*23b50*/  ULDC UR4, c[0x0][0x248] ;  /* 0x0000920000047ab9 */ /* 0x000fe20000000800 */
[----:B------:R-:W-:-:S02]  /*23b60*/  VIADD R0, R4, 0x1b ;  /* 0x0000001b04007836 */ /* 0x000fc40000000000 */
[C---:B------:R-:W-:Y:S01]  /*23b70*/  IMAD.WIDE R244, R251.reuse, 0x2, R2 ;  /* 0x00000002fbf47825 */ /* 0x040fe200078e0202 */
[----:B------:R2:W-:Y:S03]  /*23b80*/  @P2 STG.E.U16 desc[UR6][R104.64], R106 ;  /* 0x0000006a68002986 */ /* 0x0005e6000c101506 */
[----:B0-----:R-:W-:Y:S01]  /*23b90*/  VIADD R247, R251, UR4 ;  /* 0x00000004fbf77c36 */ /* 0x001fe20008000000 */
[----:B------:R-:W-:Y:S01]  /*23ba0*/  PRMT R246, R107, 0x7632, R246 ;  /* 0x000076326bf67816 */ /* 0x000fe200000000f6 */
[----:B------:R-:W-:Y:S01]  /*23bb0*/  IMAD.WIDE R8, R251, 0x2, R6 ;  /* 0x00000002fb087825 */ /* 0x000fe200078e0206 */
[----:B------:R0:W-:Y:S01]  /*23bc0*/  @P0 STG.E.U16 desc[UR6][R244.64], R107 ;  /* 0x0000006bf4000986 */ /* 0x0001e2000c101506 */
[----:B------:R-:W-:Y:S01]  /*23bd0*/  ISETP.GE.AND P0, PT, R0, UR8, PT ;  /* 0x0000000800007c0c */ /* 0x000fe2000bf06270 */
[----:B------:R-:W-:Y:S01]  /*23be0*/  ULDC UR8, c[0x0][0x228] ;  /* 0x00008a0000087ab9 */ /* 0x000fe20000000800 */
[----:B------:R-:W-:Y:S01]  /*23bf0*/  ULDC UR4, c[0x0][0x22c] ;  /* 0x00008b0000047ab9 */ /* 0x000fe20000000800 */
[----:B--2---:R-:W-:Y:S01]  /*23c00*/  IMAD.WIDE R104, R247, 0x2, R2 ;  /* 0x00000002f7687825 */ /* 0x004fe200078e0202 */
[----:B------:R-:W-:Y:S01]  /*23c10*/  @P5 STG.E.U16 desc[UR6][R8.64], R246 ;  /* 0x000000f608005986 */ /* 0x000fe2000c101506 */
[----:B------:R-:W-:Y:S01]  /*23c20*/  ISETP.LT.AND P4, PT, R10, UR8, !P4 ;  /* 0x000000080a007c0c */ /* 0x000fe2000e781270 */
[----:B------:R-:W-:Y:S01]  /*23c30*/  ULDC UR8, c[0x0][0x22c] ;  /* 0x00008b0000087ab9 */ /* 0x000fe20000000800 */
[C---:B------:R-:W-:Y:S01]  /*23c40*/  VIADD R106, R4.reuse, 0x1a ;  /* 0x0000001a046a7836 */ /* 0x040fe20000000000 */
[----:B------:R2:W-:Y:S01]  /*23c50*/  @P6 STG.E.U16 desc[UR6][R104.64], R96 ;  /* 0x0000006068006986 */ /* 0x0005e2000c101506 */
[----:B------:R-:W-:Y:S01]  /*23c60*/  ISETP.LT.AND P6, PT, R5, UR10, !P1 ;  /* 0x0000000a05007c0c */ /* 0x000fe2000cfc1270 */
[----:B------:R-:W-:-:S02]  /*23c70*/  VIADD R0, R4, 0x1c ;  /* 0x0000001c04007836 */ /* 0x000fc40000000000 */
[----:B------:R-:W-:Y:S01]  /*23c80*/  ISETP.GE.AND P2, PT, R106, UR4, PT ;  /* 0x000000046a007c0c */ /* 0x000fe2000bf46270 */
[----:B------:R-:W-:Y:S01]  /*23c90*/  ULDC UR4, c[0x0][0x248] ;  /* 0x0000920000047ab9 */ /* 0x000fe20000000800 */
[----:B0-----:R-:W-:Y:S01]  /*23ca0*/  PRMT R244, R96, 0x7632, R244 ;  /* 0x0000763260f47816 */ /* 0x001fe200000000f4 */
[C---:B------:R-:W-:Y:S01]  /*23cb0*/  VIADD R245, R247.reuse, UR4 ;  /* 0x00000004f7f57c36 */ /* 0x040fe20008000000 */
[----:B------:R-:W-:Y:S01]  /*23cc0*/  ISETP.LT.AND P1, PT, R10, UR12, !P1 ;  /* 0x0000000c0a007c0c */ /* 0x000fe2000cf21270 */
[----:B------:R-:W-:Y:S01]  /*23cd0*/  ULDC UR4, c[0x0][0x22c] ;  /* 0x00008b0000047ab9 */ /* 0x000fe20000000800 */
[----:B------:R-:W-:Y:S01]  /*23ce0*/  ULDC UR10, c[0x0][0x228] ;  /* 0x00008a00000a7ab9 */ /* 0x000fe20000000800 */
[----:B--2---:R-:W-:Y:S01]  /*23cf0*/  IMAD.WIDE R104, R247, 0x2, R6 ;  /* 0x00000002f7687825 */ /* 0x004fe200078e0206 */
[----:B------:R-:W-:Y:S01]  /*23d00*/  ISETP.GE.AND P5, PT, R0, UR4, PT ;  /* 0x0000000400007c0c */ /* 0x000fe2000bfa6270 */
[----:B------:R-:W-:Y:S01]  /*23d10*/  ULDC UR12, c[0x0][0x228] ;  /* 0x00008a00000c7ab9 */ /* 0x000fe20000000800 */
[----:B------:R-:W-:Y:S01]  /*23d20*/  ULDC UR4, c[0x0][0x248] ;  /* 0x0000920000047ab9 */ /* 0x000fe20000000800 */
[----:B------:R-:W-:Y:S01]  /*23d30*/  IMAD.WIDE R8, R245, 0x2, R2 ;  /* 0x00000002f5087825 */ /* 0x000fe200078e0202 */
[----:B------:R0:W-:Y:S01]  /*23d40*/  @P4 STG.E.U16 desc[UR6][R104.64], R244 ;  /* 0x000000f468004986 */ /* 0x0001e2000c101506 */
[C---:B------:R-:W-:Y:S01]  /*23d50*/  ISETP.LT.AND P4, PT, R5.reuse, UR10, !P2 ;  /* 0x0000000a05007c0c */ /* 0x040fe2000d781270 */
[----:B------:R-:W-:Y:S01]  /*23d60*/  ULDC UR10, c[0x0][0x228] ;  /* 0x00008a00000a7ab9 */ /* 0x000fe20000000800 */
[----:B------:R-:W-:Y:S01]  /*23d70*/  ISETP.LT.AND P2, PT, R10, UR12, !P2 ;  /* 0x0000000c0a007c0c */ /* 0x000fe2000d741270 */
[----:B------:R2:W-:Y:S01]  /*23d80*/  @P6 STG.E.U16 desc[UR6][R8.64], R100 ;  /* 0x0000006408006986 */ /* 0x0005e2000c101506 */
[----:B------:R-:W-:Y:S01]  /*23d90*/  ISETP.LT.AND P6, PT, R5, UR14, !P0 ;  /* 0x0000000e05007c0c */ /* 0x000fe2000c7c1270 */
[C---:B------:R-:W-:Y:S01]  /*23da0*/  IMAD.WIDE R106, R245.reuse, 0x2, R6 ;  /* 0x00000002f56a7825 */ /* 0x040fe200078e0206 */
[----:B------:R-:W-:Y:S01]  /*23db0*/  PRMT R96, R100, 0x7632, R96 ;  /* 0x0000763264607816 */ /* 0x000fe20000000060 */
[----:B------:R-:W-:Y:S01]  /*23dc0*/  ULDC UR12, c[0x0][0x228] ;  /* 0x00008a00000c7ab9 */ /* 0x000fe20000000800 */
[----:B------:R-:W-:Y:S01]  /*23dd0*/  ULDC UR14, c[0x0][0x228] ;  /* 0x00008a00000e7ab9 */ /* 0x000fe20000000800 */
[----:B0-----:R-:W-:Y:S01]  /*23de0*/  VIADD R105, R245, UR4 ;  /* 0x00000004f5697c36 */ /* 0x001fe20008000000 */
[----:B------:R-:W-:Y:S01]  /*23df0*/  ULDC UR4, c[0x0][0x248] ;  /* 0x0000920000047ab9 */ /* 0x000fe20000000800 */
[----:B------:R-:W-:-:S02]  /*23e00*/  VIADD R0, R4, 0x1d ;  /* 0x0000001d04007836 */ /* 0x000fc40000000000 */
[C---:B------:R-:W-:Y:S01]  /*23e10*/  VIADD R245, R105.reuse, UR4 ;  /* 0x0000000469f57c36 */ /* 0x040fe20008000000 */
[----:B------:R0:W-:Y:S01]  /*23e20*/  @P1 STG.E.U16 desc[UR6][R106.64], R96 ;  /* 0x000000606a001986 */ /* 0x0001e2000c101506 */
[C---:B--2---:R-:W-:Y:S01]  /*23e30*/  IMAD.WIDE R8, R105.reuse, 0x2, R2 ;  /* 0x0000000269087825 */ /* 0x044fe200078e0202 */
[----:B------:R-:W-:Y:S01]  /*23e40*/  ISETP.GE.AND P1, PT, R0, UR8, PT ;  /* 0x0000000800007c0c */ /* 0x000fe2000bf26270 */
[----:B------:R-:W-:Y:S01]  /*23e50*/  ULDC UR4, c[0x0][0x22c] ;  /* 0x00008b0000047ab9 */ /* 0x000fe20000000800 */
[----:B------:R-:W-:Y:S01]  /*23e60*/  ISETP.LT.AND P0, PT, R10, UR10, !P0 ;  /* 0x0000000a0a007c0c */ /* 0x000fe2000c701270 */
[----:B------:R-:W-:Y:S01]  /*23e70*/  IMAD.WIDE R104, R105, 0x2, R6 ;  /* 0x0000000269687825 */ /* 0x000fe200078e0206 */
[----:B------:R2:W-:Y:S01]  /*23e80*/  @P4 STG.E.U16 desc[UR6][R8.64], R97 ;  /* 0x0000006108004986 */ /* 0x0005e2000c101506 */
[----:B------:R-:W-:Y:S01]  /*23e90*/  ULDC UR8, c[0x0][0x22c] ;  /* 0x00008b0000087ab9 */ /* 0x000fe20000000800 */
[----:B------:R-:W-:Y:S01]  /*23ea0*/  ULDC UR10, c[0x0][0x228] ;  /* 0x00008a00000a7ab9 */ /* 0x000fe20000000800 */
[----:B------:R-:W-:Y:S01]  /*23eb0*/  VIADD R0, R4, 0x1e ;  /* 0x0000001e04007836 */ /* 0x000fe20000000000 */
[----:B0-----:R-:W-:Y:S01]  /*23ec0*/  PRMT R96, R97, 0x7632, R96 ;  /* 0x0000763261607816 */ /* 0x001fe20000000060 */
[----:B------:R-:W-:-:S03]  /*23ed0*/  IMAD.WIDE R106, R245, 0x2, R2 ;  /* 0x00000002f56a7825 */ /* 0x000fc600078e0202 */
[----:B------:R-:W-:Y:S01]  /*23ee0*/  ISETP.GE.AND P4, PT, R0, UR4, PT ;  /* 0x0000000400007c0c */ /* 0x000fe2000bf86270 */
[----:B------:R-:W-:Y:S01]  /*23ef0*/  ULDC UR4, c[0x0][0x248] ;  /* 0x0000920000047ab9 */ /* 0x000fe20000000800 */
[----:B------:R0:W-:Y:S01]  /*23f00*/  @P2 STG.E.U16 desc[UR6][R104.64], R96 ;  /* 0x0000006068002986 */ /* 0x0001e2000c101506 */
[----:B------:R-:W-:-:S03]  /*23f10*/  VIADD R0, R4, 0x1f ;  /* 0x0000001f04007836 */ /* 0x000fc60000000000 */
[----:B------:R3:W-:Y:S01]  /*23f20*/  @P6 STG.E.U16 desc[UR6][R106.64], R101 ;  /* 0x000000656a006986 */ /* 0x0007e2000c101506 */
[----:B------:R-:W-:Y:S01]  /*23f30*/  ISETP.LT.AND P6, PT, R5, UR12, !P5 ;  /* 0x0000000c05007c0c */ /* 0x000fe2000efc1270 */
[C---:B--2---:R-:W-:Y:S01]  /*23f40*/  IMAD.WIDE R8, R245.reuse, 0x2, R6 ;  /* 0x00000002f5087825 */ /* 0x044fe200078e0206 */
[----:B------:R-:W-:Y:S01]  /*23f50*/  ISETP.LT.AND P5, PT, R10, UR14, !P5 ;  /* 0x0000000e0a007c0c */ /* 0x000fe2000efa1270 */
[----:B------:R-:W-:Y:S01]  /*23f60*/  ULDC UR12, c[0x0][0x228] ;  /* 0x00008a00000c7ab9 */ /* 0x000fe20000000800 */
[----:B------:R-:W-:Y:S01]  /*23f70*/  ISETP.GE.AND P2, PT, R0, UR8, PT ;  /* 0x0000000800007c0c */ /* 0x000fe2000bf46270 */
[----:B------:R-:W-:Y:S01]  /*23f80*/  ULDC UR14, c[0x0][0x228] ;  /* 0x00008a00000e7ab9 */ /* 0x000fe20000000800 */
[----:B0-----:R-:W-:Y:S01]  /*23f90*/  VIADD R105, R245, UR4 ;  /* 0x00000004f5697c36 */ /* 0x001fe20008000000 */
[----:B------:R-:W-:Y:S01]  /*23fa0*/  PRMT R0, R101, 0x7632, R0 ;  /* 0x0000763265007816 */ /* 0x000fe20000000000 */
[----:B------:R-:W-:Y:S01]  /*23fb0*/  ULDC UR4, c[0x0][0x22c] ;  /* 0x00008b0000047ab9 */ /* 0x000fe20000000800 */
[----:B------:R-:W-:Y:S01]  /*23fc0*/  PRMT R104, R98, 0x7632, R104 ;  /* 0x0000763262687816 */ /* 0x000fe20000000068 */
[----:B------:R-:W-:Y:S01]  /*23fd0*/  IMAD.WIDE R96, R105, 0x2, R2 ;  /* 0x0000000269607825 */ /* 0x000fe200078e0202 */
[----:B------:R-:W-:-:S03]  /*23fe0*/  ULDC UR8, c[0x0][0x248] ;  /* 0x0000920000087ab9 */ /* 0x000fc60000000800 */
[----:B---3--:R-:W-:Y:S02]  /*23ff0*/  VIADD R106, R4, 0x20 ;  /* 0x00000020046a7836 */ /* 0x008fe40000000000 */
[C---:B------:R-:W-:Y:S01]  /*24000*/  IMAD.WIDE R100, R105.reuse, 0x2, R6 ;  /* 0x0000000269647825 */ /* 0x040fe200078e0206 */
[----:B------:R0:W-:Y:S02]  /*24010*/  @P0 STG.E.U16 desc[UR6][R8.64], R0 ;  /* 0x0000000008000986 */ /* 0x0001e4000c101506 */
[----:B------:R-:W-:Y:S01]  /*24020*/  ISETP.GE.AND P0, PT, R106, UR4, PT ;  /* 0x000000046a007c0c */ /* 0x000fe2000bf06270 */
[----:B------:R-:W-:Y:S01]  /*24030*/  ULDC UR4, c[0x0][0x248] ;  /* 0x0000920000047ab9 */ /* 0x000fe20000000800 */
[----:B------:R2:W-:Y:S01]  /*24040*/  @P6 STG.E.U16 desc[UR6][R96.64], R98 ;  /* 0x0000006260006986 */ /* 0x0005e2000c101506 */
[----:B------:R-:W-:Y:S01]  /*24050*/  VIADD R105, R105, UR4 ;  /* 0x0000000469697c36 */ /* 0x000fe20008000000 */
[C---:B------:R-:W-:Y:S01]  /*24060*/  ISETP.LT.AND P6, PT, R5.reuse, UR14, !P4 ;  /* 0x0000000e05007c0c */ /* 0x040fe2000e7c1270 */
[----:B------:R-:W-:Y:S01]  /*24070*/  ULDC UR4, c[0x0][0x22c] ;  /* 0x00008b0000047ab9 */ /* 0x000fe20000000800 */
[----:B------:R3:W-:Y:S01]  /*24080*/  @P5 STG.E.U16 desc[UR6][R100.64], R104 ;  /* 0x0000006864005986 */ /* 0x0007e2000c101506 */
[----:B------:R-:W-:Y:S01]  /*24090*/  ISETP.LT.AND P5, PT, R5, UR10, !P1 ;  /* 0x0000000a05007c0c */ /* 0x000fe2000cfa1270 */
[C---:B------:R-:W-:Y:S01]  /*240a0*/  VIADD R107, R105.reuse, UR8 ;  /* 0x00000008696b7c36 */ /* 0x040fe20008000000 */
[C---:B------:R-:W-:Y:S01]  /*240b0*/  ISETP.LT.AND P1, PT, R10.reuse, UR12, !P1 ;  /* 0x0000000c0a007c0c */ /* 0x040fe2000cf21270 */
[----:B0-----:R-:W-:Y:S01]  /*240c0*/  IMAD.WIDE R8, R105, 0x2, R2 ;  /* 0x0000000269087825 */ /* 0x001fe200078e0202 */
[----:B------:R-:W-:Y:S01]  /*240d0*/  ISETP.LT.AND P4, PT, R10, UR16, !P4 ;  /* 0x000000100a007c0c */ /* 0x000fe2000e781270 */
[----:B------:R-:W-:Y:S01]  /*240e0*/  ULDC UR10, c[0x0][0x228] ;  /* 0x00008a00000a7ab9 */ /* 0x000fe20000000800 */
[----:B------:R-:W-:Y:S01]  /*240f0*/  PRMT R106, R99, 0x7632, R106 ;  /* 0x00007632636a7816 */ /* 0x000fe2000000006a */
[----:B--2---:R-:W-:Y:S01]  /*24100*/  IMAD.WIDE R96, R105, 0x2, R6 ;  /* 0x0000000269607825 */ /* 0x004fe200078e0206 */
[----:B------:R-:W-:Y:S01]  /*24110*/  PRMT R98, R102, 0x7632, R98 ;  /* 0x0000763266627816 */ /* 0x000fe20000000062 */
[----:B------:R-:W-:Y:S01]  /*24120*/  ULDC UR12, c[0x0][0x228] ;  /* 0x00008a00000c7ab9 */ /* 0x000fe20000000800 */
[----:B------:R-:W-:Y:S01]  /*24130*/  ULDC UR14, c[0x0][0x228] ;  /* 0x00008a00000e7ab9 */ /* 0x000fe20000000800 */
[----:B---3--:R-:W-:Y:S01]  /*24140*/  IMAD.WIDE R100, R107, 0x2, R2 ;  /* 0x000000026b647825 */ /* 0x008fe200078e0202 */
[----:B------:R-:W-:Y:S01]  /*24150*/  ULDC UR8, c[0x0][0x22c] ;  /* 0x00008b0000087ab9 */ /* 0x000fe20000000800 */
[----:B------:R-:W-:Y:S01]  /*24160*/  @P5 STG.E.U16 desc[UR6][R8.64], R102 ;  /* 0x0000006608005986 */ /* 0x000fe2000c101506 */
[----:B------:R-:W-:Y:S01]  /*24170*/  ULDC UR16, c[0x0][0x228] ;  /* 0x00008a0000107ab9 */ /* 0x000fe20000000800 */
[----:B------:R-:W-:-:S02]  /*24180*/  VIADD R0, R4, 0x21 ;  /* 0x0000002104007836 */ /* 0x000fc40000000000 */
[----:B------:R-:W-:Y:S01]  /*24190*/  IMAD.WIDE R104, R107, 0x2, R6 ;  /* 0x000000026b687825 */ /* 0x000fe200078e0206 */
[----:B------:R0:W-:Y:S02]  /*241a0*/  @P1 STG.E.U16 desc[UR6][R96.64], R98 ;  /* 0x0000006260001986 */ /* 0x0001e4000c101506 */
[----:B------:R-:W-:Y:S01]  /*241b0*/  ISETP.GE.AND P5, PT, R0, UR4, PT ;  /* 0x0000000400007c0c */ /* 0x000fe2000bfa6270 */
[----:B------:R-:W-:Y:S01]  /*241c0*/  ULDC UR4, c[0x0][0x248] ;  /* 0x0000920000047ab9 */ /* 0x000fe20000000800 */
[----:B------:R2:W-:Y:S01]  /*241d0*/  @P6 STG.E.U16 desc[UR6][R100.64], R99 ;  /* 0x0000006364006986 */ /* 0x0005e2000c101506 */
[C---:B------:R-:W-:Y:S01]  /*241e0*/  ISETP.LT.AND P6, PT, R5.reuse, UR14, !P0 ;  /* 0x0000000e05007c0c */ /* 0x040fe2000c7c1270 */
[----:B------:R-:W-:Y:S01]  /*241f0*/  VIADD R0, R4, 0x22 ;  /* 0x0000002204007836 */ /* 0x000fe20000000000 */
[----:B------:R-:W-:Y:S01]  /*24200*/  ULDC UR14, c[0x0][0x228] ;  /* 0x00008a00000e7ab9 */ /* 0x000fe20000000800 */
[----:B------:R-:W-:Y:S01]  /*24210*/  @P4 STG.E.U16 desc[UR6][R104.64], R106 ;  /* 0x0000006a68004986 */ /* 0x000fe2000c101506 */
[----:B------:R-:W-:Y:S01]  /*24220*/  ISETP.LT.AND P4, PT, R5, UR10, !P2 ;  /* 0x0000000a05007c0c */ /* 0x000fe2000d781270 */
[----:B------:R-:W-:Y:S01]  /*24230*/  ULDC UR10, c[0x0][0x228] ;  /* 0x00008a00000a7ab9 */ /* 0x000fe20000000800 */
[----:B------:R-:W-:Y:S01]  /*24240*/  ISETP.LT.AND P2, PT, R10, UR12, !P2 ;  /* 0x0000000c0a007c0c */ /* 0x000fe2000d741270 */
[----:B0-----:R-:W-:Y:S01]  /*24250*/  VIADD R97, R107, UR4 ;  /* 0x000000046b617c36 */ /* 0x001fe20008000000 */
[----:B------:R-:W-:Y:S01]  /*24260*/  ULDC UR4, c[0x0][0x248] ;  /* 0x0000920000047ab9 */ /* 0x000fe20000000800 */
[----:B------:R-:W-:Y:S01]  /*24270*/  ISETP.GE.AND P1, PT, R0, UR8, PT ;  /* 0x0000000800007c0c */ /* 0x000fe2000bf26270 */
[----:B------:R-:W-:Y:S01]  /*24280*/  ULDC UR12, c[0x0][0x228] ;  /* 0x00008a00000c7ab9 */ /* 0x000fe20000000800 */
[----:B--2---:R-:W-:Y:S01]  /*24290*/  VIADD R101, R97, UR4 ;  /* 0x0000000461657c36 */ /* 0x004fe20008000000 */
[----:B------:R-:W-:Y:S01]  /*242a0*/  PRMT R100, R103, 0x7632, R100 ;  /* 0x0000763267647816 */ /* 0x000fe20000000064 */
[C---:B------:R-:W-:Y:S01]  /*242b0*/  IMAD.WIDE R8, R97.reuse, 0x2, R2 ;  /* 0x0000000261087825 */ /* 0x040fe200078e0202 */
[----:B------:R-:W-:Y:S01]  /*242c0*/  ULDC UR4, c[0x0][0x22c] ;  /* 0x00008b0000047ab9 */ /* 0x000fe20000000800 */
[----:B------:R-:W-:Y:S01]  /*242d0*/  ISETP.LT.AND P0, PT, R10, UR10, !P0 ;  /* 0x0000000a0a007c0c */ /* 0x000fe2000c701270 */
[----:B------:R-:W-:Y:S01]  /*242e0*/  ULDC UR8, c[0x0][0x22c] ;  /* 0x00008b0000087ab9 */ /* 0x000fe20000000800 */
[----:B------:R-:W-:Y:S01]  /*242f0*/  IMAD.WIDE R96, R97, 0x2, R6 ;  /* 0x0000000261607825 */ /* 0x000fe200078e0206 */
[----:B------:R0:W-:Y:S01]  /*24300*/  @P4 STG.E.U16 desc[UR6][R8.64], R103 ;  /* 0x0000006708004986 */ /* 0x0001e2000c101506 */
[----:B------:R-:W-:-:S02]  /*24310*/  ULDC UR10, c[0x0][0x228] ;  /* 0x00008a00000a7ab9 */ /* 0x000fc40000000800 */
[----:B------:R-:W-:Y:S01]  /*24320*/  IMAD.WIDE R98, R101, 0x2, R2 ;  /* 0x0000000265627825 */ /* 0x000fe200078e0202 */
[----:B------:R-:W-:Y:S03]  /*24330*/  @P2 STG.E.U16 desc[UR6][R96.64], R100 ;  /* 0x0000006460002986 */ /* 0x000fe6000c101506 */
[----:B------:R-:W-:Y:S01]  /*24340*/  VIADD R0, R4, 0x23 ;  /* 0x0000002304007836 */ /* 0x000fe20000000000 */
[----:B------:R2:W-:Y:S01]  /*24350*/  @P6 STG.E.U16 desc[UR6][R98.64], R48 ;  /* 0x0000003062006986 */ /* 0x0005e2000c101506 */
[----:B------:R-:W-:Y:S01]  /*24360*/  ISETP.LT.AND P6, PT, R5, UR12, !P5 ;  /* 0x0000000c05007c0c */ /* 0x000fe2000efc1270 */
[----:B------:R-:W-:Y:S01]  /*24370*/  ULDC UR12, c[0x0][0x228] ;  /* 0x00008a00000c7ab9 */ /* 0x000fe20000000800 */
[----:B------:R-:W-:Y:S01]  /*24380*/  ISETP.LT.AND P5, PT, R10, UR14, !P5 ;  /* 0x0000000e0a007c0c */ /* 0x000fe2000efa1270 */
[----:B0-----:R-:W-:Y:S01]  /*24390*/  IMAD.WIDE R8, R101, 0x2, R6 ;  /* 0x0000000265087825 */ /* 0x001fe200078e0206 */
[----:B------:R-:W-:Y:S01]  /*243a0*/  ISETP.GE.AND P4, PT, R0, UR4, PT ;  /* 0x0000000400007c0c */ /* 0x000fe2000bf86270 */
[----:B------:R-:W-:Y:S01]  /*243b0*/  ULDC UR4, c[0x0][0x248] ;  /* 0x0000920000047ab9 */ /* 0x000fe20000000800 */
[----:B------:R-:W-:Y:S01]  /*243c0*/  ULDC UR14, c[0x0][0x228] ;  /* 0x00008a00000e7ab9 */ /* 0x000fe20000000800 */
[----:B------:R-:W-:-:S02]  /*243d0*/  VIADD R0, R4, 0x24 ;  /* 0x0000002404007836 */ /* 0x000fc40000000000 */
[----:B------:R-:W-:Y:S01]  /*243e0*/  VIADD R103, R101, UR4 ;  /* 0x0000000465677c36 */ /* 0x000fe20008000000 */
[----:B------:R-:W-:Y:S01]  /*243f0*/  ULDC UR4, c[0x0][0x22c] ;  /* 0x00008b0000047ab9 */ /* 0x000fe20000000800 */
[----:B--2---:R-:W-:Y:S01]  /*24400*/  PRMT R48, R48, 0x7632, R48 ;  /* 0x0000763230307816 */ /* 0x004fe20000000030 */
[----:B------:R-:W-:Y:S01]  /*24410*/  VIADD R100, R4, 0x25 ;  /* 0x0000002504647836 */ /* 0x000fe20000000000 */
[----:B------:R-:W-:Y:S01]  /*24420*/  ISETP.GE.AND P2, PT, R0, UR8, PT ;  /* 0x0000000800007c0c */ /* 0x000fe2000bf46270 */
[----:B------:R-:W-:Y:S01]  /*24430*/  IMAD.WIDE R96, R103, 0x2, R2 ;  /* 0x0000000267607825 */ /* 0x000fe200078e0202 */
[----:B------:R-:W-:-:S03]  /*24440*/  PRMT R0, R52, 0x7632, R0 ;  /* 0x0000763234007816 */ /* 0x000fc60000000000 */
[C---:B------:R-:W-:Y:S01]  /*24450*/  IMAD.WIDE R98, R103.reuse, 0x2, R6 ;  /* 0x0000000267627825 */ /* 0x040fe200078e0206 */
[----:B------:R0:W-:Y:S01]  /*24460*/  @P0 STG.E.U16 desc[UR6][R8.64], R48 ;  /* 0x0000003008000986 */ /* 0x0001e2000c101506 */
[----:B------:R-:W-:Y:S01]  /*24470*/  ISETP.GE.AND P0, PT, R100, UR4, PT ;  /* 0x0000000464007c0c */ /* 0x000fe2000bf06270 */
[----:B------:R-:W-:Y:S01]  /*24480*/  ULDC UR4, c[0x0][0x248] ;  /* 0x0000920000047ab9 */ /* 0x000fe20000000800 */
        /* <DEDUP_REMOVED lines=19> */
[----:B------:R0:W-:Y:S01]  /*245c0*/  @P5 STG.E.U16 desc[UR6][R8.64], R49 ;  /* 0x0000003108005986 */ /* 0x0001e2000c101506 */
[----:B------:R-:W-:Y:S01]  /*245d0*/  ULDC UR16, c[0x0][0x228] ;  /* 0x00008a0000107ab9 */ /* 0x000fe20000000800 */
[----:B------:R-:W-:-:S02]  /*245e0*/  VIADD R0, R4, 0x26 ;  /* 0x0000002604007836 */ /* 0x000fc40000000000 */
[----:B------:R-:W-:Y:S01]  /*245f0*/  IMAD.WIDE R100, R105, 0x2, R6 ;  /* 0x0000000269647825 */ /* 0x000fe200078e0206 */
[----:B------:R2:W-:Y:S02]  /*24600*/  @P1 STG.E.U16 desc[UR6][R96.64], R48 ;  /* 0x0000003060001986 */ /* 0x0005e4000c101506 */
[----:B------:R-:W-:Y:S01]  /*24610*/  ISETP.GE.AND P5, PT, R0, UR4, PT ;  /* 0x0000000400007c0c */ /* 0x000fe2000bfa6270 */
[----:B------:R-:W-:Y:S01]  /*24620*/  ULDC UR4, c[0x0][0x248] ;  /* 0x0000920000047ab9 */ /* 0x000fe20000000800 */
[----:B------:R-:W-:Y:S01]  /*24630*/  @P6 STG.E.U16 desc[UR6][R98.64], R53 ;  /* 0x0000003562006986 */ /* 0x000fe2000c101506 */
[C---:B------:R-:W-:Y:S01]  /*24640*/  ISETP.LT.AND P6, PT, R5.reuse, UR14, !P0 ;  /* 0x0000000e05007c0c */ /* 0x040fe2000c7c1270 */
[----:B------:R-:W-:Y:S01]  /*24650*/  VIADD R0, R4, 0x27 ;  /* 0x0000002704007836 */ /* 0x000fe20000000000 */
[----:B------:R-:W-:Y:S01]  /*24660*/  ULDC UR14, c[0x0][0x228] ;  /* 0x00008a00000e7ab9 */ /* 0x000fe20000000800 */
[----:B------:R3:W-:Y:S01]  /*24670*/  @P4 STG.E.U16 desc[UR6][R100.64], R52 ;  /* 0x0000003464004986 */ /* 0x0007e2000c101506 */
[----:B------:R-:W-:Y:S01]  /*24680*/  ISETP.LT.AND P4, PT, R5, UR10, !P2 ;  /* 0x0000000a05007c0c */ /* 0x000fe2000d781270 */
[----:B0-----:R-:W-:Y:S01]  /*24690*/  VIADD R49, R105, UR4 ;  /* 0x0000000469317c36 */ /* 0x001fe20008000000 */
[----:B------:R-:W-:Y:S01]  /*246a0*/  ISETP.LT.AND P2, PT, R10, UR12, !P2 ;  /* 0x0000000c0a007c0c */ /* 0x000fe2000d741270 */
[----:B------:R-:W-:Y:S01]  /*246b0*/  ULDC UR4, c[0x0][0x248] ;  /* 0x0000920000047ab9 */ /* 0x000fe20000000800 */
[----:B--2---:R-:W-:Y:S01]  /*246c0*/  PRMT R96, R50, 0x7632, R96 ;  /* 0x0000763232607816 */ /* 0x004fe20000000060 */
[C---:B------:R-:W-:Y:S01]  /*246d0*/  VIADD R97, R49.reuse, UR4 ;  /* 0x0000000431617c36 */ /* 0x040fe20008000000 */
[----:B------:R-:W-:Y:S01]  /*246e0*/  ISETP.GE.AND P1, PT, R0, UR8, PT ;  /* 0x0000000800007c0c */ /* 0x000fe2000bf26270 */
[C---:B------:R-:W-:Y:S01]  /*246f0*/  IMAD.WIDE R8, R49.reuse, 0x2, R2 ;  /* 0x0000000231087825 */ /* 0x040fe200078e0202 */
[----:B------:R-:W-:Y:S01]  /*24700*/  ULDC UR10, c[0x0][0x228] ;  /* 0x00008a00000a7ab9 */ /* 0x000fe20000000800 */
[----:B------:R-:W-:Y:S01]  /*24710*/  ULDC UR12, c[0x0][0x228] ;  /* 0x00008a00000c7ab9 */ /* 0x000fe20000000800 */
[----:B------:R-:W-:Y:S01]  /*24720*/  ULDC UR4, c[0x0][0x22c] ;  /* 0x00008b0000047ab9 */ /* 0x000fe20000000800 */
[----:B------:R-:W-:Y:S01]  /*24730*/  IMAD.WIDE R48, R49, 0x2, R6 ;  /* 0x0000000231307825 */ /* 0x000fe200078e0206 */
[----:B------:R-:W-:-:S03]  /*24740*/  ULDC UR8, c[0x0][0x22c] ;  /* 0x00008b0000087ab9 */ /* 0x000fc60000000800 */
[----:B---3--:R-:W-:Y:S01]  /*24750*/  IMAD.WIDE R52, R97, 0x2, R2 ;  /* 0x0000000261347825 */ /* 0x008fe200078e0202 */
[----:B------:R0:W-:Y:S03]  /*24760*/  @P4 STG.E.U16 desc[UR6][R8.64], R50 ;  /* 0x0000003208004986 */ /* 0x0001e6000c101506 */
[----:B------:R-:W-:Y:S01]  /*24770*/  VIADD R0, R4, 0x28 ;  /* 0x0000002804007836 */ /* 0x000fe20000000000 */
[----:B------:R-:W-:Y:S01]  /*24780*/  @P2 STG.E.U16 desc[UR6][R48.64], R96 ;  /* 0x0000006030002986 */ /* 0x000fe2000c101506 */
[----:B------:R-:W-:Y:S01]  /*24790*/  ISETP.LT.AND P0, PT, R10, UR10, !P0 ;  /* 0x0000000a0a007c0c */ /* 0x000fe2000c701270 */
[----:B------:R-:W-:Y:S02]  /*247a0*/  ULDC UR10, c[0x0][0x228] ;  /* 0x00008a00000a7ab9 */ /* 0x000fe40000000800 */
[----:B------:R2:W-:Y:S01]  /*247b0*/  @P6 STG.E.U16 desc[UR6][R52.64], R54 ;  /* 0x0000003634006986 */ /* 0x0005e2000c101506 */
[----:B------:R-:W-:Y:S01]  /*247c0*/  ISETP.LT.AND P6, PT, R5, UR12, !P5 ;  /* 0x0000000c05007c0c */ /* 0x000fe2000efc1270 */
[----:B------:R-:W-:Y:S01]  /*247d0*/  ULDC UR12, c[0x0][0x228] ;  /* 0x00008a00000c7ab9 */ /* 0x000fe20000000800 */
[----:B------:R-:W-:Y:S01]  /*247e0*/  ISETP.GE.AND P4, PT, R0, UR4, PT ;  /* 0x0000000400007c0c */ /* 0x000fe2000bf86270 */
[----:B------:R-:W-:Y:S01]  /*247f0*/  ULDC UR4, c[0x0][0x248] ;  /* 0x0000920000047ab9 */ /* 0x000fe20000000800 */
[----:B------:R-:W-:Y:S01]  /*24800*/  ISETP.LT.AND P5, PT, R10, UR14, !P5 ;  /* 0x0000000e0a007c0c */ /* 0x000fe2000efa1270 */
[----:B------:R-:W-:Y:S01]  /*24810*/  VIADD R0, R4, 0x29 ;  /* 0x0000002904007836 */ /* 0x000fe20000000000 */
[----:B------:R-:W-:Y:S01]  /*24820*/  ULDC UR14, c[0x0][0x228] ;  /* 0x00008a00000e7ab9 */ /* 0x000fe20000000800 */
[C---:B------:R-:W-:Y:S01]  /*24830*/  VIADD R99, R97.reuse, UR4 ;  /* 0x0000000461637c36 */ /* 0x040fe20008000000 */
[----:B------:R-:W-:Y:S01]  /*24840*/  ULDC UR4, c[0x0][0x22c] ;  /* 0x00008b0000047ab9 */ /* 0x000fe20000000800 */
[----:B0-----:R-:W-:Y:S01]  /*24850*/  IMAD.WIDE R8, R97, 0x2, R6 ;  /* 0x0000000261087825 */ /* 0x001fe200078e0206 */
[----:B------:R-:W-:Y:S01]  /*24860*/  ISETP.GE.AND P2, PT, R0, UR8, PT ;  /* 0x0000000800007c0c */ /* 0x000fe2000bf46270 */
[----:B------:R-:W-:Y:S01]  /*24870*/  ULDC UR8, c[0x0][0x248] ;  /* 0x0000920000087ab9 */ /* 0x000fe20000000800 */
[----:B--2---:R-:W-:Y:S01]  /*24880*/  PRMT R54, R54, 0x7632, R54 ;  /* 0x0000763236367816 */ /* 0x004fe20000000036 */
[----:B------:R-:W-:Y:S01]  /*24890*/  IMAD.WIDE R48, R99, 0x2, R2 ;  /* 0x0000000263307825 */ /* 0x000fe200078e0202 */
[----:B------:R-:W-:-:S03]  /*248a0*/  PRMT R0, R51, 0x7632, R0 ;  /* 0x0000763233007816 */ /* 0x000fc60000000000 */
[----:B------:R-:W-:Y:S02]  /*248b0*/  VIADD R50, R4, 0x2a ;  /* 0x0000002a04327836 */ /* 0x000fe40000000000 */
        /* <DEDUP_REMOVED lines=20> */
[----:B------:R-:W-:Y:S01]  /*24a00*/  IMAD.WIDE R50, R97, 0x2, R2 ;  /* 0x0000000261327825 */ /* 0x000fe200078e0202 */
[----:B------:R-:W-:Y:S01]  /*24a10*/  ULDC UR8, c[0x0][0x22c] ;  /* 0x00008b0000087ab9 */ /* 0x000fe20000000800 */
[----:B------:R-:W-:Y:S01]  /*24a20*/  @P5 STG.E.U16 desc[UR6][R8.64], R55 ;  /* 0x0000003708005986 */ /* 0x000fe2000c101506 */
[----:B------:R-:W-:Y:S01]  /*24a30*/  ULDC UR16, c[0x0][0x228] ;  /* 0x00008a0000107ab9 */ /* 0x000fe20000000800 */
[----:B---3--:R-:W-:-:S02]  /*24a40*/  VIADD R0, R4, 0x2b ;  /* 0x0000002b04007836 */ /* 0x008fc40000000000 */
        /* <DEDUP_REMOVED lines=8> */
[----:B------:R3:W-:Y:S01]  /*24ad0*/  @P4 STG.E.U16 desc[UR6][R52.64], R96 ;  /* 0x0000006034004986 */ /* 0x0007e2000c101506 */
[----:B------:R-:W-:Y:S01]  /*24ae0*/  ISETP.LT.AND P4, PT, R5, UR10, !P2 ;  /* 0x0000000a05007c0c */ /* 0x000fe2000d781270 */
[----:B------:R-:W-:Y:S01]  /*24af0*/  ULDC UR10, c[0x0][0x228] ;  /* 0x00008a00000a7ab9 */ /* 0x000fe20000000800 */
[----:B------:R-:W-:Y:S01]  /*24b00*/  ISETP.LT.AND P2, PT, R10, UR12, !P2 ;  /* 0x0000000c0a007c0c */ /* 0x000fe2000d741270 */
[----:B0-----:R-:W-:Y:S01]  /*24b10*/  VIADD R49, R97, UR4 ;  /* 0x0000000461317c36 */ /* 0x001fe20008000000 */
[----:B------:R-:W-:Y:S01]  /*24b20*/  ULDC UR4, c[0x0][0x248] ;  /* 0x0000920000047ab9 */ /* 0x000fe20000000800 */
[----:B------:R-:W-:Y:S01]  /*24b30*/  ISETP.GE.AND P1, PT, R0, UR8, PT ;  /* 0x0000000800007c0c */ /* 0x000fe2000bf26270 */
[----:B------:R-:W-:Y:S01]  /*24b40*/  ULDC UR12, c[0x0][0x228] ;  /* 0x00008a00000c7ab9 */ /* 0x000fe20000000800 */
[----:B------:R-:W-:Y:S01]  /*24b50*/  IMAD.WIDE R8, R49, 0x2, R2 ;  /* 0x0000000231087825 */ /* 0x000fe200078e0202 */
[----:B--2---:R-:W-:Y:S01]  /*24b60*/  PRMT R44, R40, 0x7632, R44 ;  /* 0x00007632282c7816 */ /* 0x004fe2000000002c */
[----:B------:R-:W-:-:S02]  /*24b70*/  ULDC UR8, c[0x0][0x22c] ;  /* 0x00008b0000087ab9 */ /* 0x000fc40000000800 */
[C---:B---3--:R-:W-:Y:S01]  /*24b80*/  VIADD R53, R49.reuse, UR4 ;  /* 0x0000000431357c36 */ /* 0x048fe20008000000 */
[----:B------:R-:W-:Y:S01]  /*24b90*/  ULDC UR4, c[0x0][0x22c] ;  /* 0x00008b0000047ab9 */ /* 0x000fe20000000800 */
[----:B------:R-:W-:Y:S01]  /*24ba0*/  IMAD.WIDE R48, R49, 0x2, R6 ;  /* 0x0000000231307825 */ /* 0x000fe200078e0206 */
[----:B------:R0:W-:Y:S03]  /*24bb0*/  @P4 STG.E.U16 desc[UR6][R8.64], R40 ;  /* 0x0000002808004986 */ /* 0x0001e6000c101506 */
        /* <DEDUP_REMOVED lines=10> */
[----:B------:R-:W-:Y:S01]  /*24c60*/  ISETP.LT.AND P5, PT, R10, UR14, !P5 ;  /* 0x0000000e0a007c0c */ /* 0x000fe2000efa1270 */
[C---:B------:R-:W-:Y:S01]  /*24c70*/  VIADD R0, R4.reuse, 0x2e ;  /* 0x0000002e04007836 */ /* 0x040fe20000000000 */
[----:B------:R-:W-:Y:S01]  /*24c80*/  PRMT R40, R41, 0x7632, R40 ;  /* 0x0000763229287816 */ /* 0x000fe20000000028 */
[----:B------:R-:W-:Y:S01]  /*24c90*/  VIADD R55, R53, UR4 ;  /* 0x0000000435377c36 */ /* 0x000fe20008000000 */
[----:B------:R-:W-:Y:S01]  /*24ca0*/  ULDC UR4, c[0x0][0x22c] ;  /* 0x00008b0000047ab9 */ /* 0x000fe20000000800 */
[----:B--2---:R-:W-:Y:S01]  /*24cb0*/  VIADD R50, R4, 0x2f ;  /* 0x0000002f04327836 */ /* 0x004fe20000000000 */
[----:B------:R-:W-:Y:S01]  /*24cc0*/  ISETP.GE.AND P2, PT, R0, UR8, PT ;  /* 0x0000000800007c0c */ /* 0x000fe2000bf46270 */
[----:B------:R-:W-:Y:S01]  /*24cd0*/  IMAD.WIDE R48, R55, 0x2, R6 ;  /* 0x0000000237307825 */ /* 0x000fe200078e0206 */
[----:B------:R-:W-:Y:S01]  /*24ce0*/  PRMT R0, R45, 0x7632, R0 ;  /* 0x000076322d007816 */ /* 0x000fe20000000000 */
[----:B------:R-:W-:Y:S01]  /*24cf0*/  ULDC UR12, c[0x0][0x228] ;  /* 0x00008a00000c7ab9 */ /* 0x000fe20000000800 */
[----:B------:R-:W-:Y:S01]  /*24d00*/  ULDC UR14, c[0x0][0x228] ;  /* 0x00008a00000e7ab9 */ /* 0x000fe20000000800 */
[----:B------:R-:W-:Y:S01]  /*24d10*/  IMAD.WIDE R44, R55, 0x2, R2 ;  /* 0x00000002372c7825 */ /* 0x000fe200078e0202 */
[----:B------:R-:W-:Y:S01]  /*24d20*/  ULDC UR8, c[0x0][0x248] ;  /* 0x0000920000087ab9 */ /* 0x000fe20000000800 */
[----:B------:R0:W-:Y:S01]  /*24d30*/  @P0 STG.E.U16 desc[UR6][R8.64], R0 ;  /* 0x0000000008000986 */ /* 0x0001e2000c101506 */
[----:B------:R-:W-:Y:S01]  /*24d40*/  ISETP.GE.AND P0, PT, R50, UR4, PT ;  /* 0x0000000432007c0c */ /* 0x000fe2000bf06270 */
[----:B------:R-:W-:-:S02]  /*24d50*/  ULDC UR4, c[0x0][0x248] ;  /* 0x0000920000047ab9 */ /* 0x000fc40000000800 */
        /* <DEDUP_REMOVED lines=51> */
[C---:B0-----:R-:W-:Y:S01]  /*25090*/  IMAD.WIDE R8, R49.reuse, 0x2, R6 ;  /* 0x0000000231087825 */ /* 0x041fe200078e0206 */
[----:B------:R-:W-:Y:S01]  /*250a0*/  ISETP.GE.AND P4, PT, R0, UR4, PT ;  /* 0x0000000400007c0c */ /* 0x000fe2000bf86270 */
[----:B------:R-:W-:Y:S01]  /*250b0*/  ULDC UR4, c[0x0][0x248] ;  /* 0x0000920000047ab9 */ /* 0x000fe20000000800 */
[----:B------:R-:W-:Y:S01]  /*250c0*/  ISETP.LT.AND P5, PT, R10, UR14, !P5 ;  /* 0x0000000e0a007c0c */ /* 0x000fe2000efa1270 */
[C---:B------:R-:W-:Y:S01]  /*250d0*/  VIADD R0, R4.reuse, 0x33 ;  /* 0x0000003304007836 */ /* 0x040fe20000000000 */
[----:B------:R-:W-:Y:S01]  /*250e0*/  ULDC UR12, c[0x0][0x228] ;  /* 0x00008a00000c7ab9 */ /* 0x000fe20000000800 */
[----:B------:R-:W-:Y:S01]  /*250f0*/  VIADD R47, R49, UR4 ;  /* 0x00000004312f7c36 */ /* 0x000fe20008000000 */
[----:B------:R-:W-:Y:S01]  /*25100*/  ULDC UR4, c[0x0][0x22c] ;  /* 0x00008b0000047ab9 */ /* 0x000fe20000000800 */
[----:B--2---:R-:W-:Y:S01]  /*25110*/  VIADD R45, R4, 0x34 ;  /* 0x00000034042d7836 */ /* 0x004fe20000000000 */
[----:B------:R-:W-:Y:S01]  /*25120*/  ISETP.GE.AND P2, PT, R0, UR8, PT ;  /* 0x0000000800007c0c */ /* 0x000fe2000bf46270 */
[----:B------:R-:W-:Y:S01]  /*25130*/  IMAD.WIDE R40, R47, 0x2, R2 ;  /* 0x000000022f287825 */ /* 0x000fe200078e0202 */
[----:B------:R-:W-:Y:S01]  /*25140*/  PRMT R0, R43, 0x7632, R0 ;  /* 0x000076322b007816 */ /* 0x000fe20000000000 */
[----:B------:R-:W-:Y:S01]  /*25150*/  ULDC UR14, c[0x0][0x228] ;  /* 0x00008a00000e7ab9 */ /* 0x000fe20000000800 */
[----:B------:R-:W-:Y:S01]  /*25160*/  PRMT R44, R36, 0x7632, R44 ;  /* 0x00007632242c7816 */ /* 0x000fe2000000002c */
        /* <DEDUP_REMOVED lines=26> */
[C---:B------:R-:W-:Y:S01]  /*25310*/  IMAD.WIDE R44, R49.reuse, 0x2, R6 ;  /* 0x00000002312c7825 */ /* 0x040fe200078e0206 */
[----:B------:R-:W-:Y:S02]  /*25320*/  @P1 STG.E.U16 desc[UR6][R40.64], R36 ;  /* 0x0000002428001986 */ /* 0x000fe4000c101506 */
        /* <DEDUP_REMOVED lines=8> */
[----:B------:R-:W-:Y:S01]  /*253b0*/  VIADD R0, R4, 0x36 ;  /* 0x0000003604007836 */ /* 0x000fe20000000000 */
[----:B------:R-:W-:Y:S01]  /*253c0*/  ISETP.LT.AND P2, PT, R10, UR12, !P2 ;  /* 0x0000000c0a007c0c */ /* 0x000fe2000d741270 */
[----:B0-----:R-:W-:Y:S01]  /*253d0*/  IMAD.WIDE R8, R49, 0x2, R2 ;  /* 0x0000000231087825 */ /* 0x001fe200078e0202 */
[----:B------:R-:W-:Y:S01]  /*253e0*/  PRMT R32, R33, 0x7632, R32 ;  /* 0x0000763221207816 */ /* 0x000fe20000000020 */
[----:B------:R-:W-:Y:S01]  /*253f0*/  ULDC UR10, c[0x0][0x228] ;  /* 0x00008a00000a7ab9 */ /* 0x000fe20000000800 */
[----:B------:R-:W-:Y:S01]  /*25400*/  ULDC UR14, c[0x0][0x228] ;  /* 0x00008a00000e7ab9 */ /* 0x000fe20000000800 */
[----:B--2---:R-:W-:-:S02]  /*25410*/  VIADD R43, R49, UR4 ;  /* 0x00000004312b7c36 */ /* 0x004fc40008000000 */
[----:B------:R-:W-:Y:S01]  /*25420*/  IMAD.WIDE R36, R49, 0x2, R6 ;  /* 0x0000000231247825 */ /* 0x000fe200078e0206 */
[----:B------:R-:W-:Y:S01]  /*25430*/  ISETP.GE.AND P1, PT, R0, UR8, PT ;  /* 0x0000000800007c0c */ /* 0x000fe2000bf26270 */
[----:B------:R-:W-:Y:S01]  /*25440*/  ULDC UR12, c[0x0][0x228] ;  /* 0x00008a00000c7ab9 */ /* 0x000fe20000000800 */
[----:B------:R-:W-:Y:S01]  /*25450*/  ULDC UR4, c[0x0][0x22c] ;  /* 0x00008b0000047ab9 */ /* 0x000fe20000000800 */
[----:B------:R-:W-:Y:S01]  /*25460*/  IMAD.WIDE R40, R43, 0x2, R2 ;  /* 0x000000022b287825 */ /* 0x000fe200078e0202 */
[----:B------:R0:W-:Y:S01]  /*25470*/  @P4 STG.E.U16 desc[UR6][R8.64], R33 ;  /* 0x0000002108004986 */ /* 0x0001e2000c101506 */
[----:B------:R-:W-:Y:S01]  /*25480*/  ISETP.LT.AND P0, PT, R10, UR10, !P0 ;  /* 0x0000000a0a007c0c */ /* 0x000fe2000c701270 */
[----:B------:R-:W-:Y:S01]  /*25490*/  ULDC UR8, c[0x0][0x22c] ;  /* 0x00008b0000087ab9 */ /* 0x000fe20000000800 */
[----:B------:R-:W-:Y:S01]  /*254a0*/  VIADD R0, R4, 0x37 ;  /* 0x0000003704007836 */ /* 0x000fe20000000000 */
[----:B------:R-:W-:Y:S01]  /*254b0*/  @P2 STG.E.U16 desc[UR6][R36.64], R32 ;  /* 0x0000002024002986 */ /* 0x000fe2000c101506 */
[----:B------:R-:W-:-:S03]  /*254c0*/  ULDC UR10, c[0x0][0x22c] ;  /* 0x00008b00000a7ab9 */ /* 0x000fc60000000800 */
        /* <DEDUP_REMOVED lines=8> */
[C---:B---3--:R-:W-:Y:S01]  /*25550*/  VIADD R45, R43.reuse, UR4 ;  /* 0x000000042b2d7c36 */ /* 0x048fe20008000000 */
        /* <DEDUP_REMOVED lines=28> */
[----:B---3--:R-:W-:Y:S01]  /*25720*/  VIADD R0, R4, 0x3a ;  /* 0x0000003a04007836 */ /* 0x008fe20000000000 */
[----:B------:R-:W-:Y:S01]  /*25730*/  ULDC UR16, c[0x0][0x228] ;  /* 0x00008a0000107ab9 */ /* 0x000fe20000000800 */
[----:B------:R-:W-:Y:S01]  /*25740*/  IMAD.WIDE R36, R43, 0x2, R2 ;  /* 0x000000022b247825 */ /* 0x000fe200078e0202 */
[----:B------:R-:W-:Y:S01]  /*25750*/  @P5 STG.E.U16 desc[UR6][R8.64], R39 ;  /* 0x0000002708005986 */ /* 0x000fe2000c101506 */
[----:B------:R-:W-:-:S02]  /*25760*/  ULDC UR18, c[0x0][0x228] ;  /* 0x00008a0000127ab9 */ /* 0x000fc40000000800 */
[----:B------:R-:W-:Y:S01]  /*25770*/  IMAD.WIDE R40, R43, 0x2, R6 ;  /* 0x000000022b287825 */ /* 0x000fe200078e0206 */
[----:B------:R-:W-:Y:S01]  /*25780*/  ISETP.GE.AND P5, PT, R0, UR10, PT ;  /* 0x0000000a00007c0c */ /* 0x000fe2000bfa6270 */
[----:B------:R0:W-:Y:S01]  /*25790*/  @P1 STG.E.U16 desc[UR6][R32.64], R34 ;  /* 0x0000002220001986 */ /* 0x0001e2000c101506 */
[----:B------:R-:W-:-:S03]  /*257a0*/  ULDC UR10, c[0x0][0x228] ;  /* 0x00008a00000a7ab9 */ /* 0x000fc60000000800 */
        /* <DEDUP_REMOVED lines=12> */
[C---:B--2---:R-:W-:Y:S01]  /*25870*/  VIADD R37, R33.reuse, UR4 ;  /* 0x0000000421257c36 */ /* 0x044fe20008000000 */
        /* <DEDUP_REMOVED lines=50> */
[----:B------:R0:W-:Y:S01]  /*25ba0*/  @P5 STG.E.U16 desc[UR6][R8.64], R25 ;  /* 0x0000001908005986 */ /* 0x0001e2000c101506 */
[----:B------:R-:W-:Y:S01]  /*25bb0*/  ULDC UR16, c[0x0][0x228] ;  /* 0x00008a0000107ab9 */ /* 0x000fe20000000800 */
[----:B---3--:R-:W-:-:S02]  /*25bc0*/  VIADD R0, R4, 0x3f ;  /* 0x0000003f04007836 */ /* 0x008fc40000000000 */
[----:B------:R-:W-:Y:S01]  /*25bd0*/  IMAD.WIDE R34, R37, 0x2, R6 ;  /* 0x0000000225227825 */ /* 0x000fe200078e0206 */
[----:B------:R-:W-:Y:S02]  /*25be0*/  @P1 STG.E.U16 desc[UR6][R28.64], R24 ;  /* 0x000000181c001986 */ /* 0x000fe4000c101506 */
        /* <DEDUP_REMOVED lines=11> */
[----:B------:R-:W-:Y:S01]  /*25ca0*/  ISETP.GE.AND P1, PT, R0, UR8, PT ;  /* 0x0000000800007c0c */ /* 0x000fe2000bf26270 */
[C---:B------:R-:W-:Y:S01]  /*25cb0*/  IMAD.WIDE R8, R25.reuse, 0x2, R2 ;  /* 0x0000000219087825 */ /* 0x040fe200078e0202 */
[----:B------:R-:W-:Y:S01]  /*25cc0*/  ULDC UR10, c[0x0][0x228] ;  /* 0x00008a00000a7ab9 */ /* 0x000fe20000000800 */
[----:B--2---:R-:W-:Y:S01]  /*25cd0*/  PRMT R30, R26, 0x7632, R30 ;  /* 0x000076321a1e7816 */ /* 0x004fe2000000001e */
[----:B------:R-:W-:Y:S01]  /*25ce0*/  ULDC UR12, c[0x0][0x228] ;  /* 0x00008a00000c7ab9 */ /* 0x000fe20000000800 */
[C---:B------:R-:W-:Y:S01]  /*25cf0*/  VIADD R33, R25.reuse, UR4 ;  /* 0x0000000419217c36 */ /* 0x040fe20008000000 */
[----:B------:R-:W-:Y:S01]  /*25d00*/  ULDC UR4, c[0x0][0x22c] ;  /* 0x00008b0000047ab9 */ /* 0x000fe20000000800 */
[----:B------:R-:W-:Y:S01]  /*25d10*/  IMAD.WIDE R24, R25, 0x2, R6 ;  /* 0x0000000219187825 */ /* 0x000fe200078e0206 */
[----:B------:R-:W-:-:S03]  /*25d20*/  ULDC UR8, c[0x0][0x22c] ;  /* 0x00008b0000087ab9 */ /* 0x000fc60000000800 */
[----:B------:R-:W-:Y:S01]  /*25d30*/  IMAD.WIDE R28, R33, 0x2, R2 ;  /* 0x00000002211c7825 */ /* 0x000fe200078e0202 */
        /* <DEDUP_REMOVED lines=32> */
[----:B------:R-:W-:Y:S01]  /*25f40*/  ULDC UR10, c[0x0][0x228] ;  /* 0x00008a00000a7ab9 */ /* 0x000fe20000000800 */
[C---:B------:R-:W-:Y:S01]  /*25f50*/  ISETP.LT.AND P1, PT, R10.reuse, UR12, !P1 ;  /* 0x0000000c0a007c0c */ /* 0x040fe2000cf21270 */
[C---:B0-----:R-:W-:Y:S01]  /*25f60*/  VIADD R31, R35.reuse, UR8 ;  /* 0x00000008231f7c36 */ /* 0x041fe20008000000 */
[----:B------:R-:W-:Y:S01]  /*25f70*/  ISETP.LT.AND P4, PT, R10, UR16, !P4 ;  /* 0x000000100a007c0c */ /* 0x000fe2000e781270 */
[C---:B------:R-:W-:Y:S01]  /*25f80*/  IMAD.WIDE R8, R35.reuse, 0x2, R2 ;  /* 0x0000000223087825 */ /* 0x040fe200078e0202 */
[----:B------:R-:W-:Y:S01]  /*25f90*/  PRMT R30, R56, 0x7632, R30 ;  /* 0x00007632381e7816 */ /* 0x000fe2000000001e */
[----:B------:R-:W-:Y:S01]  /*25fa0*/  ULDC UR12, c[0x0][0x228] ;  /* 0x00008a00000c7ab9 */ /* 0x000fe20000000800 */
[----:B------:R-:W-:Y:S01]  /*25fb0*/  PRMT R32, R92, 0x7632, R32 ;  /* 0x000076325c207816 */ /* 0x000fe20000000020 */
[----:B--2---:R-:W-:Y:S01]  /*25fc0*/  IMAD.WIDE R24, R35, 0x2, R6 ;  /* 0x0000000223187825 */ /* 0x004fe200078e0206 */
[----:B------:R-:W-:Y:S01]  /*25fd0*/  ULDC UR14, c[0x0][0x228] ;  /* 0x00008a00000e7ab9 */ /* 0x000fe20000000800 */
[----:B------:R-:W-:Y:S01]  /*25fe0*/  ULDC UR8, c[0x0][0x22c] ;  /* 0x00008b0000087ab9 */ /* 0x000fe20000000800 */
[----:B------:R-:W-:Y:S01]  /*25ff0*/  ULDC UR16, c[0x0][0x228] ;  /* 0x00008a0000107ab9 */ /* 0x000fe20000000800 */
[----:B------:R-:W-:Y:S01]  /*26000*/  IMAD.WIDE R26, R31, 0x2, R2 ;  /* 0x000000021f1a7825 */ /* 0x000fe200078e0202 */
[----:B------:R-:W-:Y:S03]  /*26010*/  @P5 STG.E.U16 desc[UR6][R8.64], R56 ;  /* 0x0000003808005986 */ /* 0x000fe6000c101506 */
[----:B---3--:R-:W-:-:S02]  /*26020*/  VIADD R0, R4, 0x44 ;  /* 0x0000004404007836 */ /* 0x008fc40000000000 */
        /* <DEDUP_REMOVED lines=17> */
[----:B--2---:R-:W-:-:S03]  /*26140*/  PRMT R28, R57, 0x7632, R28 ;  /* 0x00007632391c7816 */ /* 0x004fc6000000001c */
[C---:B------:R-:W-:Y:S02]  /*26150*/  VIADD R29, R25.reuse, UR4 ;  /* 0x00000004191d7c36 */ /* 0x040fe40008000000 */
[----:B------:R0:W-:Y:S01]  /*26160*/  @P4 STG.E.U16 desc[UR6][R8.64], R57 ;  /* 0x0000003908004986 */ /* 0x0001e2000c101506 */
[----:B------:R-:W-:Y:S01]  /*26170*/  IMAD.WIDE R24, R25, 0x2, R6 ;  /* 0x0000000219187825 */ /* 0x000fe200078e0206 */
[----:B------:R-:W-:Y:S01]  /*26180*/  ULDC UR4, c[0x0][0x22c] ;  /* 0x00008b0000047ab9 */ /* 0x000fe20000000800 */
[----:B------:R-:W-:Y:S01]  /*26190*/  ISETP.LT.AND P0, PT, R10, UR10, !P0 ;  /* 0x0000000a0a007c0c */ /* 0x000fe2000c701270 */
[----:B------:R-:W-:Y:S01]  /*261a0*/  ULDC UR8, c[0x0][0x22c] ;  /* 0x00008b0000087ab9 */ /* 0x000fe20000000800 */
[----:B------:R-:W-:Y:S01]  /*261b0*/  IMAD.WIDE R26, R29, 0x2, R2 ;  /* 0x000000021d1a7825 */ /* 0x000fe200078e0202 */
[----:B------:R-:W-:Y:S01]  /*261c0*/  @P2 STG.E.U16 desc[UR6][R24.64], R28 ;  /* 0x0000001c18002986 */ /* 0x000fe2000c101506 */
[----:B------:R-:W-:Y:S02]  /*261d0*/  ULDC UR10, c[0x0][0x228] ;  /* 0x00008a00000a7ab9 */ /* 0x000fe40000000800 */
[----:B------:R-:W-:Y:S01]  /*261e0*/  VIADD R0, R4, 0x46 ;  /* 0x0000004604007836 */ /* 0x000fe20000000000 */
[----:B------:R2:W-:Y:S01]  /*261f0*/  @P6 STG.E.U16 desc[UR6][R26.64], R93 ;  /* 0x0000005d1a006986 */ /* 0x0005e2000c101506 */
[----:B------:R-:W-:Y:S01]  /*26200*/  ISETP.LT.AND P6, PT, R5, UR12, !P5 ;  /* 0x0000000c05007c0c */ /* 0x000fe2000efc1270 */
[C---:B0-----:R-:W-:Y:S01]  /*26210*/  IMAD.WIDE R8, R29.reuse, 0x2, R6 ;  /* 0x000000021d087825 */ /* 0x041fe200078e0206 */
[----:B------:R-:W-:Y:S01]  /*26220*/  ISETP.LT.AND P5, PT, R10, UR14, !P5 ;  /* 0x0000000e0a007c0c */ /* 0x000fe2000efa1270 */
[----:B------:R-:W-:Y:S01]  /*26230*/  ULDC UR12, c[0x0][0x228] ;  /* 0x00008a00000c7ab9 */ /* 0x000fe20000000800 */
[----:B------:R-:W-:Y:S01]  /*26240*/  ISETP.GE.AND P4, PT, R0, UR4, PT ;  /* 0x0000000400007c0c */ /* 0x000fe2000bf86270 */
[----:B------:R-:W-:Y:S01]  /*26250*/  ULDC UR4, c[0x0][0x248] ;  /* 0x0000920000047ab9 */ /* 0x000fe20000000800 */
[----:B------:R-:W-:Y:S01]  /*26260*/  VIADD R0, R4, 0x47 ;  /* 0x0000004704007836 */ /* 0x000fe20000000000 */
[----:B------:R-:W-:Y:S01]  /*26270*/  ULDC UR14, c[0x0][0x228] ;  /* 0x00008a00000e7ab9 */ /* 0x000fe20000000800 */
[----:B------:R-:W-:Y:S01]  /*26280*/  VIADD R31, R29, UR4 ;  /* 0x000000041d1f7c36 */ /* 0x000fe20008000000 */
[----:B------:R-:W-:Y:S01]  /*26290*/  ULDC UR4, c[0x0][0x22c] ;  /* 0x00008b0000047ab9 */ /* 0x000fe20000000800 */
[----:B--2---:R-:W-:-:S02]  /*262a0*/  PRMT R93, R93, 0x7632, R93 ;  /* 0x000076325d5d7816 */ /* 0x004fc4000000005d */
[C---:B------:R-:W-:Y:S01]  /*262b0*/  IMAD.WIDE R24, R31.reuse, 0x2, R2 ;  /* 0x000000021f187825 */ /* 0x040fe200078e0202 */
[----:B------:R-:W-:Y:S01]  /*262c0*/  ISETP.GE.AND P2, PT, R0, UR8, PT ;  /* 0x0000000800007c0c */ /* 0x000fe2000bf46270 */
[----:B------:R-:W-:Y:S01]  /*262d0*/  ULDC UR8, c[0x0][0x248] ;  /* 0x0000920000087ab9 */ /* 0x000fe20000000800 */
[----:B------:R-:W-:Y:S01]  /*262e0*/  PRMT R0, R58, 0x7632, R0 ;  /* 0x000076323a007816 */ /* 0x000fe20000000000 */
        /* <DEDUP_REMOVED lines=13> */
[C---:B0-----:R-:W-:Y:S01]  /*263c0*/  IMAD.WIDE R8, R31.reuse, 0x2, R2 ;  /* 0x000000021f087825 */ /* 0x041fe200078e0202 */
        /* <DEDUP_REMOVED lines=122> */
[----:B------:R-:W-:Y:S01]  /*26b70*/  IMAD.WIDE R24, R31, 0x2, R2 ;  /* 0x000000021f187825 */ /* 0x000fe200078e0202 */
        /* <DEDUP_REMOVED lines=195> */
[----:B------:R-:W-:Y:S01]  /*277b0*/  PRMT R30, R71, 0x7632, R30 ;  /* 0x00007632471e7816 */ /* 0x000fe2000000001e */
[----:B------:R-:W-:Y:S01]  /*277c0*/  ULDC UR10, c[0x0][0x22c] ;  /* 0x00008b00000a7ab9 */ /* 0x000fe20000000800 */
        /* <DEDUP_REMOVED lines=33> */
[----:B------:R-:W-:Y:S01]  /*279e0*/  ULDC UR14, c[0x0][0x228] ;  /* 0x00008a00000e7ab9 */ /* 0x000fe20000000800 */
[----:B--2---:R-:W-:Y:S01]  /*279f0*/  IMAD.WIDE R24, R31, 0x2, R6 ;  /* 0x000000021f187825 */ /* 0x004fe200078e0206 */
[----:B------:R-:W-:Y:S01]  /*27a00*/  PRMT R31, R83, 0x7632, R31 ;  /* 0x00007632531f7816 */ /* 0x000fe2000000001f */
[----:B------:R-:W-:Y:S01]  /*27a10*/  ULDC UR8, c[0x0][0x22c] ;  /* 0x00008b0000087ab9 */ /* 0x000fe20000000800 */
[----:B------:R-:W-:Y:S01]  /*27a20*/  ULDC UR16, c[0x0][0x228] ;  /* 0x00008a0000107ab9 */ /* 0x000fe20000000800 */
[----:B---3--:R-:W-:Y:S01]  /*27a30*/  VIADD R0, R4, 0x62 ;  /* 0x0000006204007836 */ /* 0x008fe20000000000 */
[----:B------:R-:W-:Y:S01]  /*27a40*/  ULDC UR18, c[0x0][0x228] ;  /* 0x00008a0000127ab9 */ /* 0x000fe20000000800 */
[C---:B------:R-:W-:Y:S01]  /*27a50*/  IMAD.WIDE R26, R33.reuse, 0x2, R2 ;  /* 0x00000002211a7825 */ /* 0x040fe200078e0202 */
[----:B------:R-:W-:Y:S03]  /*27a60*/  @P5 STG.E.U16 desc[UR6][R8.64], R71 ;  /* 0x0000004708005986 */ /* 0x000fe6000c101506 */
[----:B------:R-:W-:Y:S01]  /*27a70*/  IMAD.WIDE R28, R33, 0x2, R6 ;  /* 0x00000002211c7825 */ /* 0x000fe200078e0206 */
[----:B------:R-:W-:Y:S01]  /*27a80*/  ISETP.GE.AND P5, PT, R0, UR10, PT ;  /* 0x0000000a00007c0c */ /* 0x000fe2000bfa6270 */
[----:B------:R0:W-:Y:S01]  /*27a90*/  @P1 STG.E.U16 desc[UR6][R24.64], R30 ;  /* 0x0000001e18001986 */ /* 0x0001e2000c101506 */
[----:B------:R-:W-:-:S03]  /*27aa0*/  ULDC UR10, c[0x0][0x228] ;  /* 0x00008a00000a7ab9 */ /* 0x000fc60000000800 */
        /* <DEDUP_REMOVED lines=160> */
[----:B------:R2:W-:Y:S03]  /*284b0*/  @P2 STG.E.U16 desc[UR6][R24.64], R16 ;  /* 0x0000001018002986 */ /* 0x0005e6000c101506 */
        /* <DEDUP_REMOVED lines=9> */
[----:B------:R-:W-:Y:S01]  /*28550*/  VIADD R0, R4, 0x6f ;  /* 0x0000006f04007836 */ /* 0x000fe20000000000 */
[----:B--2---:R-:W-:Y:S01]  /*28560*/  PRMT R24, R22, 0x7632, R24 ;  /* 0x0000763216187816 */ /* 0x004fe20000000018 */
[----:B------:R-:W-:Y:S01]  /*28570*/  VIADD R25, R29, UR4 ;  /* 0x000000041d197c36 */ /* 0x000fe20008000000 */
[----:B------:R-:W-:Y:S01]  /*28580*/  ULDC UR4, c[0x0][0x22c] ;  /* 0x00008b0000047ab9 */ /* 0x000fe20000000800 */
[----:B---3--:R-:W-:Y:S01]  /*28590*/  VIADD R26, R4, 0x70 ;  /* 0x00000070041a7836 */ /* 0x008fe20000000000 */
        /* <DEDUP_REMOVED lines=35> */
[----:B------:R3:W-:Y:S01]  /*287d0*/  @P6 STG.E.U16 desc[UR6][R20.64], R23 ;  /* 0x0000001714006986 */ /* 0x0007e2000c101506 */
[----:B------:R-:W-:Y:S01]  /*287e0*/  ISETP.LT.AND P6, PT, R5, UR14, !P0 ;  /* 0x0000000e05007c0c */ /* 0x000fe2000c7c1270 */
[----:B------:R-:W-:Y:S01]  /*287f0*/  VIADD R0, R4, 0x72 ;  /* 0x0000007204007836 */ /* 0x000fe20000000000 */
[----:B0-----:R-:W-:Y:S01]  /*28800*/  PRMT R18, R19, 0x7632, R18 ;  /* 0x0000763213127816 */ /* 0x001fe20000000012 */
[----:B------:R-:W-:Y:S01]  /*28810*/  @P4 STG.E.U16 desc[UR6][R24.64], R26 ;  /* 0x0000001a18004986 */ /* 0x000fe2000c101506 */
[----:B------:R-:W-:Y:S01]  /*28820*/  ISETP.LT.AND P4, PT, R5, UR10, !P2 ;  /* 0x0000000a05007c0c */ /* 0x000fe2000d781270 */
[----:B------:R-:W-:Y:S01]  /*28830*/  ULDC UR10, c[0x0][0x228] ;  /* 0x00008a00000a7ab9 */ /* 0x000fe20000000800 */
[----:B------:R-:W-:Y:S01]  /*28840*/  ISETP.LT.AND P2, PT, R10, UR12, !P2 ;  /* 0x0000000c0a007c0c */ /* 0x000fe2000d741270 */
[----:B--2---:R-:W-:Y:S01]  /*28850*/  VIADD R17, R27, UR4 ;  /* 0x000000041b117c36 */ /* 0x004fe20008000000 */
[----:B------:R-:W-:Y:S01]  /*28860*/  ULDC UR4, c[0x0][0x248] ;  /* 0x0000920000047ab9 */ /* 0x000fe20000000800 */
[----:B------:R-:W-:Y:S01]  /*28870*/  ISETP.GE.AND P1, PT, R0, UR8, PT ;  /* 0x0000000800007c0c */ /* 0x000fe2000bf26270 */
[----:B------:R-:W-:Y:S01]  /*28880*/  ULDC UR12, c[0x0][0x228] ;  /* 0x00008a00000c7ab9 */ /* 0x000fe20000000800 */
[C---:B---3--:R-:W-:Y:S01]  /*28890*/  VIADD R23, R17.reuse, UR4 ;  /* 0x0000000411177c36 */ /* 0x048fe20008000000 */
[----:B------:R-:W-:Y:S01]  /*288a0*/  ULDC UR4, c[0x0][0x22c] ;  /* 0x00008b0000047ab9 */ /* 0x000fe20000000800 */
        /* <DEDUP_REMOVED lines=567> */
[----:B------:R2:W-:Y:S01]  /*2ac20*/  @P2 STG.E.U16 desc[UR6][R12.64], R16 ;  /* 0x000000100c002986 */ /* 0x0005e2000c101506 */
        /* <DEDUP_REMOVED lines=9> */
[C---:B------:R-:W-:Y:S01]  /*2acc0*/  VIADD R0, R4.reuse, 0x9c ;  /* 0x0000009c04007836 */ /* 0x040fe20000000000 */
[----:B------:R-:W-:Y:S01]  /*2acd0*/  ULDC UR14, c[0x0][0x228] ;  /* 0x00008a00000e7ab9 */ /* 0x000fe20000000800 */
[----:B------:R-:W-:Y:S01]  /*2ace0*/  VIADD R19, R17, UR4 ;  /* 0x0000000411137c36 */ /* 0x000fe20008000000 */
[----:B------:R-:W-:Y:S01]  /*2acf0*/  ULDC UR4, c[0x0][0x22c] ;  /* 0x00008b0000047ab9 */ /* 0x000fe20000000800 */
[----:B--2---:R-:W-:Y:S01]  /*2ad00*/  VIADD R16, R4, 0x9d ;  /* 0x0000009d04107836 */ /* 0x004fe20000000000 */
[----:B---3--:R-:W-:Y:S01]  /*2ad10*/  PRMT R144, R144, 0x7632, R144 ;  /* 0x0000763290907816 */ /* 0x008fe20000000090 */
[C---:B------:R-:W-:Y:S01]  /*2ad20*/  IMAD.WIDE R12, R19.reuse, 0x2, R2 ;  /* 0x00000002130c7825 */ /* 0x040fe200078e0202 */
[----:B------:R-:W-:Y:S01]  /*2ad30*/  ISETP.GE.AND P2, PT, R0, UR8, PT ;  /* 0x0000000800007c0c */ /* 0x000fe2000bf46270 */
[----:B------:R-:W-:Y:S01]  /*2ad40*/  ULDC UR8, c[0x0][0x248] ;  /* 0x0000920000087ab9 */ /* 0x000fe20000000800 */
[----:B------:R-:W-:Y:S01]  /*2ad50*/  PRMT R0, R148, 0x7632, R0 ;  /* 0x0000763294007816 */ /* 0x000fe20000000000 */
[----:B------:R-:W-:Y:S01]  /*2ad60*/  IMAD.WIDE R14, R19, 0x2, R6 ;  /* 0x00000002130e7825 */ /* 0x000fe200078e0206 */
[----:B------:R0:W-:Y:S01]  /*2ad70*/  @P0 STG.E.U16 desc[UR6][R8.64], R144 ;  /* 0x0000009008000986 */ /* 0x0001e2000c101506 */
[----:B------:R-:W-:Y:S01]  /*2ad80*/  ISETP.GE.AND P0, PT, R16, UR4, PT ;  /* 0x0000000410007c0c */ /* 0x000fe2000bf06270 */
[----:B------:R-:W-:-:S02]  /*2ad90*/  ULDC UR4, c[0x0][0x248] ;  /* 0x0000920000047ab9 */ /* 0x000fc40000000800 */
[----:B------:R2:W-:Y:S01]  /*2ada0*/  @P6 STG.E.U16 desc[UR6][R12.64], R148 ;  /* 0x000000940c006986 */ /* 0x0005e2000c101506 */
[----:B------:R-:W-:Y:S01]  /*2adb0*/  ISETP.LT.AND P6, PT, R5, UR10, !P1 ;  /* 0x0000000a05007c0c */ /* 0x000fe2000cfc1270 */
[----:B------:R-:W-:Y:S01]  /*2adc0*/  VIADD R19, R19, UR4 ;  /* 0x0000000413137c36 */ /* 0x000fe20008000000 */
[C---:B------:R-:W-:Y:S01]  /*2add0*/  ISETP.LT.AND P1, PT, R10.reuse, UR12, !P1 ;  /* 0x0000000c0a007c0c */ /* 0x040fe2000cf21270 */
[----:B------:R3:W-:Y:S01]  /*2ade0*/  @P5 STG.E.U16 desc[UR6][R14.64], R0 ;  /* 0x000000000e005986 */ /* 0x0007e2000c101506 */
[----:B------:R-:W-:Y:S01]  /*2adf0*/  ISETP.LT.AND P5, PT, R5, UR14, !P4 ;  /* 0x0000000e05007c0c */ /* 0x000fe2000e7a1270 */
[C---:B------:R-:W-:Y:S01]  /*2ae00*/  VIADD R21, R19.reuse, UR8 ;  /* 0x0000000813157c36 */ /* 0x040fe20008000000 */
[----:B------:R-:W-:Y:S01]  /*2ae10*/  ISETP.LT.AND P4, PT, R10, UR16, !P4 ;  /* 0x000000100a007c0c */ /* 0x000fe2000e781270 */
[----:B0-----:R-:W-:Y:S01]  /*2ae20*/  IMAD.WIDE R8, R19, 0x2, R2 ;  /* 0x0000000213087825 */ /* 0x001fe200078e0202 */
[----:B------:R-:W-:Y:S01]  /*2ae30*/  PRMT R18, R145, 0x7632, R18 ;  /* 0x0000763291127816 */ /* 0x000fe20000000012 */
[----:B------:R-:W-:Y:S01]  /*2ae40*/  ULDC UR4, c[0x0][0x22c] ;  /* 0x00008b0000047ab9 */ /* 0x000fe20000000800 */
[----:B------:R-:W-:Y:S01]  /*2ae50*/  ULDC UR10, c[0x0][0x228] ;  /* 0x00008a00000a7ab9 */ /* 0x000fe20000000800 */
[----:B--2---:R-:W-:Y:S01]  /*2ae60*/  IMAD.WIDE R12, R19, 0x2, R6 ;  /* 0x00000002130c7825 */ /* 0x004fe200078e0206 */
[----:B------:R-:W-:Y:S01]  /*2ae70*/  PRMT R19, R149, 0x7632, R19 ;  /* 0x0000763295137816 */ /* 0x000fe20000000013 */
[----:B------:R-:W-:Y:S01]  /*2ae80*/  ULDC UR12, c[0x0][0x228] ;  /* 0x00008a00000c7ab9 */ /* 0x000fe20000000800 */
[----:B------:R-:W-:Y:S01]  /*2ae90*/  ULDC UR14, c[0x0][0x228] ;  /* 0x00008a00000e7ab9 */ /* 0x000fe20000000800 */
[----:B---3--:R-:W-:Y:S01]  /*2aea0*/  IMAD.WIDE R14, R21, 0x2, R2 ;  /* 0x00000002150e7825 */ /* 0x008fe200078e0202 */
[----:B------:R-:W-:Y:S01]  /*2aeb0*/  @P6 STG.E.U16 desc[UR6][R8.64], R145 ;  /* 0x0000009108006986 */ /* 0x000fe2000c101506 */
[----:B------:R-:W-:Y:S01]  /*2aec0*/  ULDC UR8, c[0x0][0x22c] ;  /* 0x00008b0000087ab9 */ /* 0x000fe20000000800 */
        /* <DEDUP_REMOVED lines=43> */
[----:B------:R-:W-:Y:S01]  /*2b180*/  IMAD.WIDE R12, R19, 0x2, R2 ;  /* 0x00000002130c7825 */ /* 0x000fe200078e0202 */
        /* <DEDUP_REMOVED lines=1122> */
[----:B------:R-:W-:Y:S01]  /*2f7b0*/  IMAD.WIDE R14, R19, 0x2, R6 ;  /* 0x00000002130e7825 */ /* 0x000fe200078e0206 */
[----:B------:R0:W-:Y:S03]  /*2f7c0*/  @P0 STG.E.U16 desc[UR6][R8.64], R230 ;  /* 0x000000e608000986 */ /* 0x0001e6000c101506 */
[----:B------:R-:W-:Y:S01]  /*2f7d0*/  VIADD R16, R4, 0xf2 ;  /* 0x000000f204107836 */ /* 0x000fe20000000000 */
[----:B------:R2:W-:Y:S04]  /*2f7e0*/  @P6 STG.E.U16 desc[UR6][R12.64], R227 ;  /* 0x000000e30c006986 */ /* 0x0005e8000c101506 */
[----:B------:R3:W-:Y:S01]  /*2f7f0*/  @P5 STG.E.U16 desc[UR6][R14.64], R0 ;  /* 0x000000000e005986 */ /* 0x0007e2000c101506 */
[----:B------:R-:W-:Y:S01]  /*2f800*/  ISETP.GE.AND P0, PT, R16, UR4, PT ;  /* 0x0000000410007c0c */ /* 0x000fe2000bf06270 */
[----:B------:R-:W-:Y:S01]  /*2f810*/  ULDC UR4, c[0x0][0x248] ;  /* 0x0000920000047ab9 */ /* 0x000fe20000000800 */
[----:B------:R-:W-:Y:S01]  /*2f820*/  ISETP.LT.AND P5, PT, R5, UR10, !P1 ;  /* 0x0000000a05007c0c */ /* 0x000fe2000cfa1270 */
[----:B------:R-:W-:Y:S01]  /*2f830*/  VIADD R19, R19, UR4 ;  /* 0x0000000413137c36 */ /* 0x000fe20008000000 */
[C---:B------:R-:W-:Y:S01]  /*2f840*/  ISETP.LT.AND P1, PT, R10.reuse, UR12, !P1 ;  /* 0x0000000c0a007c0c */ /* 0x040fe2000cf21270 */
[----:B------:R-:W-:Y:S01]  /*2f850*/  ULDC UR4, c[0x0][0x22c] ;  /* 0x00008b0000047ab9 */ /* 0x000fe20000000800 */
        /* <DEDUP_REMOVED lines=8> */
[----:B------:R-:W-:-:S03]  /*2f8e0*/  PRMT R19, R232, 0x7632, R19 ;  /* 0x00007632e8137816 */ /* 0x000fc60000000013 */
[----:B---3--:R-:W-:Y:S01]  /*2f8f0*/  VIADD R0, R4, 0xf3 ;  /* 0x000000f304007836 */ /* 0x008fe20000000000 */
[----:B------:R-:W-:Y:S01]  /*2f900*/  ULDC UR8, c[0x0][0x248] ;  /* 0x0000920000087ab9 */ /* 0x000fe20000000800 */
[C---:B------:R-:W-:Y:S01]  /*2f910*/  IMAD.WIDE R14, R21.reuse, 0x2, R2 ;  /* 0x00000002150e7825 */ /* 0x040fe200078e0202 */
[----:B------:R-:W-:Y:S01]  /*2f920*/  @P5 STG.E.U16 desc[UR6][R8.64], R231 ;  /* 0x000000e708005986 */ /* 0x000fe2000c101506 */
[----:B------:R-:W-:Y:S01]  /*2f930*/  ULDC UR16, c[0x0][0x228] ;  /* 0x00008a0000107ab9 */ /* 0x000fe20000000800 */
[----:B------:R-:W-:Y:S01]  /*2f940*/  ULDC UR10, c[0x0][0x22c] ;  /* 0x00008b00000a7ab9 */ /* 0x000fe20000000800 */
[----:B------:R-:W-:Y:S01]  /*2f950*/  IMAD.WIDE R16, R21, 0x2, R6 ;  /* 0x0000000215107825 */ /* 0x000fe200078e0206 */
[----:B------:R0:W-:Y:S01]  /*2f960*/  @P1 STG.E.U16 desc[UR6][R12.64], R18 ;  /* 0x000000120c001986 */ /* 0x0001e2000c101506 */
[----:B------:R-:W-:Y:S01]  /*2f970*/  ISETP.GE.AND P5, PT, R0, UR4, PT ;  /* 0x0000000400007c0c */ /* 0x000fe2000bfa6270 */
[----:B------:R-:W-:Y:S01]  /*2f980*/  ULDC UR4, c[0x0][0x248] ;  /* 0x0000920000047ab9 */ /* 0x000fe20000000800 */
[C---:B------:R-:W-:Y:S01]  /*2f990*/  ISETP.LT.AND P1, PT, R5.reuse, UR12, !P2 ;  /* 0x0000000c05007c0c */ /* 0x040fe2000d721270 */
[----:B------:R-:W-:Y:S01]  /*2f9a0*/  @P6 STG.E.U16 desc[UR6][R14.64], R232 ;  /* 0x000000e80e006986 */ /* 0x000fe2000c101506 */
[----:B------:R-:W-:Y:S01]  /*2f9b0*/  ISETP.LT.AND P2, PT, R10, UR14, !P2 ;  /* 0x0000000e0a007c0c */ /* 0x000fe2000d741270 */
[----:B------:R-:W-:Y:S01]  /*2f9c0*/  VIADD R0, R4, 0xf4 ;  /* 0x000000f404007836 */ /* 0x000fe20000000000 */
[----:B------:R-:W-:Y:S01]  /*2f9d0*/  ISETP.LT.AND P6, PT, R10, UR18, !P0 ;  /* 0x000000120a007c0c */ /* 0x000fe2000c7c1270 */
[----:B------:R2:W-:Y:S01]  /*2f9e0*/  @P4 STG.E.U16 desc[UR6][R16.64], R19 ;  /* 0x0000001310004986 */ /* 0x0005e2000c101506 */
[----:B------:R-:W-:Y:S01]  /*2f9f0*/  ISETP.LT.AND P4, PT, R5, UR16, !P0 ;  /* 0x0000001005007c0c */ /* 0x000fe2000c781270 */
[----:B------:R-:W-:Y:S01]  /*2fa00*/  ULDC UR12, c[0x0][0x228] ;  /* 0x00008a00000c7ab9 */ /* 0x000fe20000000800 */
[----:B0-----:R-:W-:Y:S01]  /*2fa10*/  VIADD R13, R21, UR4 ;  /* 0x00000004150d7c36 */ /* 0x001fe20008000000 */
[----:B------:R-:W-:Y:S01]  /*2fa20*/  PRMT R18, R236, 0x7632, R18 ;  /* 0x00007632ec127816 */ /* 0x000fe20000000012 */
[----:B------:R-:W-:Y:S01]  /*2fa30*/  ULDC UR4, c[0x0][0x248] ;  /* 0x0000920000047ab9 */ /* 0x000fe20000000800 */
[----:B------:R-:W-:Y:S01]  /*2fa40*/  PRMT R20, R233, 0x7632, R20 ;  /* 0x00007632e9147816 */ /* 0x000fe20000000014 */
[----:B------:R-:W-:Y:S01]  /*2fa50*/  IMAD.WIDE R8, R13, 0x2, R2 ;  /* 0x000000020d087825 */ /* 0x000fe200078e0202 */
[----:B------:R-:W-:-:S03]  /*2fa60*/  ULDC UR14, c[0x0][0x228] ;  /* 0x00008a00000e7ab9 */ /* 0x000fc60000000800 */
[C---:B--2---:R-:W-:Y:S01]  /*2fa70*/  VIADD R19, R13.reuse, UR8 ;  /* 0x000000080d137c36 */ /* 0x044fe20008000000 */
[----:B------:R-:W-:Y:S01]  /*2fa80*/  ISETP.GE.AND P0, PT, R0, UR10, PT ;  /* 0x0000000a00007c0c */ /* 0x000fe2000bf06270 */
[----:B------:R-:W-:Y:S01]  /*2fa90*/  IMAD.WIDE R12, R13, 0x2, R6 ;  /* 0x000000020d0c7825 */ /* 0x000fe200078e0206 */
[----:B------:R-:W-:Y:S01]  /*2faa0*/  @P1 STG.E.U16 desc[UR6][R8.64], R236 ;  /* 0x000000ec08001986 */ /* 0x000fe2000c101506 */
[----:B------:R-:W-:Y:S01]  /*2fab0*/  ULDC UR8, c[0x0][0x228] ;  /* 0x00008a0000087ab9 */ /* 0x000fe20000000800 */
[----:B------:R-:W-:Y:S01]  /*2fac0*/  ULDC UR10, c[0x0][0x228] ;  /* 0x00008a00000a7ab9 */ /* 0x000fe20000000800 */
[C---:B------:R-:W-:Y:S01]  /*2fad0*/  IMAD.WIDE R14, R19.reuse, 0x2, R2 ;  /* 0x00000002130e7825 */ /* 0x040fe200078e0202 */
[----:B------:R0:W-:Y:S03]  /*2fae0*/  @P2 STG.E.U16 desc[UR6][R12.64], R18 ;  /* 0x000000120c002986 */ /* 0x0001e6000c101506 */
[----:B------:R-:W-:Y:S01]  /*2faf0*/  IMAD.WIDE R16, R19, 0x2, R6 ;  /* 0x0000000213107825 */ /* 0x000fe200078e0206 */
[----:B------:R-:W-:-:S03]  /*2fb00*/  ISETP.LT.AND P2, PT, R5, UR8, !P5 ;  /* 0x0000000805007c0c */ /* 0x000fc6000ef41270 */
[----:B------:R-:W-:Y:S01]  /*2fb10*/  VIADD R0, R4, 0xf5 ;  /* 0x000000f504007836 */ /* 0x000fe20000000000 */
[----:B------:R-:W-:Y:S01]  /*2fb20*/  @P4 STG.E.U16 desc[UR6][R14.64], R233 ;  /* 0x000000e90e004986 */ /* 0x000fe2000c101506 */
[----:B------:R-:W-:Y:S01]  /*2fb30*/  ISETP.LT.AND P5, PT, R10, UR10, !P5 ;  /* 0x0000000a0a007c0c */ /* 0x000fe2000efa1270 */
[----:B------:R-:W-:Y:S01]  /*2fb40*/  ULDC UR8, c[0x0][0x228] ;  /* 0x00008a0000087ab9 */ /* 0x000fe20000000800 */
[----:B------:R-:W-:Y:S01]  /*2fb50*/  ISETP.LT.AND P4, PT, R5, UR12, !P0 ;  /* 0x0000000c05007c0c */ /* 0x000fe2000c781270 */
[----:B------:R2:W-:Y:S01]  /*2fb60*/  @P6 STG.E.U16 desc[UR6][R16.64], R20 ;  /* 0x0000001410006986 */ /* 0x0005e2000c101506 */
[----:B0-----:R-:W-:Y:S01]  /*2fb70*/  VIADD R13, R19, UR4 ;  /* 0x00000004130d7c36 */ /* 0x001fe20008000000 */
[----:B------:R-:W-:Y:S01]  /*2fb80*/  ISETP.GE.AND P1, PT, R0, UR5, PT ;  /* 0x0000000500007c0c */ /* 0x000fe2000bf26270 */
[----:B------:R-:W-:Y:S01]  /*2fb90*/  ULDC UR5, c[0x0][0x248] ;  /* 0x0000920000057ab9 */ /* 0x000fe20000000800 */
[----:B------:R-:W-:Y:S01]  /*2fba0*/  ISETP.LT.AND P6, PT, R10, UR14, !P0 ;  /* 0x0000000e0a007c0c */ /* 0x000fe2000c7c1270 */
[----:B------:R-:W-:Y:S01]  /*2fbb0*/  VIADD R19, R13, UR5 ;  /* 0x000000050d137c36 */ /* 0x000fe20008000000 */
[----:B------:R-:W-:Y:S01]  /*2fbc0*/  PRMT R18, R237, 0x7632, R18 ;  /* 0x00007632ed127816 */ /* 0x000fe20000000012 */
[C---:B------:R-:W-:Y:S01]  /*2fbd0*/  IMAD.WIDE R8, R13.reuse, 0x2, R2 ;  /* 0x000000020d087825 */ /* 0x040fe200078e0202 */
[----:B------:R-:W-:Y:S01]  /*2fbe0*/  ULDC UR4, c[0x0][0x248] ;  /* 0x0000920000047ab9 */ /* 0x000fe20000000800 */
[----:B------:R-:W-:Y:S01]  /*2fbf0*/  ULDC UR10, c[0x0][0x228] ;  /* 0x00008a00000a7ab9 */ /* 0x000fe20000000800 */
[----:B------:R-:W-:Y:S01]  /*2fc00*/  ULDC UR12, c[0x0][0x228] ;  /* 0x00008a00000c7ab9 */ /* 0x000fe20000000800 */
[----:B------:R-:W-:Y:S01]  /*2fc10*/  IMAD.WIDE R12, R13, 0x2, R6 ;  /* 0x000000020d0c7825 */ /* 0x000fe200078e0206 */
[----:B--2---:R-:W-:Y:S01]  /*2fc20*/  PRMT R20, R234, 0x7632, R20 ;  /* 0x00007632ea147816 */ /* 0x004fe20000000014 */
[----:B------:R-:W-:-:S02]  /*2fc30*/  ULDC UR5, c[0x0][0x248] ;  /* 0x0000920000057ab9 */ /* 0x000fc40000000800 */
[----:B------:R-:W-:Y:S02]  /*2fc40*/  VIADD R0, R4, 0xf6 ;  /* 0x000000f604007836 */ /* 0x000fe40000000000 */
[C---:B------:R-:W-:Y:S01]  /*2fc50*/  IMAD.WIDE R14, R19.reuse, 0x2, R2 ;  /* 0x00000002130e7825 */ /* 0x040fe200078e0202 */
[----:B------:R-:W-:Y:S03]  /*2fc60*/  @P2 STG.E.U16 desc[UR6][R8.64], R237 ;  /* 0x000000ed08002986 */ /* 0x000fe6000c101506 */
[----:B------:R-:W-:Y:S01]  /*2fc70*/  IMAD.WIDE R16, R19, 0x2, R6 ;  /* 0x0000000213107825 */ /* 0x000fe200078e0206 */
[----:B------:R0:W-:Y:S01]  /*2fc80*/  @P5 STG.E.U16 desc[UR6][R12.64], R18 ;  /* 0x000000120c005986 */ /* 0x0001e2000c101506 */
[----:B------:R-:W-:Y:S01]  /*2fc90*/  ISETP.GE.AND P0, PT, R0, UR9, PT ;  /* 0x0000000900007c0c */ /* 0x000fe2000bf06270 */
[----:B------:R-:W-:Y:S02]  /*2fca0*/  ULDC UR9, c[0x0][0x228] ;  /* 0x00008a0000097ab9 */ /* 0x000fe40000000800 */
[----:B------:R2:W-:Y:S01]  /*2fcb0*/  @P4 STG.E.U16 desc[UR6][R14.64], R234 ;  /* 0x000000ea0e004986 */ /* 0x0005e2000c101506 */
[----:B------:R-:W-:Y:S01]  /*2fcc0*/  VIADD R0, R4, 0xf7 ;  /* 0x000000f704007836 */ /* 0x000fe20000000000 */
[----:B------:R-:W-:Y:S01]  /*2fcd0*/  ISETP.LT.AND P4, PT, R5, UR8, !P1 ;  /* 0x0000000805007c0c */ /* 0x000fe2000cf81270 */
[----:B------:R-:W-:Y:S01]  /*2fce0*/  ULDC UR8, c[0x0][0x228] ;  /* 0x00008a0000087ab9 */ /* 0x000fe20000000800 */
[----:B------:R3:W-:Y:S01]  /*2fcf0*/  @P6 STG.E.U16 desc[UR6][R16.64], R20 ;  /* 0x0000001410006986 */ /* 0x0007e2000c101506 */
[----:B------:R-:W-:Y:S01]  /*2fd00*/  ISETP.LT.AND P1, PT, R10, UR9, !P1 ;  /* 0x000000090a007c0c */ /* 0x000fe2000cf21270 */
[----:B------:R-:W-:-:S02]  /*2fd10*/  ULDC UR9, c[0x0][0x228] ;  /* 0x00008a0000097ab9 */ /* 0x000fc40000000800 */
[----:B------:R-:W4:Y:S01]  /*2fd20*/  LDS.128 R20, [R11] ;  /* 0x000000000b147984 */ /* 0x000f220000000c00 */
[----:B0-----:R-:W-:Y:S01]  /*2fd30*/  VIADD R13, R19, UR4 ;  /* 0x00000004130d7c36 */ /* 0x001fe20008000000 */
[----:B------:R-:W-:Y:S01]  /*2fd40*/  ISETP.LT.AND P5, PT, R5, UR10, !P0 ;  /* 0x0000000a05007c0c */ /* 0x000fe2000c7a1270 */
[----:B------:R-:W-:Y:S01]  /*2fd50*/  ULDC UR4, c[0x0][0x248] ;  /* 0x0000920000047ab9 */ /* 0x000fe20000000800 */
[----:B------:R-:W-:Y:S01]  /*2fd60*/  ISETP.GE.AND P2, PT, R0, UR13, PT ;  /* 0x0000000d00007c0c */ /* 0x000fe2000bf46270 */
[----:B------:R-:W-:Y:S01]  /*2fd70*/  VIADD R0, R4, 0xf8 ;  /* 0x000000f804007836 */ /* 0x000fe20000000000 */
[----:B------:R-:W-:Y:S01]  /*2fd80*/  ISETP.LT.AND P6, PT, R10, UR12, !P0 ;  /* 0x0000000c0a007c0c */ /* 0x000fe2000c7c1270 */
[C---:B------:R-:W-:Y:S01]  /*2fd90*/  VIADD R19, R13.reuse, UR5 ;  /* 0x000000050d137c36 */ /* 0x040fe20008000000 */
[----:B------:R-:W-:Y:S01]  /*2fda0*/  PRMT R18, R238, 0x7632, R18 ;  /* 0x00007632ee127816 */ /* 0x000fe20000000012 */
[----:B------:R-:W-:Y:S01]  /*2fdb0*/  IMAD.WIDE R8, R13, 0x2, R2 ;  /* 0x000000020d087825 */ /* 0x000fe200078e0202 */
[----:B------:R-:W-:Y:S01]  /*2fdc0*/  ISETP.GE.AND P0, PT, R0, UR11, PT ;  /* 0x0000000b00007c0c */ /* 0x000fe2000bf06270 */
[----:B------:R-:W-:Y:S01]  /*2fdd0*/  ULDC UR10, c[0x0][0x228] ;  /* 0x00008a00000a7ab9 */ /* 0x000fe20000000800 */
[----:B------:R-:W-:Y:S01]  /*2fde0*/  PRMT R24, R235, 0x7632, R24 ;  /* 0x00007632eb187816 */ /* 0x000fe20000000018 */
[----:B------:R-:W-:Y:S01]  /*2fdf0*/  IMAD.WIDE R12, R13, 0x2, R6 ;  /* 0x000000020d0c7825 */ /* 0x000fe200078e0206 */
[----:B------:R-:W-:Y:S01]  /*2fe00*/  @P4 STG.E.U16 desc[UR6][R8.64], R238 ;  /* 0x000000ee08004986 */ /* 0x000fe2000c101506 */
[----:B------:R-:W-:Y:S01]  /*2fe10*/  ULDC UR11, c[0x0][0x228] ;  /* 0x00008a00000b7ab9 */ /* 0x000fe20000000800 */
[----:B------:R-:W-:Y:S01]  /*2fe20*/  ULDC UR5, c[0x0][0x248] ;  /* 0x0000920000057ab9 */ /* 0x000fe20000000800 */
[----:B--2---:R-:W-:Y:S01]  /*2fe30*/  IMAD.WIDE R14, R19, 0x2, R2 ;  /* 0x00000002130e7825 */ /* 0x004fe200078e0202 */
[----:B------:R0:W-:Y:S03]  /*2fe40*/  @P1 STG.E.U16 desc[UR6][R12.64], R18 ;  /* 0x000000120c001986 */ /* 0x0001e6000c101506 */
[----:B------:R-:W-:Y:S01]  /*2fe50*/  VIADD R0, R4, 0xf9 ;  /* 0x000000f904007836 */ /* 0x000fe20000000000 */
[----:B------:R-:W-:Y:S01]  /*2fe60*/  ISETP.LT.AND P1, PT, R5, UR8, !P2 ;  /* 0x0000000805007c0c */ /* 0x000fe2000d721270 */
[----:B---3--:R-:W-:Y:S01]  /*2fe70*/  IMAD.WIDE R16, R19, 0x2, R6 ;  /* 0x0000000213107825 */ /* 0x008fe200078e0206 */
[----:B------:R2:W-:Y:S01]  /*2fe80*/  @P5 STG.E.U16 desc[UR6][R14.64], R235 ;  /* 0x000000eb0e005986 */ /* 0x0005e2000c101506 */
[----:B------:R-:W-:Y:S01]  /*2fe90*/  ISETP.LT.AND P2, PT, R10, UR9, !P2 ;  /* 0x000000090a007c0c */ /* 0x000fe2000d741270 */
[----:B------:R-:W-:Y:S01]  /*2fea0*/  ULDC UR8, c[0x0][0x228] ;  /* 0x00008a0000087ab9 */ /* 0x000fe20000000800 */
[----:B------:R-:W-:Y:S01]  /*2feb0*/  ISETP.GE.AND P4, PT, R0, UR17, PT ;  /* 0x0000001100007c0c */ /* 0x000fe2000bf86270 */
[----:B------:R-:W-:Y:S01]  /*2fec0*/  VIADD R0, R4, 0xfa ;  /* 0x000000fa04007836 */ /* 0x000fe20000000000 */
[----:B------:R-:W-:Y:S01]  /*2fed0*/  ISETP.LT.AND P5, PT, R5, UR10, !P0 ;  /* 0x0000000a05007c0c */ /* 0x000fe2000c7a1270 */
[----:B0-----:R-:W-:Y:S01]  /*2fee0*/  VIADD R13, R19, UR4 ;  /* 0x00000004130d7c36 */ /* 0x001fe20008000000 */
[----:B------:R0:W-:Y:S01]  /*2fef0*/  @P6 STG.E.U16 desc[UR6][R16.64], R24 ;  /* 0x0000001810006986 */ /* 0x0001e2000c101506 */
[----:B------:R-:W-:Y:S01]  /*2ff00*/  ISETP.LT.AND P6, PT, R10, UR11, !P0 ;  /* 0x0000000b0a007c0c */ /* 0x000fe2000c7c1270 */
[----:B------:R-:W-:Y:S01]  /*2ff10*/  ULDC UR4, c[0x0][0x248] ;  /* 0x0000920000047ab9 */ /* 0x000fe20000000800 */
[C---:B------:R-:W-:Y:S01]  /*2ff20*/  VIADD R11, R13.reuse, UR5 ;  /* 0x000000050d0b7c36 */ /* 0x040fe20008000000 */
[----:B------:R-:W-:Y:S01]  /*2ff30*/  ISETP.GE.AND P0, PT, R0, UR15, PT ;  /* 0x0000000f00007c0c */ /* 0x000fe2000bf06270 */
[----:B------:R-:W-:Y:S01]  /*2ff40*/  IMAD.WIDE R8, R13, 0x2, R2 ;  /* 0x000000020d087825 */ /* 0x000fe200078e0202 */
[----:B------:R-:W-:Y:S01]  /*2ff50*/  PRMT R0, R239, 0x7632, R0 ;  /* 0x00007632ef007816 */ /* 0x000fe20000000000 */
[----:B------:R-:W-:Y:S01]  /*2ff60*/  ULDC UR5, c[0x0][0x228] ;  /* 0x00008a0000057ab9 */ /* 0x000fe20000000800 */
[----:B-1----:R-:W-:Y:S01]  /*2ff70*/  PRMT R18, R240, 0x7632, R18 ;  /* 0x00007632f0127816 */ /* 0x002fe20000000012 */
[----:B------:R-:W-:Y:S01]  /*2ff80*/  IMAD.WIDE R12, R13, 0x2, R6 ;  /* 0x000000020d0c7825 */ /* 0x000fe200078e0206 */
[----:B------:R-:W-:Y:S01]  /*2ff90*/  @P1 STG.E.U16 desc[UR6][R8.64], R239 ;  /* 0x000000ef08001986 */ /* 0x000fe2000c101506 */
[----:B------:R-:W-:Y:S01]  /*2ffa0*/  ULDC UR9, c[0x0][0x228] ;  /* 0x00008a0000097ab9 */ /* 0x000fe20000000800 */
[----:B------:R-:W-:Y:S01]  /*2ffb0*/  ULDC UR10, c[0x0][0x228] ;  /* 0x00008a00000a7ab9 */ /* 0x000fe20000000800 */
[----:B--2---:R-:W-:Y:S01]  /*2ffc0*/  IMAD.WIDE R14, R11, 0x2, R2 ;  /* 0x000000020b0e7825 */ /* 0x004fe200078e0202 */
[----:B------:R1:W-:Y:S01]  /*2ffd0*/  @P2 STG.E.U16 desc[UR6][R12.64], R0 ;  /* 0x000000000c002986 */ /* 0x0003e2000c101506 */
[----:B------:R-:W-:-:S02]  /*2ffe0*/  ULDC UR11, c[0x0][0x228] ;  /* 0x00008a00000b7ab9 */ /* 0x000fc40000000800 */
[----:B0-----:R-:W-:Y:S01]  /*2fff0*/  IMAD.WIDE R16, R11, 0x2, R6 ;  /* 0x000000020b107825 */ /* 0x001fe200078e0206 */
[----:B------:R-:W-:Y:S01]  /*30000*/  @P5 STG.E.U16 desc[UR6][R14.64], R240 ;  /* 0x000000f00e005986 */ /* 0x000fe2000c101506 */
[----:B------:R-:W-:Y:S01]  /*30010*/  ISETP.LT.AND P5, PT, R5, UR5, !P4 ;  /* 0x0000000505007c0c */ /* 0x000fe2000e7a1270 */
[----:B------:R-:W-:Y:S01]  /*30020*/  ULDC UR5, c[0x0][0x228] ;  /* 0x00008a0000057ab9 */ /* 0x000fe20000000800 */
[----:B------:R-:W-:Y:S01]  /*30030*/  ISETP.LT.AND P4, PT, R10, UR8, !P4 ;  /* 0x000000080a007c0c */ /* 0x000fe2000e781270 */
[----:B------:R0:W-:Y:S01]  /*30040*/  @P6 STG.E.U16 desc[UR6][R16.64], R18 ;  /* 0x0000001210006986 */ /* 0x0001e2000c101506 */
[----:B------:R-:W-:Y:S01]  /*30050*/  VIADD R11, R11, UR4 ;  /* 0x000000040b0b7c36 */ /* 0x000fe20008000000 */
[----:B------:R-:W-:Y:S01]  /*30060*/  ISETP.LT.AND P6, PT, R5, UR9, !P0 ;  /* 0x0000000905007c0c */ /* 0x000fe2000c7c1270 */
[----:B------:R-:W-:Y:S01]  /*30070*/  ULDC UR4, c[0x0][0x248] ;  /* 0x0000920000047ab9 */ /* 0x000fe20000000800 */
[C---:B------:R-:W-:Y:S01]  /*30080*/  VIADD R19, R4.reuse, 0xfb ;  /* 0x000000fb04137836 */ /* 0x040fe20000000000 */
[----:B------:R-:W-:Y:S01]  /*30090*/  ULDC UR8, c[0x0][0x228] ;  /* 0x00008a0000087ab9 */ /* 0x000fe20000000800 */
[----:B-1----:R-:W-:Y:S01]  /*300a0*/  VIADD R0, R4, 0xfc ;  /* 0x000000fc04007836 */ /* 0x002fe20000000000 */
[----:B------:R-:W-:Y:S01]  /*300b0*/  ULDC UR9, c[0x0][0x228] ;  /* 0x00008a0000097ab9 */ /* 0x000fe20000000800 */
[----:B------:R-:W-:-:S04]  /*300c0*/  IMAD.WIDE R8, R11, 0x2, R2 ;  /* 0x000000020b087825 */ /* 0x000fc800078e0202 */
[C---:B0-----:R-:W-:Y:S02]  /*300d0*/  VIADD R17, R11.reuse, UR4 ;  /* 0x000000040b117c36 */ /* 0x041fe40008000000 */
[----:B------:R-:W-:Y:S01]  /*300e0*/  IMAD.WIDE R12, R11, 0x2, R6 ;  /* 0x000000020b0c7825 */ /* 0x000fe200078e0206 */
[----:B----4-:R-:W-:Y:S02]  /*300f0*/  PRMT R11, R20, 0x7632, R11 ;  /* 0x00007632140b7816 */ /* 0x010fe4000000000b */
[----:B------:R-:W-:Y:S01]  /*30100*/  ISETP.GE.AND P1, PT, R19, UR21, PT ;  /* 0x0000001513007c0c */ /* 0x000fe2000bf26270 */
[----:B------:R-:W-:Y:S01]  /*30110*/  IMAD.WIDE R14, R17, 0x2, R2 ;  /* 0x00000002110e7825 */ /* 0x000fe200078e0202 */
[----:B------:R-:W-:Y:S01]  /*30120*/  ISETP.GE.AND P2, PT, R0, UR19, PT ;  /* 0x0000001300007c0c */ /* 0x000fe2000bf46270 */
[----:B------:R0:W-:Y:S01]  /*30130*/  @P5 STG.E.U16 desc[UR6][R8.64], R20 ;  /* 0x0000001408005986 */ /* 0x0001e2000c101506 */
[----:B------:R-:W-:Y:S01]  /*30140*/  ISETP.LT.AND P0, PT, R10, UR5, !P0 ;  /* 0x000000050a007c0c */ /* 0x000fe2000c701270 */
[----:B------:R-:W-:Y:S01]  /*30150*/  ULDC UR4, c[0x0][0x248] ;  /* 0x0000920000047ab9 */ /* 0x000fe20000000800 */
[----:B------:R-:W-:Y:S01]  /*30160*/  VIADD R16, R4, 0xfd ;  /* 0x000000fd04107836 */ /* 0x000fe20000000000 */
[----:B------:R1:W-:Y:S01]  /*30170*/  @P4 STG.E.U16 desc[UR6][R12.64], R11 ;  /* 0x0000000b0c004986 */ /* 0x0003e2000c101506 */
[----:B------:R-:W-:-:S02]  /*30180*/  ISETP.LT.AND P4, PT, R5, UR8, !P1 ;  /* 0x0000000805007c0c */ /* 0x000fc4000cf81270 */
[----:B------:R-:W-:Y:S01]  /*30190*/  PRMT R0, R241, 0x7632, R0 ;  /* 0x00007632f1007816 */ /* 0x000fe20000000000 */
[----:B------:R2:W-:Y:S01]  /*301a0*/  @P6 STG.E.U16 desc[UR6][R14.64], R241 ;  /* 0x000000f10e006986 */ /* 0x0005e2000c101506 */
[----:B------:R-:W-:Y:S01]  /*301b0*/  ISETP.LT.AND P1, PT, R10, UR9, !P1 ;  /* 0x000000090a007c0c */ /* 0x000fe2000cf21270 */
[----:B0-----:R-:W-:Y:S01]  /*301c0*/  IMAD.WIDE R8, R17, 0x2, R6 ;  /* 0x0000000211087825 */ /* 0x001fe200078e0206 */
[----:B------:R-:W-:Y:S01]  /*301d0*/  ISETP.LT.AND P6, PT, R5, UR10, !P2 ;  /* 0x0000000a05007c0c */ /* 0x000fe2000d7c1270 */
[----:B------:R-:W-:Y:S01]  /*301e0*/  ULDC UR8, c[0x0][0x228] ;  /* 0x00008a0000087ab9 */ /* 0x000fe20000000800 */
[----:B------:R-:W-:Y:S01]  /*301f0*/  ISETP.GE.AND P5, PT, R16, UR25, PT ;  /* 0x0000001910007c0c */ /* 0x000fe2000bfa6270 */
[----:B-1----:R-:W-:Y:S01]  /*30200*/  VIADD R11, R17, UR4 ;  /* 0x00000004110b7c36 */ /* 0x002fe20008000000 */
[----:B------:R-:W-:Y:S01]  /*30210*/  ULDC UR4, c[0x0][0x248] ;  /* 0x0000920000047ab9 */ /* 0x000fe20000000800 */
[----:B------:R-:W-:Y:S01]  /*30220*/  VIADD R4, R4, 0xfe ;  /* 0x000000fe04047836 */ /* 0x000fe20000000000 */
[----:B------:R-:W-:Y:S01]  /*30230*/  @P0 STG.E.U16 desc[UR6][R8.64], R0 ;  /* 0x0000000008000986 */ /* 0x000fe2000c101506 */
[C---:B------:R-:W-:Y:S01]  /*30240*/  VIADD R19, R11.reuse, UR4 ;  /* 0x000000040b137c36 */ /* 0x040fe20008000000 */
[----:B------:R-:W-:Y:S01]  /*30250*/  ULDC UR4, c[0x0][0x228] ;  /* 0x00008a0000047ab9 */ /* 0x000fe20000000800 */
[C---:B------:R-:W-:Y:S01]  /*30260*/  IMAD.WIDE R12, R11.reuse, 0x2, R2 ;  /* 0x000000020b0c7825 */ /* 0x040fe200078e0202 */
[----:B------:R-:W-:Y:S01]  /*30270*/  ULDC UR5, c[0x0][0x228] ;  /* 0x00008a0000057ab9 */ /* 0x000fe20000000800 */
[----:B------:R-:W-:Y:S01]  /*30280*/  ULDC UR9, c[0x0][0x228] ;  /* 0x00008a0000097ab9 */ /* 0x000fe20000000800 */
[----:B------:R-:W-:Y:S01]  /*30290*/  ULDC UR10, c[0x0][0x228] ;  /* 0x00008a00000a7ab9 */ /* 0x000fe20000000800 */
[----:B--2---:R-:W-:Y:S01]  /*302a0*/  IMAD.WIDE R14, R11, 0x2, R6 ;  /* 0x000000020b0e7825 */ /* 0x004fe200078e0206 */
[----:B------:R-:W-:-:S03]  /*302b0*/  PRMT R11, R21, 0x7632, R11 ;  /* 0x00007632150b7816 */ /* 0x000fc6000000000b */
[----:B------:R-:W-:Y:S01]  /*302c0*/  IMAD.WIDE R16, R19, 0x2, R2 ;  /* 0x0000000213107825 */ /* 0x000fe200078e0202 */
[----:B------:R-:W-:Y:S01]  /*302d0*/  @P4 STG.E.U16 desc[UR6][R12.64], R21 ;  /* 0x000000150c004986 */ /* 0x000fe2000c101506 */
[----:B------:R-:W-:-:S03]  /*302e0*/  ISETP.GE.AND P0, PT, R4, UR23, PT ;  /* 0x0000001704007c0c */ /* 0x000fc6000bf06270 */
[----:B------:R0:W-:Y:S01]  /*302f0*/  @P1 STG.E.U16 desc[UR6][R14.64], R11 ;  /* 0x0000000b0e001986 */ /* 0x0001e2000c101506 */
[C---:B------:R-:W-:Y:S01]  /*30300*/  ISETP.LT.AND P1, PT, R5.reuse, UR8, !P3 ;  /* 0x0000000805007c0c */ /* 0x040fe2000df21270 */
[----:B------:R-:W-:Y:S02]  /*30310*/  ULDC UR8, c[0x0][0x228] ;  /* 0x00008a0000087ab9 */ /* 0x000fe40000000800 */
[----:B------:R1:W-:Y:S01]  /*30320*/  @P6 STG.E.U16 desc[UR6][R16.64], R242 ;  /* 0x000000f210006986 */ /* 0x0003e2000c101506 */
[C---:B------:R-:W-:Y:S01]  /*30330*/  ISETP.LT.AND P6, PT, R5.reuse, UR4, !P5 ;  /* 0x0000000405007c0c */ /* 0x040fe2000efc1270 */
[----:B------:R-:W-:Y:S01]  /*30340*/  ULDC UR4, c[0x0][0x248] ;  /* 0x0000920000047ab9 */ /* 0x000fe20000000800 */
[C---:B------:R-:W-:Y:S02]  /*30350*/  ISETP.LT.AND P2, PT, R10.reuse, UR8, !P2 ;  /* 0x000000080a007c0c */ /* 0x040fe4000d741270 */
[----:B------:R-:W-:Y:S01]  /*30360*/  ISETP.LT.AND P4, PT, R5, UR5, !P0 ;  /* 0x0000000505007c0c */ /* 0x000fe2000c781270 */
[----:B------:R-:W-:Y:S01]  /*30370*/  ULDC UR5, c[0x0][0x248] ;  /* 0x0000920000057ab9 */ /* 0x000fe20000000800 */
[C---:B------:R-:W-:Y:S01]  /*30380*/  ISETP.LT.AND P5, PT, R10.reuse, UR9, !P5 ;  /* 0x000000090a007c0c */ /* 0x040fe2000efa1270 */
[----:B0-----:R-:W-:Y:S01]  /*30390*/  VIADD R11, R19, UR4 ;  /* 0x00000004130b7c36 */ /* 0x001fe20008000000 */
[C---:B------:R-:W-:Y:S01]  /*303a0*/  ISETP.LT.AND P0, PT, R10.reuse, UR10, !P0 ;  /* 0x0000000a0a007c0c */ /* 0x040fe2000c701270 */
[----:B------:R-:W-:Y:S01]  /*303b0*/  ULDC UR4, c[0x0][0x248] ;  /* 0x0000920000047ab9 */ /* 0x000fe20000000800 */
[----:B------:R-:W-:Y:S01]  /*303c0*/  ISETP.LT.AND P3, PT, R10, UR11, !P3 ;  /* 0x0000000b0a007c0c */ /* 0x000fe2000df61270 */
[----:B------:R-:W-:Y:S01]  /*303d0*/  VIADD R15, R11, UR5 ;  /* 0x000000050b0f7c36 */ /* 0x000fe20008000000 */
[----:B-1----:R-:W-:Y:S01]  /*303e0*/  PRMT R242, R242, 0x7632, R242 ;  /* 0x00007632f2f27816 */ /* 0x002fe200000000f2 */
[----:B------:R-:W-:Y:S01]  /*303f0*/  IMAD.WIDE R4, R19, 0x2, R6 ;  /* 0x0000000213047825 */ /* 0x000fe200078e0206 */
[----:B------:R-:W-:-:S03]  /*30400*/  PRMT R0, R22, 0x7632, R0 ;  /* 0x0000763216007816 */ /* 0x000fc60000000000 */
[----:B------:R-:W-:Y:S02]  /*30410*/  VIADD R17, R15, UR4 ;  /* 0x000000040f117c36 */ /* 0x000fe40008000000 */
[----:B------:R-:W-:Y:S01]  /*30420*/  IMAD.WIDE R8, R11, 0x2, R2 ;  /* 0x000000020b087825 */ /* 0x000fe200078e0202 */
[----:B------:R-:W-:-:S03]  /*30430*/  PRMT R16, R243, 0x7632, R16 ;  /* 0x00007632f3107816 */ /* 0x000fc60000000010 */
[----:B------:R-:W-:Y:S01]  /*30440*/  IMAD.WIDE R10, R11, 0x2, R6 ;  /* 0x000000020b0a7825 */ /* 0x000fe200078e0206 */
[----:B------:R0:W-:Y:S03]  /*30450*/  @P2 STG.E.U16 desc[UR6][R4.64], R242 ;  /* 0x000000f204002986 */ /* 0x0001e6000c101506 */
[C---:B------:R-:W-:Y:S01]  /*30460*/  IMAD.WIDE R12, R15.reuse, 0x2, R2 ;  /* 0x000000020f0c7825 */ /* 0x040fe200078e0202 */
[----:B------:R0:W-:Y:S03]  /*30470*/  @P6 STG.E.U16 desc[UR6][R8.64], R22 ;  /* 0x0000001608006986 */ /* 0x0001e6000c101506 */
[----:B------:R-:W-:Y:S01]  /*30480*/  IMAD.WIDE R14, R15, 0x2, R6 ;  /* 0x000000020f0e7825 */ /* 0x000fe200078e0206 */
[----:B------:R0:W-:Y:S03]  /*30490*/  @P5 STG.E.U16 desc[UR6][R10.64], R0 ;  /* 0x000000000a005986 */ /* 0x0001e6000c101506 */
[C---:B------:R-:W-:Y:S01]  /*304a0*/  IMAD.WIDE R2, R17.reuse, 0x2, R2 ;  /* 0x0000000211027825 */ /* 0x040fe200078e0202 */
[----:B------:R0:W-:Y:S04]  /*304b0*/  @P4 STG.E.U16 desc[UR6][R12.64], R243 ;  /* 0x000000f30c004986 */ /* 0x0001e8000c101506 */
[----:B------:R0:W-:Y:S01]  /*304c0*/  @P0 STG.E.U16 desc[UR6][R14.64], R16 ;  /* 0x000000100e000986 */ /* 0x0001e2000c101506 */
[----:B------:R-:W-:-:S03]  /*304d0*/  IMAD.WIDE R6, R17, 0x2, R6 ;  /* 0x0000000211067825 */ /* 0x000fc600078e0206 */
[----:B------:R0:W-:Y:S01]  /*304e0*/  @P1 STG.E.U16 desc[UR6][R2.64], R23 ;  /* 0x0000001702001986 */ /* 0x0001e2000c101506 */
[----:B------:R-:W-:Y:S05]  /*304f0*/  @!P3 EXIT ;  /* 0x000000000000b94d */ /* 0x000fea0003800000 */
[----:B0-----:R-:W-:-:S05]  /*30500*/  PRMT R3, R23, 0x7632, R3 ;  /* 0x0000763217037816 */ /* 0x001fca0000000003 */
[----:B------:R-:W-:Y:S01]  /*30510*/  STG.E.U16 desc[UR6][R6.64], R3 ;  /* 0x0000000306007986 */ /* 0x000fe2000c101506 */
[----:B------:R-:W-:Y:S05]  /*30520*/  EXIT ;  /* 0x000000000000794d */ /* 0x000fea0003800000 */
.L_x_2:
[----:B------:R-:W-:-:S00]  /*30530*/  BRA `(.L_x_2) ;  /* 0xfffffffc00fc7947 */ /* 0x000fc0000383ffff */
[----:B------:R-:W-:-:S00]  /*30540*/  NOP ;  /* 0x0000000000007918 */ /* 0x000fc00000000000 */
        /* <DEDUP_REMOVED lines=11> */
.L_x_3:


//--------------------- .nv.shared.matmul_kernel  --------------------------
	.section	.nv.shared.matmul_kernel,"aw",@nobits
	.sectionflags	@""
	.align	16
	.zero		1024


//--------------------- .nv.shared.reserved.0     --------------------------
	.section	.nv.shared.reserved.0,"aw",@nobits
	.weak		__nv_reservedSMEM_offset_0_alias
	.size		__nv_reservedSMEM_offset_0_alias, 0, 0
	.other		__nv_reservedSMEM_offset_0_alias,@"STO_CUDA_RESERVED_SHARED STV_DEFAULT"
__nv_reservedSMEM_offset_0_alias:
	.zero		0


//--------------------- .nv.constant0.matmul_kernel --------------------------
	.section	.nv.constant0.matmul_kernel,"a",@progbits
	.sectionflags	@""
	.align	4
.nv.constant0.matmul_kernel:
	.zero		608


//--------------------- SYMBOLS --------------------------

	.type		.nv.reservedSmem.offset0,@object
	.size		.nv.reservedSmem.offset0,0x4
